	.target	sm_80

	.elftype	@"ET_EXEC"


//--------------------- .note.nv.tkinfo           --------------------------
	.section	.note.nv.tkinfo,"",@"SHT_NOTE"
	.sectionflags	@"SHF_NOTE_NV_TKINFO"
	.tkinfo
        /*0018*/ 	.word	0x00000002
        /*0030*/ 	.string	""
        /*0030*/ 	.string	"ptxas"
        /*0030*/ 	.string	"Cuda compilation tools, release 13.0, V13.0.88"
        /*0030*/ 	.string	"Build cuda_13.0.r13.0/compiler.36424714_0"
        /*0030*/ 	.string	"-v  -suppress-debug-info  -lineinfo  -arch sm_80 "



//--------------------- .note.nv.cuinfo           --------------------------
	.section	.note.nv.cuinfo,"",@"SHT_NOTE"
	.sectionflags	@"SHF_NOTE_NV_CUINFO"
        /*0018*/ 	.short	0x0002
        /*001a*/ 	.short	0x0050
        /*001c*/ 	.short	0x0082
	.zero		2


//--------------------- .nv.info                  --------------------------
	.section	.nv.info,"",@"SHT_CUDA_INFO"
	.align	4


	//----- nvinfo : EIATTR_REGCOUNT
	.align		4
        /*0000*/ 	.byte	0x04, 0x2f
        /*0002*/ 	.short	(.L_1 - .L_0)
	.align		4
.L_0:
        /*0004*/ 	.word	index@(matmul_kernel)
        /*0008*/ 	.word	0x00000020


	//----- nvinfo : EIATTR_FRAME_SIZE
	.align		4
.L_1:
        /*000c*/ 	.byte	0x04, 0x11
        /*000e*/ 	.short	(.L_3 - .L_2)
	.align		4
.L_2:
        /*0010*/ 	.word	index@(matmul_kernel)
        /*0014*/ 	.word	0x00000cd0


	//----- nvinfo : EIATTR_MIN_STACK_SIZE
	.align		4
.L_3:
        /*0018*/ 	.byte	0x04, 0x12
        /*001a*/ 	.short	(.L_5 - .L_4)
	.align		4
.L_4:
        /*001c*/ 	.word	index@(matmul_kernel)
        /*0020*/ 	.word	0x00000cd0
.L_5:


//--------------------- .nv.info.matmul_kernel    --------------------------
	.section	.nv.info.matmul_kernel,"",@"SHT_CUDA_INFO"
	.sectionflags	@""
	.align	4


	//----- nvinfo : EIATTR_CUDA_API_VERSION
	.align		4
        /*0000*/ 	.byte	0x04, 0x37
        /*0002*/ 	.short	(.L_7 - .L_6)
.L_6:
        /*0004*/ 	.word	0x00000082


	//----- nvinfo : EIATTR_SW2861232_WAR
	.align		4
.L_7:
        /*0008*/ 	.byte	0x01, 0x35
	.zero		2


	//----- nvinfo : EIATTR_PARAM_CBANK
	.align		4
        /*000c*/ 	.byte	0x04, 0x0a
        /*000e*/ 	.short	(.L_9 - .L_8)
	.align		4
.L_8:
        /*0010*/ 	.word	index@(.nv.constant0.matmul_kernel)
        /*0014*/ 	.short	0x0160
        /*0016*/ 	.short	0x0050


	//----- nvinfo : EIATTR_CBANK_PARAM_SIZE
	.align		4
.L_9:
        /*0018*/ 	.byte	0x03, 0x19
        /*001a*/ 	.short	0x0050


	//----- nvinfo : EIATTR_KPARAM_INFO
	.align		4
        /*001c*/ 	.byte	0x04, 0x17
        /*001e*/ 	.short	(.L_11 - .L_10)
.L_10:
        /*0020*/ 	.word	0x00000000
        /*0024*/ 	.short	0x000d
        /*0026*/ 	.short	0x0048
        /*0028*/ 	.byte	0x00, 0xf4, 0x21, 0x00


	//----- nvinfo : EIATTR_KPARAM_INFO
	.align		4
.L_11:
        /*002c*/ 	.byte	0x04, 0x17
        /*002e*/ 	.short	(.L_13 - .L_12)
.L_12:
        /*0030*/ 	.word	0x00000000
        /*0034*/ 	.short	0x000c
        /*0036*/ 	.short	0x0040
        /*0038*/ 	.byte	0x00, 0xf4, 0x21, 0x00


	//----- nvinfo : EIATTR_KPARAM_INFO
	.align		4
.L_13:
        /*003c*/ 	.byte	0x04, 0x17
        /*003e*/ 	.short	(.L_15 - .L_14)
.L_14:
        /*0040*/ 	.word	0x00000000
        /*0044*/ 	.short	0x000b
        /*0046*/ 	.short	0x0038
        /*0048*/ 	.byte	0x00, 0xf0, 0x11, 0x00


	//----- nvinfo : EIATTR_KPARAM_INFO
	.align		4
.L_15:
        /*004c*/ 	.byte	0x04, 0x17
        /*004e*/ 	.short	(.L_17 - .L_16)
.L_16:
        /*0050*/ 	.word	0x00000000
        /*0054*/ 	.short	0x000a
        /*0056*/ 	.short	0x0034
        /*0058*/ 	.byte	0x00, 0xf0, 0x11, 0x00


	//----- nvinfo : EIATTR_KPARAM_INFO
	.align		4
.L_17:
        /*005c*/ 	.byte	0x04, 0x17
        /*005e*/ 	.short	(.L_19 - .L_18)
.L_18:
        /*0060*/ 	.word	0x00000000
        /*0064*/ 	.short	0x0009
        /*0066*/ 	.short	0x0030
        /*0068*/ 	.byte	0x00, 0xf0, 0x11, 0x00


	//----- nvinfo : EIATTR_KPARAM_INFO
	.align		4
.L_19:
        /*006c*/ 	.byte	0x04, 0x17
        /*006e*/ 	.short	(.L_21 - .L_20)
.L_20:
        /*0070*/ 	.word	0x00000000
        /*0074*/ 	.short	0x0008
        /*0076*/ 	.short	0x002c
        /*0078*/ 	.byte	0x00, 0xf0, 0x11, 0x00


	//----- nvinfo : EIATTR_KPARAM_INFO
	.align		4
.L_21:
        /*007c*/ 	.byte	0x04, 0x17
        /*007e*/ 	.short	(.L_23 - .L_22)
.L_22:
        /*0080*/ 	.word	0x00000000
        /*0084*/ 	.short	0x0007
        /*0086*/ 	.short	0x0028
        /*0088*/ 	.byte	0x00, 0xf0, 0x11, 0x00


	//----- nvinfo : EIATTR_KPARAM_INFO
	.align		4
.L_23:
        /*008c*/ 	.byte	0x04, 0x17
        /*008e*/ 	.short	(.L_25 - .L_24)
.L_24:
        /*0090*/ 	.word	0x00000000
        /*0094*/ 	.short	0x0006
        /*0096*/ 	.short	0x0024
        /*0098*/ 	.byte	0x00, 0xf0, 0x11, 0x00


	//----- nvinfo : EIATTR_KPARAM_INFO
	.align		4
.L_25:
        /*009c*/ 	.byte	0x04, 0x17
        /*009e*/ 	.short	(.L_27 - .L_26)
.L_26:
        /*00a0*/ 	.word	0x00000000
        /*00a4*/ 	.short	0x0005
        /*00a6*/ 	.short	0x0020
        /*00a8*/ 	.byte	0x00, 0xf0, 0x11, 0x00


	//----- nvinfo : EIATTR_KPARAM_INFO
	.align		4
.L_27:
        /*00ac*/ 	.byte	0x04, 0x17
        /*00ae*/ 	.short	(.L_29 - .L_28)
.L_28:
        /*00b0*/ 	.word	0x00000000
        /*00b4*/ 	.short	0x0004
        /*00b6*/ 	.short	0x001c
        /*00b8*/ 	.byte	0x00, 0xf0, 0x11, 0x00


	//----- nvinfo : EIATTR_KPARAM_INFO
	.align		4
.L_29:
        /*00bc*/ 	.byte	0x04, 0x17
        /*00be*/ 	.short	(.L_31 - .L_30)
.L_30:
        /*00c0*/ 	.word	0x00000000
        /*00c4*/ 	.short	0x0003
        /*00c6*/ 	.short	0x0018
        /*00c8*/ 	.byte	0x00, 0xf0, 0x11, 0x00


	//----- nvinfo : EIATTR_KPARAM_INFO
	.align		4
.L_31:
        /*00cc*/ 	.byte	0x04, 0x17
        /*00ce*/ 	.short	(.L_33 - .L_32)
.L_32:
        /*00d0*/ 	.word	0x00000000
        /*00d4*/ 	.short	0x0002
        /*00d6*/ 	.short	0x0010
        /*00d8*/ 	.byte	0x00, 0xf4, 0x21, 0x00


	//----- nvinfo : EIATTR_KPARAM_INFO
	.align		4
.L_33:
        /*00dc*/ 	.byte	0x04, 0x17
        /*00de*/ 	.short	(.L_35 - .L_34)
.L_34:
        /*00e0*/ 	.word	0x00000000
        /*00e4*/ 	.short	0x0001
        /*00e6*/ 	.short	0x0008
        /*00e8*/ 	.byte	0x00, 0xf4, 0x21, 0x00


	//----- nvinfo : EIATTR_KPARAM_INFO
	.align		4
.L_35:
        /*00ec*/ 	.byte	0x04, 0x17
        /*00ee*/ 	.short	(.L_37 - .L_36)
.L_36:
        /*00f0*/ 	.word	0x00000000
        /*00f4*/ 	.short	0x0000
        /*00f6*/ 	.short	0x0000
        /*00f8*/ 	.byte	0x00, 0xf4, 0x21, 0x00


	//----- nvinfo : EIATTR_MAXREG_COUNT
	.align		4
.L_37:
        /*00fc*/ 	.byte	0x03, 0x1b
        /*00fe*/ 	.short	0x00ff


	//----- nvinfo : EIATTR_NUM_BARRIERS
	.align		4
        /*0100*/ 	.byte	0x02, 0x4c
        /*0102*/ 	.byte	0x01
	.zero		1


	//----- nvinfo : EIATTR_ANNOTATIONS
	.align		4
        /*0104*/ 	.byte	0x04, 0x55
        /*0106*/ 	.short	(.L_39 - .L_38)


	//   ....[0]....
.L_38:
        /*0108*/ 	.word	0x00000001
        /*010c*/ 	.byte	0x10, 0x05, 0x00, 0x00, 0x01, 0x00, 0x00, 0x00, 0x20, 0x05, 0x00, 0x00, 0x01, 0x00, 0x00, 0x00
        /* <DEDUP_REMOVED lines=1000> */
        /*3f9c*/ 	.byte	0xc0, 0x16, 0x01, 0x00


	//----- nvinfo : EIATTR_MERCURY_ISA_VERSION
	.align		4
.L_39:
        /*3fa0*/ 	.byte	0x03, 0x5f
        /*3fa2*/ 	.short	0x0000


	//----- nvinfo : EIATTR_EXIT_INSTR_OFFSETS
	.align		4
        /*3fa4*/ 	.byte	0x04, 0x1c
        /*3fa6*/ 	.short	(.L_41 - .L_40)


	//   ....[0]....
.L_40:
        /*3fa8*/ 	.word	0x00011a10


	//   ....[1]....
        /*3fac*/ 	.word	0x00011a40


	//----- nvinfo : EIATTR_REQNTID
	.align		4
.L_41:
        /*3fb0*/ 	.byte	0x04, 0x10
        /*3fb2*/ 	.short	(.L_43 - .L_42)
.L_42:
        /*3fb4*/ 	.word	0x00000040
        /*3fb8*/ 	.word	0x00000001
        /*3fbc*/ 	.word	0x00000001
.L_43:


//--------------------- .nv.callgraph             --------------------------
	.section	.nv.callgraph,"",@"SHT_CUDA_CALLGRAPH"
	.align	4
	.sectionentsize	8
	.align		4
        /*0000*/ 	.word	0x00000000
	.align		4
        /*0004*/ 	.word	0xffffffff
	.align		4
        /*0008*/ 	.word	0x00000000
	.align		4
        /*000c*/ 	.word	0xfffffffe
	.align		4
        /*0010*/ 	.word	0x00000000
	.align		4
        /*0014*/ 	.word	0xfffffffd
	.align		4
        /*0018*/ 	.word	0x00000000
	.align		4
        /*001c*/ 	.word	0xfffffffc


//--------------------- .nv.rel.action            --------------------------
	.section	.nv.rel.action,"",@"SHT_CUDA_RELOCINFO"
	.align	8
	.sectionentsize	8
        /*0000*/ 	.byte	0x73, 0x00, 0x00, 0x00, 0x00, 0x00, 0x00, 0x00, 0x00, 0x00, 0x00, 0x11, 0x25, 0x00, 0x05, 0x36


//--------------------- .nv.constant0.matmul_kernel --------------------------
	.section	.nv.constant0.matmul_kernel,"a",@progbits
	.sectionflags	@""
	.align	4
.nv.constant0.matmul_kernel:
	.zero		432


//--------------------- .text.matmul_kernel       --------------------------
	.section	.text.matmul_kernel,"ax",@progbits
	.sectioninfo	@"SHI_REGISTERS=32"
	.align	128
        .global         matmul_kernel
        .type           matmul_kernel,@function
        .size           matmul_kernel,(.L_x_5 - matmul_kernel)
        .other          matmul_kernel,@"STO_CUDA_ENTRY STV_DEFAULT"
matmul_kernel:
.text.matmul_kernel:
[----:B------:R-:W-:-:S03]  /*0000*/  IMAD.MOV.U32 R1, RZ, RZ, c[0x0][0x28] ;  /* 0x00000a00ff017624 */ /* 0x000fc600078e00ff */
[----:B------:R-:W-:Y:S01]  /*0010*/  IMAD.MOV.U32 R0, RZ, RZ, c[0x0][0x17c] ;  /* 0x00005f00ff007624 */ /* 0x000fe200078e00ff */
[----:B------:R-:W0:Y:S01]  /*0020*/  S2R R12, SR_TID.X ;  /* 0x00000000000c7919 */ /* 0x000e220000002100 */
[----:B------:R-:W-:Y:S01]  /*0030*/  IADD3 R1, R1, -0xcd0, RZ ;  /* 0xfffff33001017810 */ /* 0x000fe20007ffe0ff */
[----:B------:R-:W-:Y:S02]  /*0040*/  ULDC.64 UR4, c[0x0][0x118] ;  /* 0x0000460000047ab9 */ /* 0x000fe40000000a00 */
[----:B------:R-:W-:-:S04]  /*0050*/  IADD3 R0, R0, 0x3f, RZ ;  /* 0x0000003f00007810 */ /* 0x000fc80007ffe0ff */
[----:B------:R-:W-:-:S04]  /*0060*/  SHF.R.S32.HI R3, RZ, 0x1f, R0 ;  /* 0x0000001fff037819 */ /* 0x000fc80000011400 */
[----:B------:R-:W-:-:S04]  /*0070*/  LEA.HI R3, R3, R0, RZ, 0x6 ;  /* 0x0000000003037211 */ /* 0x000fc800078f30ff */
[----:B------:R-:W-:Y:S02]  /*0080*/  SHF.R.S32.HI R0, RZ, 0x6, R3 ;  /* 0x00000006ff007819 */ /* 0x000fe40000011403 */
[----:B------:R-:W1:Y:S03]  /*0090*/  S2R R3, SR_CTAID.X ;  /* 0x0000000000037919 */ /* 0x000e660000002500 */
[----:B------:R-:W-:Y:S01]  /*00a0*/  IMAD.SHL.U32 R0, R0, 0x8, RZ ;  /* 0x0000000800007824 */ /* 0x000fe200078e00ff */
[----:B0-----:R-:W-:-:S04]  /*00b0*/  LOP3.LUT R14, R12, 0x3f, RZ, 0xc0, !PT ;  /* 0x0000003f0c0e7812 */ /* 0x001fc800078ec0ff */
[-C--:B------:R-:W-:Y:S02]  /*00c0*/  IABS R7, R0.reuse ;  /* 0x0000000000077213 */ /* 0x080fe40000000000 */
[----:B------:R-:W-:Y:S02]  /*00d0*/  IABS R10, R0 ;  /* 0x00000000000a7213 */ /* 0x000fe40000000000 */
[----:B------:R-:W0:Y:S01]  /*00e0*/  I2F.RP R2, R7 ;  /* 0x0000000700027306 */ /* 0x000e220000209400 */
[----:B-1----:R-:W-:-:S07]  /*00f0*/  IABS R8, R3 ;  /* 0x0000000300087213 */ /* 0x002fce0000000000 */
[----:B0-----:R-:W0:Y:S02]  /*0100*/  MUFU.RCP R2, R2 ;  /* 0x0000000200027308 */ /* 0x001e240000001000 */
[----:B0-----:R-:W-:Y:S01]  /*0110*/  IADD3 R4, R2, 0xffffffe, RZ ;  /* 0x0ffffffe02047810 */ /* 0x001fe20007ffe0ff */
[----:B------:R-:W-:-:S05]  /*0120*/  IMAD.MOV R2, RZ, RZ, -R10 ;  /* 0x000000ffff027224 */ /* 0x000fca00078e0a0a */
[----:B------:R0:W1:Y:S02]  /*0130*/  F2I.FTZ.U32.TRUNC.NTZ R5, R4 ;  /* 0x0000000400057305 */ /* 0x000064000021f000 */
[----:B0-----:R-:W-:Y:S02]  /*0140*/  IMAD.MOV.U32 R4, RZ, RZ, RZ ;  /* 0x000000ffff047224 */ /* 0x001fe400078e00ff */
[----:B-1----:R-:W-:-:S04]  /*0150*/  IMAD.MOV R6, RZ, RZ, -R5 ;  /* 0x000000ffff067224 */ /* 0x002fc800078e0a05 */
[----:B------:R-:W-:Y:S02]  /*0160*/  IMAD R9, R6, R7, RZ ;  /* 0x0000000706097224 */ /* 0x000fe400078e02ff */
[----:B------:R-:W-:Y:S02]  /*0170*/  IMAD.MOV.U32 R6, RZ, RZ, R8 ;  /* 0x000000ffff067224 */ /* 0x000fe400078e0008 */
[----:B------:R-:W-:-:S06]  /*0180*/  IMAD.HI.U32 R5, R5, R9, R4 ;  /* 0x0000000905057227 */ /* 0x000fcc00078e0004 */
[----:B------:R-:W-:-:S04]  /*0190*/  IMAD.HI.U32 R5, R5, R6, RZ ;  /* 0x0000000605057227 */ /* 0x000fc800078e00ff */
[----:B------:R-:W-:-:S05]  /*01a0*/  IMAD R2, R5, R2, R6 ;  /* 0x0000000205027224 */ /* 0x000fca00078e0206 */
[----:B------:R-:W-:-:S13]  /*01b0*/  ISETP.GT.U32.AND P1, PT, R7, R2, PT ;  /* 0x000000020700720c */ /* 0x000fda0003f24070 */
[----:B------:R-:W-:Y:S01]  /*01c0*/  @!P1 IMAD.IADD R2, R2, 0x1, -R7 ;  /* 0x0000000102029824 */ /* 0x000fe200078e0a07 */
[----:B------:R-:W-:Y:S02]  /*01d0*/  @!P1 IADD3 R5, R5, 0x1, RZ ;  /* 0x0000000105059810 */ /* 0x000fe40007ffe0ff */
[----:B------:R-:W-:Y:S02]  /*01e0*/  ISETP.NE.AND P1, PT, R0, RZ, PT ;  /* 0x000000ff0000720c */ /* 0x000fe40003f25270 */
[----:B------:R-:W-:Y:S02]  /*01f0*/  ISETP.GE.U32.AND P0, PT, R2, R7, PT ;  /* 0x000000070200720c */ /* 0x000fe40003f06070 */
[----:B------:R-:W-:-:S04]  /*0200*/  LOP3.LUT R2, R3, R0, RZ, 0x3c, !PT ;  /* 0x0000000003027212 */ /* 0x000fc800078e3cff */
[----:B------:R-:W-:Y:S01]  /*0210*/  ISETP.GE.AND P2, PT, R2, RZ, PT ;  /* 0x000000ff0200720c */ /* 0x000fe20003f46270 */
[----:B------:R-:W-:-:S05]  /*0220*/  IMAD.MOV.U32 R2, RZ, RZ, c[0x0][0x178] ;  /* 0x00005e00ff027624 */ /* 0x000fca00078e00ff */
[----:B------:R-:W-:Y:S02]  /*0230*/  IADD3 R2, R2, 0x7f, RZ ;  /* 0x0000007f02027810 */ /* 0x000fe40007ffe0ff */
[----:B------:R-:W-:-:S05]  /*0240*/  @P0 IADD3 R5, R5, 0x1, RZ ;  /* 0x0000000105050810 */ /* 0x000fca0007ffe0ff */
[----:B------:R-:W-:Y:S01]  /*0250*/  IMAD.MOV.U32 R4, RZ, RZ, R5 ;  /* 0x000000ffff047224 */ /* 0x000fe200078e0005 */
[----:B------:R-:W-:-:S03]  /*0260*/  SHF.R.S32.HI R5, RZ, 0x1f, R2 ;  /* 0x0000001fff057819 */ /* 0x000fc60000011402 */
[----:B------:R-:W-:Y:S01]  /*0270*/  @!P2 IMAD.MOV R4, RZ, RZ, -R4 ;  /* 0x000000ffff04a224 */ /* 0x000fe200078e0a04 */
[----:B------:R-:W-:Y:S02]  /*0280*/  @!P1 LOP3.LUT R4, RZ, R0, RZ, 0x33, !PT ;  /* 0x00000000ff049212 */ /* 0x000fe400078e33ff */
[----:B------:R-:W-:-:S03]  /*0290*/  LEA.HI R5, R5, R2, RZ, 0x7 ;  /* 0x0000000205057211 */ /* 0x000fc600078f38ff */
[----:B------:R-:W-:Y:S02]  /*02a0*/  IMAD.SHL.U32 R2, R4, 0x8, RZ ;  /* 0x0000000804027824 */ /* 0x000fe400078e00ff */
[----:B------:R-:W-:-:S03]  /*02b0*/  IMAD.MOV R4, RZ, RZ, -R4 ;  /* 0x000000ffff047224 */ /* 0x000fc600078e0a04 */
[----:B------:R-:W-:Y:S01]  /*02c0*/  LEA.HI.SX32 R5, R5, -R2, 0x19 ;  /* 0x8000000205057211 */ /* 0x000fe200078fcaff */
[----:B------:R-:W-:Y:S02]  /*02d0*/  IMAD R13, R0, R4, R3 ;  /* 0x00000004000d7224 */ /* 0x000fe400078e0203 */
[----:B------:R-:W-:Y:S01]  /*02e0*/  IMAD.MOV.U32 R4, RZ, RZ, RZ ;  /* 0x000000ffff047224 */ /* 0x000fe200078e00ff */
[----:B------:R-:W-:Y:S02]  /*02f0*/  IMNMX R6, R5, 0x8, PT ;  /* 0x0000000805067817 */ /* 0x000fe40003800200 */
[----:B------:R-:W-:Y:S02]  /*0300*/  IABS R11, R13 ;  /* 0x0000000d000b7213 */ /* 0x000fe40000000000 */
[----:B------:R-:W-:-:S04]  /*0310*/  IABS R9, R6 ;  /* 0x0000000600097213 */ /* 0x000fc80000000000 */
[----:B------:R-:W0:Y:S08]  /*0320*/  I2F.RP R7, R9 ;  /* 0x0000000900077306 */ /* 0x000e300000209400 */
[----:B0-----:R-:W0:Y:S02]  /*0330*/  MUFU.RCP R7, R7 ;  /* 0x0000000700077308 */ /* 0x001e240000001000 */
[----:B0-----:R-:W-:-:S06]  /*0340*/  IADD3 R5, R7, 0xffffffe, RZ ;  /* 0x0ffffffe07057810 */ /* 0x001fcc0007ffe0ff */
[----:B------:R-:W0:Y:S02]  /*0350*/  F2I.FTZ.U32.TRUNC.NTZ R5, R5 ;  /* 0x0000000500057305 */ /* 0x000e24000021f000 */
[----:B0-----:R-:W-:-:S04]  /*0360*/  IMAD.MOV R8, RZ, RZ, -R5 ;  /* 0x000000ffff087224 */ /* 0x001fc800078e0a05 */
[----:B------:R-:W-:-:S04]  /*0370*/  IMAD.MOV.U32 R0, RZ, RZ, R8 ;  /* 0x000000ffff007224 */ /* 0x000fc800078e0008 */
[----:B------:R-:W-:Y:S01]  /*0380*/  IMAD R3, R0, R9, RZ ;  /* 0x0000000900037224 */ /* 0x000fe200078e02ff */
[----:B------:R-:W-:-:S03]  /*0390*/  IABS R0, R6 ;  /* 0x0000000600007213 */ /* 0x000fc60000000000 */
[----:B------:R-:W-:-:S04]  /*03a0*/  IMAD.HI.U32 R4, R5, R3, R4 ;  /* 0x0000000305047227 */ /* 0x000fc800078e0004 */
[----:B------:R-:W-:Y:S02]  /*03b0*/  IMAD.MOV R0, RZ, RZ, -R0 ;  /* 0x000000ffff007224 */ /* 0x000fe400078e0a00 */
        /* <DEDUP_REMOVED lines=11> */
[----:B------:R-:W-:Y:S02]  /*0470*/  @P0 IADD3 R4, R4, 0x1, RZ ;  /* 0x0000000104040810 */ /* 0x000fe40007ffe0ff */
[----:B------:R-:W-:-:S03]  /*0480*/  ISETP.GT.AND P0, PT, R15, 0x1f, PT ;  /* 0x0000001f0f00780c */ /* 0x000fc60003f04270 */
[----:B------:R-:W-:Y:S01]  /*0490*/  @!P2 IMAD.MOV R4, RZ, RZ, -R4 ;  /* 0x000000ffff04a224 */ /* 0x000fe200078e0a04 */
[----:B------:R-:W-:-:S05]  /*04a0*/  @!P1 LOP3.LUT R4, RZ, R6, RZ, 0x33, !PT ;  /* 0x00000006ff049212 */ /* 0x000fca00078e33ff */
[----:B------:R-:W-:-:S04]  /*04b0*/  IMAD.MOV R3, RZ, RZ, -R4 ;  /* 0x000000ffff037224 */ /* 0x000fc800078e0a04 */
[----:B------:R-:W-:-:S04]  /*04c0*/  IMAD R3, R6, R3, R13 ;  /* 0x0000000306037224 */ /* 0x000fc800078e020d */
[----:B------:R-:W-:Y:S02]  /*04d0*/  IMAD.IADD R3, R2, 0x1, R3 ;  /* 0x0000000102037824 */ /* 0x000fe400078e0203 */
[----:B------:R-:W-:Y:S02]  /*04e0*/  IMAD.SHL.U32 R2, R4, 0x40, RZ ;  /* 0x0000004004027824 */ /* 0x000fe400078e00ff */
[----:B------:R-:W-:-:S05]  /*04f0*/  IMAD R28, R3, 0x80, R14 ;  /* 0x00000080031c7824 */ /* 0x000fca00078e020e */
[----:B------:R-:W-:Y:S01]  /*0500*/  IADD3 R29, R28, 0x40, RZ ;  /* 0x000000401c1d7810 */ /* 0x000fe20007ffe0ff */
[----:B------:R0:W-:Y:S04]  /*0510*/  STL [R1+0x5e4], R28 ;  /* 0x0005e41c01007387 */ /* 0x0001e80000100800 */
[----:B------:R0:W-:Y:S04]  /*0520*/  STL [R1+0x5e0], R2 ;  /* 0x0005e00201007387 */ /* 0x0001e80000100800 */
[----:B------:R0:W-:Y:S01]  /*0530*/  STL [R1+0x5f0], R29 ;  /* 0x0005f01d01007387 */ /* 0x0001e20000100800 */
[----:B------:R-:W-:Y:S05]  /*0540*/  @P0 BRA `(.L_x_0) ;  /* 0x0000037000000947 */ /* 0x000fea0003800000 */
[----:B------:R-:W-:Y:S01]  /*0550*/  IMAD.SHL.U32 R0, R12, 0x80, RZ ;  /* 0x000000800c007824 */ /* 0x000fe200078e00ff */
[----:B------:R-:W-:Y:S01]  /*0560*/  CS2R R20, SRZ ;  /* 0x0000000000147805 */ /* 0x000fe2000001ff00 */
[----:B------:R-:W-:Y:S01]  /*0570*/  CS2R R22, SRZ ;  /* 0x0000000000167805 */ /* 0x000fe2000001ff00 */
[----:B------:R-:W-:Y:S01]  /*0580*/  CS2R R16, SRZ ;  /* 0x0000000000107805 */ /* 0x000fe2000001ff00 */
[----:B------:R-:W-:Y:S01]  /*0590*/  CS2R R18, SRZ ;  /* 0x0000000000127805 */ /* 0x000fe2000001ff00 */
[----:B------:R1:W-:Y:S01]  /*05a0*/  STL [R1+0x67c], R0 ;  /* 0x00067c0001007387 */ /* 0x0003e20000100800 */
[----:B------:R-:W-:Y:S01]  /*05b0*/  CS2R R12, SRZ ;  /* 0x00000000000c7805 */ /* 0x000fe2000001ff00 */
[----:B------:R-:W-:Y:S01]  /*05c0*/  CS2R R14, SRZ ;  /* 0x00000000000e7805 */ /* 0x000fe2000001ff00 */
[----:B------:R-:W-:Y:S01]  /*05d0*/  CS2R R4, SRZ ;  /* 0x0000000000047805 */ /* 0x000fe2000001ff00 */
[----:B------:R1:W-:Y:S01]  /*05e0*/  STL [R1+0x20], RZ ;  /* 0x000020ff01007387 */ /* 0x0003e20000100800 */
[----:B------:R-:W-:Y:S01]  /*05f0*/  CS2R R6, SRZ ;  /* 0x0000000000067805 */ /* 0x000fe2000001ff00 */
[----:B------:R-:W-:Y:S01]  /*0600*/  CS2R R8, SRZ ;  /* 0x0000000000087805 */ /* 0x000fe2000001ff00 */
[----:B------:R-:W-:Y:S01]  /*0610*/  CS2R R10, SRZ ;  /* 0x00000000000a7805 */ /* 0x000fe2000001ff00 */
[----:B------:R1:W-:Y:S01]  /*0620*/  STL [R1+0x24], RZ ;  /* 0x000024ff01007387 */ /* 0x0003e20000100800 */
[----:B------:R-:W-:Y:S01]  /*0630*/  CS2R R24, SRZ ;  /* 0x0000000000187805 */ /* 0x000fe2000001ff00 */
[----:B------:R-:W-:-:S02]  /*0640*/  CS2R R26, SRZ ;  /* 0x00000000001a7805 */ /* 0x000fc4000001ff00 */
[----:B------:R1:W-:Y:S04]  /*0650*/  STL [R1+0x28], RZ ;  /* 0x000028ff01007387 */ /* 0x0003e80000100800 */
        /* <DEDUP_REMOVED lines=36> */
[----:B------:R1:W-:Y:S01]  /*08a0*/  STL [R1+0x13c], RZ ;  /* 0x00013cff01007387 */ /* 0x0003e20000100800 */
[----:B------:R-:W-:Y:S05]  /*08b0*/  BRA `(.L_x_1) ;  /* 0x0000d9c000007947 */ /* 0x000fea0003800000 */
.L_x_0:
[----:B------:R-:W-:Y:S01]  /*08c0*/  IABS R4, c[0x0][0x178] ;  /* 0x00005e0000047a13 */ /* 0x000fe20000000000 */
[----:B------:R-:W-:Y:S01]  /*08d0*/  IMAD.MOV.U32 R26, RZ, RZ, R2 ;  /* 0x000000ffff1a7224 */ /* 0x000fe200078e0002 */
[----:B------:R-:W-:Y:S01]  /*08e0*/  IABS R8, c[0x0][0x17c] ;  /* 0x00005f0000087a13 */ /* 0x000fe20000000000 */
[----:B------:R-:W1:Y:S01]  /*08f0*/  S2R R27, SR_TID.X ;  /* 0x00000000001b7919 */ /* 0x000e620000002100 */
[----:B------:R-:W2:Y:S01]  /*0900*/  I2F.RP R9, R4 ;  /* 0x0000000400097306 */ /* 0x000ea20000209400 */
[----:B------:R-:W-:-:S02]  /*0910*/  IABS R17, R29 ;  /* 0x0000001d00117213 */ /* 0x000fc40000000000 */
[----:B------:R-:W-:Y:S01]  /*0920*/  IABS R10, R28 ;  /* 0x0000001c000a7213 */ /* 0x000fe20000000000 */
[----:B------:R3:W-:Y:S01]  /*0930*/  STL [R1+0x680], R0 ;  /* 0x0006800001007387 */ /* 0x0007e20000100800 */
[----:B------:R-:W-:Y:S02]  /*0940*/  ISETP.GE.AND P4, PT, R29, RZ, PT ;  /* 0x000000ff1d00720c */ /* 0x000fe40003f86270 */
[----:B------:R-:W-:Y:S01]  /*0950*/  ISETP.GE.AND P6, PT, R28, RZ, PT ;  /* 0x000000ff1c00720c */ /* 0x000fe20003fc6270 */
[----:B------:R-:W4:Y:S08]  /*0960*/  I2F.RP R5, R8 ;  /* 0x0000000800057306 */ /* 0x000f300000209400 */
[----:B--2---:R-:W2:Y:S01]  /*0970*/  MUFU.RCP R9, R9 ;  /* 0x0000000900097308 */ /* 0x004ea20000001000 */
[----:B-1----:R-:W-:-:S07]  /*0980*/  LOP3.LUT R27, R27, 0x20, RZ, 0xc0, !PT ;  /* 0x000000201b1b7812 */ /* 0x002fce00078ec0ff */
[----:B----4-:R-:W1:Y:S01]  /*0990*/  MUFU.RCP R5, R5 ;  /* 0x0000000500057308 */ /* 0x010e620000001000 */
[----:B0-2---:R-:W-:-:S07]  /*09a0*/  IADD3 R2, R9, 0xffffffe, RZ ;  /* 0x0ffffffe09027810 */ /* 0x005fce0007ffe0ff */
[----:B------:R0:W2:Y:S01]  /*09b0*/  F2I.FTZ.U32.TRUNC.NTZ R3, R2 ;  /* 0x0000000200037305 */ /* 0x0000a2000021f000 */
[----:B-1----:R-:W-:-:S07]  /*09c0*/  IADD3 R6, R5, 0xffffffe, RZ ;  /* 0x0ffffffe05067810 */ /* 0x002fce0007ffe0ff */
[----:B------:R1:W4:Y:S01]  /*09d0*/  F2I.FTZ.U32.TRUNC.NTZ R7, R6 ;  /* 0x0000000600077305 */ /* 0x000322000021f000 */
[----:B0-----:R-:W-:Y:S02]  /*09e0*/  IMAD.MOV.U32 R2, RZ, RZ, RZ ;  /* 0x000000ffff027224 */ /* 0x001fe400078e00ff */
[----:B--2---:R-:W-:Y:S02]  /*09f0*/  IMAD.MOV R11, RZ, RZ, -R3 ;  /* 0x000000ffff0b7224 */ /* 0x004fe400078e0a03 */
[----:B-1----:R-:W-:Y:S02]  /*0a00*/  IMAD.MOV.U32 R6, RZ, RZ, RZ ;  /* 0x000000ffff067224 */ /* 0x002fe400078e00ff */
[----:B------:R-:W-:-:S04]  /*0a10*/  IMAD R11, R11, R4, RZ ;  /* 0x000000040b0b7224 */ /* 0x000fc800078e02ff */
[----:B------:R-:W-:-:S04]  /*0a20*/  IMAD.HI.U32 R3, R3, R11, R2 ;  /* 0x0000000b03037227 */ /* 0x000fc800078e0002 */
[----:B----4-:R-:W-:Y:S02]  /*0a30*/  IMAD.MOV R5, RZ, RZ, -R7 ;  /* 0x000000ffff057224 */ /* 0x010fe400078e0a07 */
[----:B------:R-:W-:-:S04]  /*0a40*/  IMAD.HI.U32 R2, R3, R17, RZ ;  /* 0x0000001103027227 */ /* 0x000fc800078e00ff */
[----:B------:R-:W-:Y:S01]  /*0a50*/  IMAD.MOV R9, RZ, RZ, -R2 ;  /* 0x000000ffff097224 */ /* 0x000fe200078e0a02 */
[----:B------:R-:W-:Y:S01]  /*0a60*/  LEA.HI R2, R27, R26, RZ, 0x1b ;  /* 0x0000001a1b027211 */ /* 0x000fe200078fd8ff */
[----:B------:R-:W-:-:S03]  /*0a70*/  IMAD.HI.U32 R3, R3, R10, RZ ;  /* 0x0000000a03037227 */ /* 0x000fc600078e00ff */
[----:B------:R-:W-:Y:S01]  /*0a80*/  IADD3 R16, R2, 0x3a, RZ ;  /* 0x0000003a02107810 */ /* 0x000fe20007ffe0ff */
[----:B------:R-:W-:Y:S01]  /*0a90*/  IMAD R17, R4, R9, R17 ;  /* 0x0000000904117224 */ /* 0x000fe200078e0211 */
[----:B------:R-:W-:Y:S01]  /*0aa0*/  IADD3 R24, R2, 0x14, RZ ;  /* 0x0000001402187810 */ /* 0x000fe20007ffe0ff */
[----:B------:R-:W-:Y:S02]  /*0ab0*/  IMAD R5, R5, R8, RZ ;  /* 0x0000000805057224 */ /* 0x000fe400078e02ff */
[----:B------:R-:W-:Y:S01]  /*0ac0*/  IMAD.MOV R11, RZ, RZ, -R3 ;  /* 0x000000ffff0b7224 */ /* 0x000fe200078e0a03 */
[----:B------:R-:W-:Y:S01]  /*0ad0*/  ISETP.GT.U32.AND P1, PT, R4, R17, PT ;  /* 0x000000110400720c */ /* 0x000fe20003f24070 */
[----:B------:R-:W-:Y:S01]  /*0ae0*/  IMAD.HI.U32 R3, R7, R5, R6 ;  /* 0x0000000507037227 */ /* 0x000fe200078e0006 */
[C---:B------:R-:W-:Y:S02]  /*0af0*/  IADD3 R7, R2.reuse, 0x3e, RZ ;  /* 0x0000003e02077810 */ /* 0x040fe40007ffe0ff */
[----:B------:R-:W-:Y:S01]  /*0b00*/  IADD3 R6, R2, 0x38, RZ ;  /* 0x0000003802067810 */ /* 0x000fe20007ffe0ff */
[----:B------:R-:W-:Y:S01]  /*0b10*/  IMAD R5, R4, R11, R10 ;  /* 0x0000000b04057224 */ /* 0x000fe200078e020a */
[----:B------:R-:W-:-:S02]  /*0b20*/  IADD3 R10, R2, 0x3c, RZ ;  /* 0x0000003c020a7810 */ /* 0x000fc40007ffe0ff */
[----:B------:R-:W-:Y:S02]  /*0b30*/  IABS R11, R7 ;  /* 0x00000007000b7213 */ /* 0x000fe40000000000 */
[----:B------:R-:W-:Y:S02]  /*0b40*/  ISETP.GT.U32.AND P2, PT, R4, R5, PT ;  /* 0x000000050400720c */ /* 0x000fe40003f44070 */
[----:B------:R-:W-:Y:S01]  /*0b50*/  IABS R9, R10 ;  /* 0x0000000a00097213 */ /* 0x000fe20000000000 */
[----:B------:R-:W-:Y:S01]  /*0b60*/  @!P1 IMAD.IADD R17, R17, 0x1, -R4 ;  /* 0x0000000111119824 */ /* 0x000fe200078e0a04 */
[----:B------:R-:W-:Y:S01]  /*0b70*/  ISETP.GE.AND P3, PT, R10, RZ, PT ;  /* 0x000000ff0a00720c */ /* 0x000fe20003f66270 */
[----:B------:R-:W-:Y:S01]  /*0b80*/  IMAD.HI.U32 R10, R3, R11, RZ ;  /* 0x0000000b030a7227 */ /* 0x000fe200078e00ff */
[----:B------:R-:W-:Y:S02]  /*0b90*/  ISETP.GE.AND P0, PT, R7, RZ, PT ;  /* 0x000000ff0700720c */ /* 0x000fe40003f06270 */
[----:B------:R-:W-:Y:S01]  /*0ba0*/  ISETP.GT.U32.AND P1, PT, R4, R17, PT ;  /* 0x000000110400720c */ /* 0x000fe20003f24070 */
[----:B------:R-:W-:Y:S01]  /*0bb0*/  IMAD.HI.U32 R12, R3, R9, RZ ;  /* 0x00000009030c7227 */ /* 0x000fe200078e00ff */
[----:B------:R-:W-:-:S02]  /*0bc0*/  IABS R7, R16 ;  /* 0x0000001000077213 */ /* 0x000fc40000000000 */
[----:B------:R-:W-:Y:S01]  /*0bd0*/  IABS R15, R6 ;  /* 0x00000006000f7213 */ /* 0x000fe20000000000 */
[----:B------:R-:W-:Y:S01]  /*0be0*/  @!P2 IMAD.IADD R5, R5, 0x1, -R4 ;  /* 0x000000010505a824 */ /* 0x000fe200078e0a04 */
[----:B------:R-:W-:Y:S01]  /*0bf0*/  ISETP.GE.AND P2, PT, R16, RZ, PT ;  /* 0x000000ff1000720c */ /* 0x000fe20003f46270 */
[----:B------:R-:W-:Y:S02]  /*0c00*/  IMAD.MOV R12, RZ, RZ, -R12 ;  /* 0x000000ffff0c7224 */ /* 0x000fe400078e0a0c */
[----:B------:R-:W-:Y:S01]  /*0c10*/  IMAD.MOV R14, RZ, RZ, -R10 ;  /* 0x000000ffff0e7224 */ /* 0x000fe200078e0a0a */
[----:B------:R-:W-:Y:S01]  /*0c20*/  ISETP.GT.U32.AND P5, PT, R4, R5, PT ;  /* 0x000000050400720c */ /* 0x000fe20003fa4070 */
[----:B------:R-:W-:Y:S01]  /*0c30*/  IMAD R9, R8, R12, R9 ;  /* 0x0000000c08097224 */ /* 0x000fe200078e0209 */
[----:B------:R-:W-:Y:S01]  /*0c40*/  IADD3 R12, R2, 0x32, RZ ;  /* 0x00000032020c7810 */ /* 0x000fe20007ffe0ff */
[----:B------:R-:W-:Y:S02]  /*0c50*/  @!P1 IMAD.IADD R17, R17, 0x1, -R4 ;  /* 0x0000000111119824 */ /* 0x000fe400078e0a04 */
[----:B------:R-:W-:-:S04]  /*0c60*/  IMAD.HI.U32 R13, R3, R7, RZ ;  /* 0x00000007030d7227 */ /* 0x000fc800078e00ff */
[----:B------:R-:W-:Y:S01]  /*0c70*/  @!P4 IMAD.MOV R17, RZ, RZ, -R17 ;  /* 0x000000ffff11c224 */ /* 0x000fe200078e0a11 */
[C---:B------:R-:W-:Y:S01]  /*0c80*/  ISETP.GT.U32.AND P4, PT, R8.reuse, R9, PT ;  /* 0x000000090800720c */ /* 0x040fe20003f84070 */
[----:B------:R-:W-:Y:S01]  /*0c90*/  IMAD R11, R8, R14, R11 ;  /* 0x0000000e080b7224 */ /* 0x000fe200078e020b */
[----:B------:R-:W-:Y:S01]  /*0ca0*/  IADD3 R14, R2, 0x34, RZ ;  /* 0x00000034020e7810 */ /* 0x000fe20007ffe0ff */
[----:B------:R-:W-:Y:S02]  /*0cb0*/  IMAD.MOV R13, RZ, RZ, -R13 ;  /* 0x000000ffff0d7224 */ /* 0x000fe400078e0a0d */
[----:B------:R-:W-:Y:S01]  /*0cc0*/  @!P5 IMAD.IADD R5, R5, 0x1, -R4 ;  /* 0x000000010505d824 */ /* 0x000fe200078e0a04 */
[C---:B------:R-:W-:Y:S01]  /*0cd0*/  ISETP.GT.U32.AND P1, PT, R8.reuse, R11, PT ;  /* 0x0000000b0800720c */ /* 0x040fe20003f24070 */
[----:B------:R-:W-:Y:S01]  /*0ce0*/  IMAD R7, R8, R13, R7 ;  /* 0x0000000d08077224 */ /* 0x000fe200078e0207 */
[----:B------:R-:W-:Y:S01]  /*0cf0*/  ISETP.NE.AND P5, PT, RZ, c[0x0][0x178], PT ;  /* 0x00005e00ff007a0c */ /* 0x000fe20003fa5270 */
[----:B------:R-:W-:Y:S01]  /*0d00*/  IMAD.HI.U32 R10, R3, R15, RZ ;  /* 0x0000000f030a7227 */ /* 0x000fe200078e00ff */
[----:B------:R-:W-:-:S02]  /*0d10*/  LOP3.LUT R4, RZ, c[0x0][0x178], RZ, 0x33, !PT ;  /* 0x00005e00ff047a12 */ /* 0x000fc400078e33ff */
[----:B------:R-:W-:Y:S01]  /*0d20*/  IADD3 R13, R2, 0x36, RZ ;  /* 0x00000036020d7810 */ /* 0x000fe20007ffe0ff */
[----:B------:R-:W-:Y:S01]  /*0d30*/  @!P4 IMAD.IADD R9, R9, 0x1, -R8 ;  /* 0x000000010909c824 */ /* 0x000fe200078e0a08 */
[----:B---3--:R-:W-:Y:S01]  /*0d40*/  SEL R0, R4, R17, !P5 ;  /* 0x0000001104007207 */ /* 0x008fe20006800000 */
[----:B------:R-:W-:Y:S01]  /*0d50*/  IMAD.MOV R10, RZ, RZ, -R10 ;  /* 0x000000ffff0a7224 */ /* 0x000fe200078e0a0a */
[----:B------:R-:W-:Y:S01]  /*0d60*/  IABS R18, R13 ;  /* 0x0000000d00127213 */ /* 0x000fe20000000000 */
[----:B------:R-:W-:Y:S01]  /*0d70*/  @!P6 IMAD.MOV R5, RZ, RZ, -R5 ;  /* 0x000000ffff05e224 */ /* 0x000fe200078e0a05 */
[C---:B------:R-:W-:Y:S01]  /*0d80*/  ISETP.GT.U32.AND P6, PT, R8.reuse, R9, PT ;  /* 0x000000090800720c */ /* 0x040fe20003fc4070 */
[----:B------:R-:W-:Y:S01]  /*0d90*/  IMAD R15, R8, R10, R15 ;  /* 0x0000000a080f7224 */ /* 0x000fe200078e020f */
[----:B------:R0:W-:Y:S01]  /*0da0*/  STL [R1+0x6ac], R0 ;  /* 0x0006ac0001007387 */ /* 0x0001e20000100800 */
[----:B------:R-:W-:Y:S01]  /*0db0*/  IABS R17, R14 ;  /* 0x0000000e00117213 */ /* 0x000fe20000000000 */
[----:B------:R-:W-:-:S04]  /*0dc0*/  IMAD.HI.U32 R19, R3, R18, RZ ;  /* 0x0000001203137227 */ /* 0x000fc800078e00ff */
[----:B------:R-:W-:Y:S01]  /*0dd0*/  @!P1 IMAD.IADD R11, R11, 0x1, -R8 ;  /* 0x000000010b0b9824 */ /* 0x000fe200078e0a08 */
[----:B------:R-:W-:Y:S01]  /*0de0*/  ISETP.GT.U32.AND P1, PT, R8, R15, PT ;  /* 0x0000000f0800720c */ /* 0x000fe20003f24070 */
[----:B------:R-:W-:Y:S01]  /*0df0*/  IMAD.MOV R19, RZ, RZ, -R19 ;  /* 0x000000ffff137224 */ /* 0x000fe200078e0a13 */
[----:B0-----:R-:W-:Y:S01]  /*0e00*/  SEL R0, R4, R5, !P5 ;  /* 0x0000000504007207 */ /* 0x001fe20006800000 */
[----:B------:R-:W-:Y:S01]  /*0e10*/  IMAD.HI.U32 R10, R3, R17, RZ ;  /* 0x00000011030a7227 */ /* 0x000fe200078e00ff */
[C---:B------:R-:W-:Y:S02]  /*0e20*/  ISETP.GT.U32.AND P5, PT, R8.reuse, R7, PT ;  /* 0x000000070800720c */ /* 0x040fe40003fa4070 */
[C---:B------:R-:W-:Y:S01]  /*0e30*/  ISETP.GT.U32.AND P4, PT, R8.reuse, R11, PT ;  /* 0x0000000b0800720c */ /* 0x040fe20003f84070 */
[C---:B------:R-:W-:Y:S01]  /*0e40*/  IMAD R18, R8.reuse, R19, R18 ;  /* 0x0000001308127224 */ /* 0x040fe200078e0212 */
[----:B------:R-:W-:Y:S01]  /*0e50*/  IABS R4, R12 ;  /* 0x0000000c00047213 */ /* 0x000fe20000000000 */
[----:B------:R-:W-:Y:S01]  /*0e60*/  IMAD.MOV R10, RZ, RZ, -R10 ;  /* 0x000000ffff0a7224 */ /* 0x000fe200078e0a0a */
[----:B------:R0:W-:Y:S01]  /*0e70*/  STL [R1+0x44], R0 ;  /* 0x0000440001007387 */ /* 0x0001e20000100800 */
[----:B------:R-:W-:Y:S01]  /*0e80*/  @!P6 IMAD.IADD R9, R9, 0x1, -R8 ;  /* 0x000000010909e824 */ /* 0x000fe200078e0a08 */
[C---:B------:R-:W-:Y:S01]  /*0e90*/  ISETP.GT.U32.AND P6, PT, R8.reuse, R18, PT ;  /* 0x000000120800720c */ /* 0x040fe20003fc4070 */
[----:B------:R-:W-:Y:S01]  /*0ea0*/  IMAD R17, R8, R10, R17 ;  /* 0x0000000a08117224 */ /* 0x000fe200078e0211 */
[----:B------:R-:W-:Y:S01]  /*0eb0*/  IADD3 R5, R2, 0x30, RZ ;  /* 0x0000003002057810 */ /* 0x000fe20007ffe0ff */
[----:B------:R-:W-:-:S04]  /*0ec0*/  IMAD.HI.U32 R10, R3, R4, RZ ;  /* 0x00000004030a7227 */ /* 0x000fc800078e00ff */
[--C-:B------:R-:W-:Y:S01]  /*0ed0*/  @!P5 IMAD.IADD R7, R7, 0x1, -R8.reuse ;  /* 0x000000010707d824 */ /* 0x100fe200078e0a08 */
[----:B------:R-:W-:Y:S01]  /*0ee0*/  ISETP.GE.AND P5, PT, R6, RZ, PT ;  /* 0x000000ff0600720c */ /* 0x000fe20003fa6270 */
[--C-:B------:R-:W-:Y:S01]  /*0ef0*/  @!P1 IMAD.IADD R15, R15, 0x1, -R8.reuse ;  /* 0x000000010f0f9824 */ /* 0x100fe200078e0a08 */
[----:B------:R-:W-:Y:S01]  /*0f00*/  IABS R6, R5 ;  /* 0x0000000500067213 */ /* 0x000fe20000000000 */
[----:B0-----:R-:W-:Y:S02]  /*0f10*/  IMAD.MOV.U32 R0, RZ, RZ, R9 ;  /* 0x000000ffff007224 */ /* 0x001fe400078e0009 */
[----:B------:R-:W-:Y:S01]  /*0f20*/  @!P4 IMAD.IADD R11, R11, 0x1, -R8 ;  /* 0x000000010b0bc824 */ /* 0x000fe200078e0a08 */
[C---:B------:R-:W-:Y:S01]  /*0f30*/  ISETP.GT.U32.AND P4, PT, R8.reuse, R7, PT ;  /* 0x000000070800720c */ /* 0x040fe20003f84070 */
[----:B------:R-:W-:Y:S01]  /*0f40*/  IMAD.MOV R9, RZ, RZ, -R10 ;  /* 0x000000ffff097224 */ /* 0x000fe200078e0a0a */
[----:B------:R-:W-:Y:S01]  /*0f50*/  ISETP.GT.U32.AND P1, PT, R8, R15, PT ;  /* 0x0000000f0800720c */ /* 0x000fe20003f24070 */
[----:B------:R-:W-:-:S02]  /*0f60*/  IMAD.MOV.U32 R16, RZ, RZ, R11 ;  /* 0x000000ffff107224 */ /* 0x000fc400078e000b */
[----:B------:R-:W-:Y:S01]  /*0f70*/  IMAD R9, R8, R9, R4 ;  /* 0x0000000908097224 */ /* 0x000fe200078e0204 */
[----:B------:R-:W-:Y:S01]  /*0f80*/  IADD3 R4, R2, 0x2a, RZ ;  /* 0x0000002a02047810 */ /* 0x000fe20007ffe0ff */
[----:B------:R-:W-:Y:S02]  /*0f90*/  @!P6 IMAD.IADD R18, R18, 0x1, -R8 ;  /* 0x000000011212e824 */ /* 0x000fe400078e0a08 */
[----:B------:R-:W-:Y:S01]  /*0fa0*/  @!P0 IMAD.MOV R16, RZ, RZ, -R16 ;  /* 0x000000ffff108224 */ /* 0x000fe200078e0a10 */
[C---:B------:R-:W-:Y:S01]  /*0fb0*/  ISETP.GT.U32.AND P6, PT, R8.reuse, R9, PT ;  /* 0x000000090800720c */ /* 0x040fe20003fc4070 */
[----:B------:R-:W-:Y:S01]  /*0fc0*/  @!P3 IMAD.MOV R0, RZ, RZ, -R0 ;  /* 0x000000ffff00b224 */ /* 0x000fe200078e0a00 */
[----:B------:R-:W-:Y:S01]  /*0fd0*/  ISETP.GT.U32.AND P3, PT, R8, R17, PT ;  /* 0x000000110800720c */ /* 0x000fe20003f64070 */
[----:B------:R-:W-:Y:S01]  /*0fe0*/  IMAD.HI.U32 R11, R3, R6, RZ ;  /* 0x00000006030b7227 */ /* 0x000fe200078e00ff */
[----:B------:R-:W-:Y:S01]  /*0ff0*/  STL [R1+0x1c], R16 ;  /* 0x00001c1001007387 */ /* 0x000fe20000100800 */
[----:B------:R-:W-:-:S02]  /*1000*/  ISETP.GE.AND P0, PT, R13, RZ, PT ;  /* 0x000000ff0d00720c */ /* 0x000fc40003f06270 */
[--C-:B------:R-:W-:Y:S01]  /*1010*/  @!P4 IMAD.IADD R7, R7, 0x1, -R8.reuse ;  /* 0x000000010707c824 */ /* 0x100fe200078e0a08 */
[----:B------:R0:W-:Y:S01]  /*1020*/  STL [R1+0x18], R0 ;  /* 0x0000180001007387 */ /* 0x0001e20000100800 */
[--C-:B------:R-:W-:Y:S01]  /*1030*/  @!P1 IMAD.IADD R15, R15, 0x1, -R8.reuse ;  /* 0x000000010f0f9824 */ /* 0x100fe200078e0a08 */
[----:B------:R-:W-:Y:S01]  /*1040*/  ISETP.GE.AND P1, PT, R12, RZ, PT ;  /* 0x000000ff0c00720c */ /* 0x000fe20003f26270 */
[----:B------:R-:W-:Y:S01]  /*1050*/  IMAD.MOV R11, RZ, RZ, -R11 ;  /* 0x000000ffff0b7224 */ /* 0x000fe200078e0a0b */
[----:B------:R-:W-:Y:S01]  /*1060*/  IADD3 R12, R2, 0x2e, RZ ;  /* 0x0000002e020c7810 */ /* 0x000fe20007ffe0ff */
[----:B------:R-:W-:Y:S01]  /*1070*/  @!P6 IMAD.IADD R9, R9, 0x1, -R8 ;  /* 0x000000010909e824 */ /* 0x000fe200078e0a08 */
[----:B------:R-:W-:Y:S01]  /*1080*/  IABS R13, R4 ;  /* 0x00000004000d7213 */ /* 0x000fe20000000000 */
[C---:B------:R-:W-:Y:S01]  /*1090*/  IMAD R10, R8.reuse, R11, R6 ;  /* 0x0000000b080a7224 */ /* 0x040fe200078e0206 */
[----:B------:R-:W-:Y:S01]  /*10a0*/  IABS R11, R12 ;  /* 0x0000000c000b7213 */ /* 0x000fe20000000000 */
[----:B------:R-:W-:Y:S01]  /*10b0*/  @!P3 IMAD.IADD R17, R17, 0x1, -R8 ;  /* 0x000000011111b824 */ /* 0x000fe200078e0a08 */
[----:B------:R-:W-:Y:S01]  /*10c0*/  ISETP.GT.U32.AND P6, PT, R8, R9, PT ;  /* 0x000000090800720c */ /* 0x000fe20003fc4070 */
[----:B0-----:R-:W-:Y:S01]  /*10d0*/  IMAD.MOV.U32 R0, RZ, RZ, R7 ;  /* 0x000000ffff007224 */ /* 0x001fe200078e0007 */
[----:B------:R-:W-:Y:S01]  /*10e0*/  ISETP.GE.AND P4, PT, R14, RZ, PT ;  /* 0x000000ff0e00720c */ /* 0x000fe20003f86270 */
[----:B------:R-:W-:Y:S01]  /*10f0*/  IMAD.HI.U32 R6, R3, R11, RZ ;  /* 0x0000000b03067227 */ /* 0x000fe200078e00ff */
[----:B------:R-:W-:-:S02]  /*1100*/  ISETP.GT.U32.AND P3, PT, R8, R17, PT ;  /* 0x000000110800720c */ /* 0x000fc40003f64070 */
[----:B------:R-:W-:Y:S01]  /*1110*/  IADD3 R7, R2, 0x28, RZ ;  /* 0x0000002802077810 */ /* 0x000fe20007ffe0ff */
[----:B------:R-:W-:Y:S01]  /*1120*/  @!P2 IMAD.MOV R0, RZ, RZ, -R0 ;  /* 0x000000ffff00a224 */ /* 0x000fe200078e0a00 */
[----:B------:R-:W-:Y:S01]  /*1130*/  ISETP.GT.U32.AND P2, PT, R8, R18, PT ;  /* 0x000000120800720c */ /* 0x000fe20003f44070 */
[----:B------:R-:W-:Y:S01]  /*1140*/  IMAD.MOV R6, RZ, RZ, -R6 ;  /* 0x000000ffff067224 */ /* 0x000fe200078e0a06 */
[----:B------:R-:W-:Y:S01]  /*1150*/  IADD3 R16, R2, 0x2c, RZ ;  /* 0x0000002c02107810 */ /* 0x000fe20007ffe0ff */
[----:B------:R-:W-:Y:S01]  /*1160*/  IMAD.MOV.U32 R21, RZ, RZ, R15 ;  /* 0x000000ffff157224 */ /* 0x000fe200078e000f */
[----:B------:R0:W-:Y:S01]  /*1170*/  STL [R1+0xc], R0 ;  /* 0x00000c0001007387 */ /* 0x0001e20000100800 */
[C---:B------:R-:W-:Y:S01]  /*1180*/  IMAD R11, R8.reuse, R6, R11 ;  /* 0x00000006080b7224 */ /* 0x040fe200078e020b */
[----:B------:R-:W-:Y:S01]  /*1190*/  IABS R14, R7 ;  /* 0x00000007000e7213 */ /* 0x000fe20000000000 */
[----:B------:R-:W-:Y:S01]  /*11a0*/  @!P6 IMAD.IADD R9, R9, 0x1, -R8 ;  /* 0x000000010909e824 */ /* 0x000fe200078e0a08 */
[----:B------:R-:W-:Y:S01]  /*11b0*/  IABS R19, R16 ;  /* 0x0000001000137213 */ /* 0x000fe20000000000 */
[----:B------:R-:W-:Y:S01]  /*11c0*/  IMAD.HI.U32 R6, R3, R13, RZ ;  /* 0x0000000d03067227 */ /* 0x000fe200078e00ff */
[----:B------:R-:W-:-:S03]  /*11d0*/  ISETP.GT.U32.AND P6, PT, R8, R11, PT ;  /* 0x0000000b0800720c */ /* 0x000fc60003fc4070 */
[----:B------:R-:W-:Y:S01]  /*11e0*/  @!P2 IMAD.IADD R18, R18, 0x1, -R8 ;  /* 0x000000011212a824 */ /* 0x000fe200078e0a08 */
[----:B------:R-:W-:Y:S01]  /*11f0*/  ISETP.GT.U32.AND P2, PT, R8, R10, PT ;  /* 0x0000000a0800720c */ /* 0x000fe20003f44070 */
[----:B------:R-:W-:Y:S02]  /*1200*/  @!P5 IMAD.MOV R21, RZ, RZ, -R21 ;  /* 0x000000ffff15d224 */ /* 0x000fe400078e0a15 */
[----:B0-----:R-:W-:Y:S02]  /*1210*/  IMAD.MOV.U32 R0, RZ, RZ, R18 ;  /* 0x000000ffff007224 */ /* 0x001fe400078e0012 */
[----:B------:R-:W-:Y:S01]  /*1220*/  @!P3 IMAD.IADD R17, R17, 0x1, -R8 ;  /* 0x000000011111b824 */ /* 0x000fe200078e0a08 */
[----:B------:R-:W-:Y:S01]  /*1230*/  STL [R1+0x8], R21 ;  /* 0x0000081501007387 */ /* 0x000fe20000100800 */
[----:B------:R-:W-:Y:S01]  /*1240*/  @!P0 IMAD.MOV R0, RZ, RZ, -R0 ;  /* 0x000000ffff008224 */ /* 0x000fe200078e0a00 */
[----:B------:R-:W-:Y:S01]  /*1250*/  ISETP.GE.AND P3, PT, R5, RZ, PT ;  /* 0x000000ff0500720c */ /* 0x000fe20003f66270 */
[----:B------:R-:W-:-:S02]  /*1260*/  IMAD.MOV R6, RZ, RZ, -R6 ;  /* 0x000000ffff067224 */ /* 0x000fc400078e0a06 */
[----:B------:R-:W-:Y:S01]  /*1270*/  IMAD.HI.U32 R5, R3, R14, RZ ;  /* 0x0000000e03057227 */ /* 0x000fe200078e00ff */
[----:B------:R0:W-:Y:S03]  /*1280*/  STL [R1+0x4], R0 ;  /* 0x0000040001007387 */ /* 0x0001e60000100800 */
[--C-:B------:R-:W-:Y:S01]  /*1290*/  @!P2 IMAD.IADD R10, R10, 0x1, -R8.reuse ;  /* 0x000000010a0aa824 */ /* 0x100fe200078e0a08 */
[----:B------:R-:W-:Y:S01]  /*12a0*/  ISETP.GE.AND P2, PT, R12, RZ, PT ;  /* 0x000000ff0c00720c */ /* 0x000fe20003f46270 */
[----:B------:R-:W-:Y:S01]  /*12b0*/  IMAD R13, R8, R6, R13 ;  /* 0x00000006080d7224 */ /* 0x000fe200078e020d */
[----:B------:R-:W-:Y:S01]  /*12c0*/  IADD3 R6, R2, 0x26, RZ ;  /* 0x0000002602067810 */ /* 0x000fe20007ffe0ff */
[----:B------:R-:W-:Y:S01]  /*12d0*/  @!P6 IMAD.IADD R11, R11, 0x1, -R8 ;  /* 0x000000010b0be824 */ /* 0x000fe200078e0a08 */
[----:B------:R-:W-:Y:S01]  /*12e0*/  ISETP.GT.U32.AND P5, PT, R8, R10, PT ;  /* 0x0000000a0800720c */ /* 0x000fe20003fa4070 */
[----:B------:R-:W-:Y:S01]  /*12f0*/  IMAD.HI.U32 R20, R3, R19, RZ ;  /* 0x0000001303147227 */ /* 0x000fe200078e00ff */
[----:B------:R-:W-:-:S02]  /*1300*/  IABS R15, R6 ;  /* 0x00000006000f7213 */ /* 0x000fc40000000000 */
[C---:B------:R-:W-:Y:S01]  /*1310*/  ISETP.GT.U32.AND P6, PT, R8.reuse, R11, PT ;  /* 0x0000000b0800720c */ /* 0x040fe20003fc4070 */
[----:B0-----:R-:W-:Y:S02]  /*1320*/  IMAD.MOV.U32 R0, RZ, RZ, R17 ;  /* 0x000000ffff007224 */ /* 0x001fe400078e0011 */
[----:B------:R-:W-:Y:S02]  /*1330*/  IMAD.MOV R5, RZ, RZ, -R5 ;  /* 0x000000ffff057224 */ /* 0x000fe400078e0a05 */
[----:B------:R-:W-:Y:S01]  /*1340*/  @!P4 IMAD.MOV R0, RZ, RZ, -R0 ;  /* 0x000000ffff00c224 */ /* 0x000fe200078e0a00 */
[C---:B------:R-:W-:Y:S01]  /*1350*/  ISETP.GT.U32.AND P4, PT, R8.reuse, R13, PT ;  /* 0x0000000d0800720c */ /* 0x040fe20003f84070 */
[----:B------:R-:W-:Y:S02]  /*1360*/  IMAD.MOV R20, RZ, RZ, -R20 ;  /* 0x000000ffff147224 */ /* 0x000fe400078e0a14 */
[----:B------:R-:W-:Y:S01]  /*1370*/  IMAD R14, R8, R5, R14 ;  /* 0x00000005080e7224 */ /* 0x000fe200078e020e */
[----:B------:R-:W-:Y:S01]  /*1380*/  IADD3 R5, R2, 0x24, RZ ;  /* 0x0000002402057810 */ /* 0x000fe20007ffe0ff */
[----:B------:R-:W-:Y:S01]  /*1390*/  IMAD R12, R8, R20, R19 ;  /* 0x00000014080c7224 */ /* 0x000fe200078e0213 */
[----:B------:R-:W-:Y:S01]  /*13a0*/  IADD3 R19, R2, 0x22, RZ ;  /* 0x0000002202137810 */ /* 0x000fe20007ffe0ff */
[----:B------:R-:W-:Y:S01]  /*13b0*/  @!P1 IMAD.MOV R9, RZ, RZ, -R9 ;  /* 0x000000ffff099224 */ /* 0x000fe200078e0a09 */
[----:B------:R-:W-:Y:S01]  /*13c0*/  IABS R18, R5 ;  /* 0x0000000500127213 */ /* 0x000fe20000000000 */
[--C-:B------:R-:W-:Y:S01]  /*13d0*/  @!P5 IMAD.IADD R10, R10, 0x1, -R8.reuse ;  /* 0x000000010a0ad824 */ /* 0x100fe200078e0a08 */
[----:B------:R-:W-:Y:S01]  /*13e0*/  ISETP.GT.U32.AND P0, PT, R8, R12, PT ;  /* 0x0000000c0800720c */ /* 0x000fe20003f04070 */
[----:B------:R-:W-:Y:S01]  /*13f0*/  IMAD.HI.U32 R17, R3, R15, RZ ;  /* 0x0000000f03117227 */ /* 0x000fe200078e00ff */
[----:B------:R-:W-:Y:S01]  /*1400*/  ISETP.GE.AND P1, PT, R16, RZ, PT ;  /* 0x000000ff1000720c */ /* 0x000fe20003f26270 */
[----:B------:R0:W-:Y:S01]  /*1410*/  STL [R1+0x6b8], R9 ;  /* 0x0006b80901007387 */ /* 0x0001e20000100800 */
[----:B------:R-:W-:Y:S01]  /*1420*/  ISETP.GT.U32.AND P5, PT, R8, R14, PT ;  /* 0x0000000e0800720c */ /* 0x000fe20003fa4070 */
[----:B------:R-:W-:-:S02]  /*1430*/  @!P4 IMAD.IADD R13, R13, 0x1, -R8 ;  /* 0x000000010d0dc824 */ /* 0x000fc400078e0a08 */
[----:B------:R-:W-:Y:S01]  /*1440*/  IMAD.MOV.U32 R16, RZ, RZ, R18 ;  /* 0x000000ffff107224 */ /* 0x000fe200078e0012 */
[----:B------:R1:W-:Y:S01]  /*1450*/  STL [R1], R0 ;  /* 0x0000000001007387 */ /* 0x0003e20000100800 */
[----:B------:R-:W-:Y:S01]  /*1460*/  @!P6 IMAD.IADD R11, R11, 0x1, -R8 ;  /* 0x000000010b0be824 */ /* 0x000fe200078e0a08 */
[----:B------:R-:W-:Y:S01]  /*1470*/  ISETP.GE.AND P6, PT, R4, RZ, PT ;  /* 0x000000ff0400720c */ /* 0x000fe20003fc6270 */
[----:B------:R-:W-:Y:S01]  /*1480*/  @!P3 IMAD.MOV R10, RZ, RZ, -R10 ;  /* 0x000000ffff0ab224 */ /* 0x000fe200078e0a0a */
[----:B------:R-:W-:Y:S01]  /*1490*/  ISETP.GT.U32.AND P3, PT, R8, R13, PT ;  /* 0x0000000d0800720c */ /* 0x000fe20003f64070 */
[----:B------:R-:W-:Y:S01]  /*14a0*/  IMAD.MOV R17, RZ, RZ, -R17 ;  /* 0x000000ffff117224 */ /* 0x000fe200078e0a11 */
[C---:B0-----:R-:W-:Y:S01]  /*14b0*/  IADD3 R9, R2.reuse, 0x8, RZ ;  /* 0x0000000802097810 */ /* 0x041fe20007ffe0ff */
[----:B------:R-:W-:Y:S01]  /*14c0*/  IMAD.HI.U32 R4, R3, R16, RZ ;  /* 0x0000001003047227 */ /* 0x000fe200078e00ff */
[----:B------:R0:W-:Y:S01]  /*14d0*/  STL [R1+0x6bc], R10 ;  /* 0x0006bc0a01007387 */ /* 0x0001e20000100800 */
[----:B-1----:R-:W-:-:S02]  /*14e0*/  IADD3 R0, R2, 0x10, RZ ;  /* 0x0000001002007810 */ /* 0x002fc40007ffe0ff */
[----:B------:R-:W-:Y:S01]  /*14f0*/  IMAD R15, R8, R17, R15 ;  /* 0x00000011080f7224 */ /* 0x000fe200078e020f */
[----:B------:R-:W-:Y:S01]  /*1500*/  IABS R17, R19 ;  /* 0x0000001300117213 */ /* 0x000fe20000000000 */
[----:B------:R-:W-:Y:S01]  /*1510*/  IMAD.MOV R4, RZ, RZ, -R4 ;  /* 0x000000ffff047224 */ /* 0x000fe200078e0a04 */
[----:B------:R-:W-:Y:S01]  /*1520*/  IABS R29, R9 ;  /* 0x00000009001d7213 */ /* 0x000fe20000000000 */
[----:B------:R-:W-:Y:S01]  /*1530*/  @!P0 IMAD.IADD R12, R12, 0x1, -R8 ;  /* 0x000000010c0c8824 */ /* 0x000fe200078e0a08 */
[----:B------:R-:W-:Y:S01]  /*1540*/  ISETP.GE.AND P0, PT, R7, RZ, PT ;  /* 0x000000ff0700720c */ /* 0x000fe20003f06270 */
[----:B------:R-:W-:Y:S01]  /*1550*/  IMAD R16, R8, R4, R16 ;  /* 0x0000000408107224 */ /* 0x000fe200078e0210 */
[----:B------:R-:W-:Y:S01]  /*1560*/  IADD3 R4, R2, 0x20, RZ ;  /* 0x0000002002047810 */ /* 0x000fe20007ffe0ff */
[----:B------:R-:W-:Y:S01]  /*1570*/  @!P2 IMAD.MOV R11, RZ, RZ, -R11 ;  /* 0x000000ffff0ba224 */ /* 0x000fe200078e0a0b */
[C---:B------:R-:W-:Y:S01]  /*1580*/  ISETP.GT.U32.AND P2, PT, R8.reuse, R15, PT ;  /* 0x0000000f0800720c */ /* 0x040fe20003f44070 */
[--C-:B------:R-:W-:Y:S01]  /*1590*/  @!P3 IMAD.IADD R13, R13, 0x1, -R8.reuse ;  /* 0x000000010d0db824 */ /* 0x100fe200078e0a08 */
[----:B------:R-:W-:Y:S01]  /*15a0*/  ISETP.GT.U32.AND P4, PT, R8, R12, PT ;  /* 0x0000000c0800720c */ /* 0x000fe20003f84070 */
[----:B------:R-:W-:Y:S01]  /*15b0*/  @!P5 IMAD.IADD R14, R14, 0x1, -R8 ;  /* 0x000000010e0ed824 */ /* 0x000fe200078e0a08 */
[C---:B------:R-:W-:Y:S01]  /*15c0*/  ISETP.GT.U32.AND P3, PT, R8.reuse, R16, PT ;  /* 0x000000100800720c */ /* 0x040fe20003f64070 */
[----:B------:R-:W-:Y:S01]  /*15d0*/  IMAD.HI.U32 R7, R3, R17, RZ ;  /* 0x0000001103077227 */ /* 0x000fe200078e00ff */
[----:B------:R-:W-:Y:S01]  /*15e0*/  IABS R18, R4 ;  /* 0x0000000400127213 */ /* 0x000fe20000000000 */
[----:B------:R1:W-:Y:S01]  /*15f0*/  STL [R1+0x6c0], R11 ;  /* 0x0006c00b01007387 */ /* 0x0003e20000100800 */
[----:B------:R-:W-:Y:S01]  /*1600*/  ISETP.GT.U32.AND P5, PT, R8, R14, PT ;  /* 0x0000000e0800720c */ /* 0x000fe20003fa4070 */
[----:B------:R-:W-:Y:S01]  /*1610*/  IMAD.MOV R7, RZ, RZ, -R7 ;  /* 0x000000ffff077224 */ /* 0x000fe200078e0a07 */
[----:B0-----:R-:W-:Y:S01]  /*1620*/  IADD3 R10, R2, 0x6, RZ ;  /* 0x00000006020a7810 */ /* 0x001fe20007ffe0ff */
[----:B------:R-:W-:-:S02]  /*1630*/  @!P6 IMAD.MOV R13, RZ, RZ, -R13 ;  /* 0x000000ffff0de224 */ /* 0x000fc400078e0a0d */
[--C-:B------:R-:W-:Y:S01]  /*1640*/  @!P2 IMAD.IADD R15, R15, 0x1, -R8.reuse ;  /* 0x000000010f0fa824 */ /* 0x100fe200078e0a08 */
[----:B------:R-:W-:Y:S01]  /*1650*/  ISETP.GE.AND P2, PT, R19, RZ, PT ;  /* 0x000000ff1300720c */ /* 0x000fe20003f46270 */
[--C-:B------:R-:W-:Y:S01]  /*1660*/  @!P4 IMAD.IADD R12, R12, 0x1, -R8.reuse ;  /* 0x000000010c0cc824 */ /* 0x100fe200078e0a08 */
[----:B------:R-:W-:Y:S01]  /*1670*/  ISETP.GE.AND P4, PT, R6, RZ, PT ;  /* 0x000000ff0600720c */ /* 0x000fe20003f86270 */
[----:B------:R-:W-:Y:S01]  /*1680*/  @!P3 IMAD.IADD R16, R16, 0x1, -R8 ;  /* 0x000000011010b824 */ /* 0x000fe200078e0a08 */
[----:B------:R-:W-:Y:S01]  /*1690*/  ISETP.GT.U32.AND P3, PT, R8, R15, PT ;  /* 0x0000000f0800720c */ /* 0x000fe20003f64070 */
[----:B------:R-:W-:Y:S01]  /*16a0*/  IMAD.HI.U32 R6, R3, R18, RZ ;  /* 0x0000001203067227 */ /* 0x000fe200078e00ff */
[----:B-1----:R-:W-:-:S03]  /*16b0*/  IADD3 R11, R2, 0xa, RZ ;  /* 0x0000000a020b7810 */ /* 0x002fc60007ffe0ff */
[----:B------:R-:W-:Y:S02]  /*16c0*/  IMAD.MOV R6, RZ, RZ, -R6 ;  /* 0x000000ffff067224 */ /* 0x000fe400078e0a06 */
[----:B------:R-:W-:Y:S01]  /*16d0*/  @!P1 IMAD.MOV R12, RZ, RZ, -R12 ;  /* 0x000000ffff0c9224 */ /* 0x000fe200078e0a0c */
[C---:B------:R-:W-:Y:S01]  /*16e0*/  ISETP.GT.U32.AND P1, PT, R8.reuse, R16, PT ;  /* 0x000000100800720c */ /* 0x040fe20003f24070 */
[----:B------:R-:W-:Y:S02]  /*16f0*/  IMAD R18, R8, R6, R18 ;  /* 0x0000000608127224 */ /* 0x000fe400078e0212 */
[--C-:B------:R-:W-:Y:S01]  /*1700*/  @!P5 IMAD.IADD R14, R14, 0x1, -R8.reuse ;  /* 0x000000010e0ed824 */ /* 0x100fe200078e0a08 */
[----:B------:R-:W-:Y:S01]  /*1710*/  ISETP.GE.AND P5, PT, R5, RZ, PT ;  /* 0x000000ff0500720c */ /* 0x000fe20003fa6270 */
[----:B------:R-:W-:Y:S01]  /*1720*/  @!P3 IMAD.IADD R15, R15, 0x1, -R8 ;  /* 0x000000010f0fb824 */ /* 0x000fe200078e0a08 */
[C---:B------:R-:W-:Y:S01]  /*1730*/  ISETP.GT.U32.AND P3, PT, R8.reuse, R18, PT ;  /* 0x000000120800720c */ /* 0x040fe20003f64070 */
[----:B------:R-:W-:Y:S01]  /*1740*/  IMAD R17, R8, R7, R17 ;  /* 0x0000000708117224 */ /* 0x000fe200078e0211 */
[----:B------:R-:W-:Y:S01]  /*1750*/  IADD3 R5, R2, 0x1e, RZ ;  /* 0x0000001e02057810 */ /* 0x000fe20007ffe0ff */
[----:B------:R-:W-:Y:S01]  /*1760*/  @!P0 IMAD.MOV R14, RZ, RZ, -R14 ;  /* 0x000000ffff0e8224 */ /* 0x000fe200078e0a0e */
[----:B------:R-:W-:Y:S01]  /*1770*/  ISETP.GE.AND P0, PT, R4, RZ, PT ;  /* 0x000000ff0400720c */ /* 0x000fe20003f06270 */
[----:B------:R-:W-:Y:S01]  /*1780*/  @!P4 IMAD.MOV R15, RZ, RZ, -R15 ;  /* 0x000000ffff0fc224 */ /* 0x000fe200078e0a0f */
[----:B------:R-:W-:Y:S01]  /*1790*/  IABS R19, R5 ;  /* 0x0000000500137213 */ /* 0x000fe20000000000 */
[--C-:B------:R-:W-:Y:S01]  /*17a0*/  @!P1 IMAD.IADD R16, R16, 0x1, -R8.reuse ;  /* 0x0000000110109824 */ /* 0x100fe200078e0a08 */
[----:B------:R-:W-:Y:S01]  /*17b0*/  ISETP.GE.AND P1, PT, R5, RZ, PT ;  /* 0x000000ff0500720c */ /* 0x000fe20003f26270 */
[----:B------:R-:W-:Y:S01]  /*17c0*/  STL [R1+0x6c4], R12 ;  /* 0x0006c40c01007387 */ /* 0x000fe20000100800 */
[----:B------:R-:W-:Y:S01]  /*17d0*/  IADD3 R5, R2, 0x1c, RZ ;  /* 0x0000001c02057810 */ /* 0x000fe20007ffe0ff */
[C---:B------:R-:W-:Y:S01]  /*17e0*/  IMAD.HI.U32 R6, R3.reuse, R19, RZ ;  /* 0x0000001303067227 */ /* 0x040fe200078e00ff */
[----:B------:R-:W-:Y:S01]  /*17f0*/  ISETP.GT.U32.AND P6, PT, R8, R17, PT ;  /* 0x000000110800720c */ /* 0x000fe20003fc4070 */
[----:B------:R0:W-:Y:S01]  /*1800*/  STL [R1+0x6c8], R13 ;  /* 0x0006c80d01007387 */ /* 0x0001e20000100800 */
[----:B------:R-:W-:Y:S01]  /*1810*/  IABS R20, R5 ;  /* 0x0000000500147213 */ /* 0x000fe20000000000 */
[----:B------:R-:W-:Y:S01]  /*1820*/  @!P3 IMAD.IADD R18, R18, 0x1, -R8 ;  /* 0x000000011212b824 */ /* 0x000fe200078e0a08 */
[----:B------:R-:W-:Y:S01]  /*1830*/  IADD3 R4, R2, 0x1a, RZ ;  /* 0x0000001a02047810 */ /* 0x000fe20007ffe0ff */
[----:B------:R-:W-:Y:S01]  /*1840*/  IMAD.MOV R6, RZ, RZ, -R6 ;  /* 0x000000ffff067224 */ /* 0x000fe200078e0a06 */
[----:B------:R-:W-:Y:S01]  /*1850*/  STL [R1+0x6cc], R14 ;  /* 0x0006cc0e01007387 */ /* 0x000fe20000100800 */
[----:B------:R-:W-:Y:S01]  /*1860*/  IMAD.HI.U32 R7, R3, R20, RZ ;  /* 0x0000001403077227 */ /* 0x000fe200078e00ff */
[----:B------:R-:W-:-:S02]  /*1870*/  ISETP.GT.U32.AND P3, PT, R8, R18, PT ;  /* 0x000000120800720c */ /* 0x000fc40003f64070 */
[----:B------:R-:W-:Y:S01]  /*1880*/  IABS R21, R4 ;  /* 0x0000000400157213 */ /* 0x000fe20000000000 */
[----:B------:R-:W-:Y:S01]  /*1890*/  IMAD.MOV R7, RZ, RZ, -R7 ;  /* 0x000000ffff077224 */ /* 0x000fe200078e0a07 */
[----:B------:R-:W-:Y:S01]  /*18a0*/  STL [R1+0x6d0], R15 ;  /* 0x0006d00f01007387 */ /* 0x000fe20000100800 */
[----:B------:R-:W-:Y:S01]  /*18b0*/  IMAD R19, R8, R6, R19 ;  /* 0x0000000608137224 */ /* 0x000fe200078e0213 */
[----:B------:R-:W-:Y:S01]  /*18c0*/  IADD3 R6, R2, 0x18, RZ ;  /* 0x0000001802067810 */ /* 0x000fe20007ffe0ff */
[----:B------:R-:W-:Y:S01]  /*18d0*/  IMAD R20, R8, R7, R20 ;  /* 0x0000000708147224 */ /* 0x000fe200078e0214 */
[----:B0-----:R-:W-:Y:S01]  /*18e0*/  IADD3 R13, R2, 0xc, RZ ;  /* 0x0000000c020d7810 */ /* 0x001fe20007ffe0ff */
[----:B------:R-:W-:Y:S01]  /*18f0*/  @!P6 IMAD.IADD R17, R17, 0x1, -R8 ;  /* 0x000000011111e824 */ /* 0x000fe200078e0a08 */
[----:B------:R-:W-:Y:S01]  /*1900*/  ISETP.GT.U32.AND P4, PT, R8, R19, PT ;  /* 0x000000130800720c */ /* 0x000fe20003f84070 */
[----:B------:R-:W-:Y:S01]  /*1910*/  @!P5 IMAD.MOV R16, RZ, RZ, -R16 ;  /* 0x000000ffff10d224 */ /* 0x000fe200078e0a10 */
[----:B------:R-:W-:Y:S01]  /*1920*/  IABS R22, R6 ;  /* 0x0000000600167213 */ /* 0x000fe20000000000 */
[----:B------:R-:W-:Y:S01]  /*1930*/  @!P3 IMAD.IADD R18, R18, 0x1, -R8 ;  /* 0x000000011212b824 */ /* 0x000fe200078e0a08 */
[----:B------:R-:W-:-:S02]  /*1940*/  ISETP.GT.U32.AND P6, PT, R8, R17, PT ;  /* 0x000000110800720c */ /* 0x000fc40003fc4070 */
[----:B------:R-:W-:Y:S01]  /*1950*/  ISETP.GE.AND P5, PT, R5, RZ, PT ;  /* 0x000000ff0500720c */ /* 0x000fe20003fa6270 */
[----:B------:R-:W-:Y:S01]  /*1960*/  @!P0 IMAD.MOV R18, RZ, RZ, -R18 ;  /* 0x000000ffff128224 */ /* 0x000fe200078e0a12 */
[----:B------:R-:W-:Y:S01]  /*1970*/  ISETP.GT.U32.AND P0, PT, R8, R20, PT ;  /* 0x000000140800720c */ /* 0x000fe20003f04070 */
[----:B------:R-:W-:Y:S01]  /*1980*/  IMAD.HI.U32 R5, R3, R21, RZ ;  /* 0x0000001503057227 */ /* 0x000fe200078e00ff */
[----:B------:R0:W-:Y:S01]  /*1990*/  STL [R1+0x6d4], R16 ;  /* 0x0006d41001007387 */ /* 0x0001e20000100800 */
[----:B------:R-:W-:Y:S02]  /*19a0*/  ISETP.GE.AND P3, PT, R6, RZ, PT ;  /* 0x000000ff0600720c */ /* 0x000fe40003f66270 */
[--C-:B------:R-:W-:Y:S01]  /*19b0*/  @!P4 IMAD.IADD R19, R19, 0x1, -R8.reuse ;  /* 0x000000011313c824 */ /* 0x100fe200078e0a08 */
[----:B------:R-:W-:Y:S01]  /*19c0*/  IABS R6, R0 ;  /* 0x0000000000067213 */ /* 0x000fe20000000000 */
[----:B------:R-:W-:Y:S01]  /*19d0*/  IMAD.MOV R5, RZ, RZ, -R5 ;  /* 0x000000ffff057224 */ /* 0x000fe200078e0a05 */
[----:B------:R1:W-:Y:S01]  /*19e0*/  STL [R1+0x40], R0 ;  /* 0x0000400001007387 */ /* 0x0003e20000100800 */
[--C-:B------:R-:W-:Y:S01]  /*19f0*/  @!P6 IMAD.IADD R17, R17, 0x1, -R8.reuse ;  /* 0x000000011111e824 */ /* 0x100fe200078e0a08 */
[C---:B------:R-:W-:Y:S01]  /*1a00*/  ISETP.GT.U32.AND P4, PT, R8.reuse, R19, PT ;  /* 0x000000130800720c */ /* 0x040fe20003f84070 */
[----:B------:R-:W-:Y:S01]  /*1a10*/  IMAD R21, R8, R5, R21 ;  /* 0x0000000508157224 */ /* 0x000fe200078e0215 */
[----:B------:R-:W-:Y:S01]  /*1a20*/  ISETP.GE.AND P6, PT, R4, RZ, PT ;  /* 0x000000ff0400720c */ /* 0x000fe20003fc6270 */
[----:B------:R-:W-:Y:S01]  /*1a30*/  @!P0 IMAD.IADD R20, R20, 0x1, -R8 ;  /* 0x0000000114148824 */ /* 0x000fe200078e0a08 */
[C---:B------:R-:W-:Y:S01]  /*1a40*/  IADD3 R5, R2.reuse, 0x16, RZ ;  /* 0x0000001602057810 */ /* 0x040fe20007ffe0ff */
[----:B------:R-:W-:Y:S01]  /*1a50*/  IMAD.HI.U32 R4, R3, R22, RZ ;  /* 0x0000001603047227 */ /* 0x000fe200078e00ff */
[----:B0-----:R-:W-:-:S02]  /*1a60*/  IADD3 R16, R2, 0x12, RZ ;  /* 0x0000001202107810 */ /* 0x001fc40007ffe0ff */
[C---:B------:R-:W-:Y:S01]  /*1a70*/  ISETP.GT.U32.AND P0, PT, R8.reuse, R20, PT ;  /* 0x000000140800720c */ /* 0x040fe20003f04070 */
[----:B------:R-:W-:Y:S01]  /*1a80*/  IMAD.MOV R4, RZ, RZ, -R4 ;  /* 0x000000ffff047224 */ /* 0x000fe200078e0a04 */
[----:B------:R-:W-:Y:S01]  /*1a90*/  IABS R23, R5 ;  /* 0x0000000500177213 */ /* 0x000fe20000000000 */
[----:B------:R-:W-:Y:S01]  /*1aa0*/  @!P2 IMAD.MOV R17, RZ, RZ, -R17 ;  /* 0x000000ffff11a224 */ /* 0x000fe200078e0a11 */
[----:B------:R-:W-:Y:S01]  /*1ab0*/  IABS R25, R16 ;  /* 0x0000001000197213 */ /* 0x000fe20000000000 */
[----:B------:R-:W-:Y:S01]  /*1ac0*/  IMAD R22, R8, R4, R22 ;  /* 0x0000000408167224 */ /* 0x000fe200078e0216 */
[----:B------:R-:W-:Y:S01]  /*1ad0*/  ISETP.GE.AND P2, PT, R5, RZ, PT ;  /* 0x000000ff0500720c */ /* 0x000fe20003f46270 */
[----:B------:R-:W-:Y:S01]  /*1ae0*/  @!P4 IMAD.IADD R19, R19, 0x1, -R8 ;  /* 0x000000011313c824 */ /* 0x000fe200078e0a08 */
[----:B------:R-:W-:Y:S01]  /*1af0*/  ISETP.GE.AND P4, PT, R24, RZ, PT ;  /* 0x000000ff1800720c */ /* 0x000fe20003f86270 */
[----:B------:R-:W-:Y:S01]  /*1b00*/  IMAD.HI.U32 R4, R3, R23, RZ ;  /* 0x0000001703047227 */ /* 0x000fe200078e00ff */
[----:B------:R-:W-:-:S02]  /*1b10*/  IABS R24, R24 ;  /* 0x0000001800187213 */ /* 0x000fc40000000000 */
[----:B-1----:R-:W-:Y:S01]  /*1b20*/  IADD3 R0, R2, 0xe, RZ ;  /* 0x0000000e02007810 */ /* 0x002fe20007ffe0ff */
[----:B------:R-:W-:Y:S01]  /*1b30*/  @!P0 IMAD.IADD R20, R20, 0x1, -R8 ;  /* 0x0000000114148824 */ /* 0x000fe200078e0a08 */
[C---:B------:R-:W-:Y:S01]  /*1b40*/  ISETP.GT.U32.AND P0, PT, R8.reuse, R22, PT ;  /* 0x000000160800720c */ /* 0x040fe20003f04070 */
[----:B------:R-:W-:Y:S01]  /*1b50*/  @!P1 IMAD.MOV R19, RZ, RZ, -R19 ;  /* 0x000000ffff139224 */ /* 0x000fe200078e0a13 */
[----:B------:R-:W-:Y:S01]  /*1b60*/  ISETP.GT.U32.AND P1, PT, R8, R21, PT ;  /* 0x000000150800720c */ /* 0x000fe20003f24070 */
[----:B------:R-:W-:Y:S01]  /*1b70*/  IMAD.MOV R4, RZ, RZ, -R4 ;  /* 0x000000ffff047224 */ /* 0x000fe200078e0a04 */
[----:B------:R-:W-:Y:S01]  /*1b80*/  IABS R27, R0 ;  /* 0x00000000001b7213 */ /* 0x000fe20000000000 */
[C---:B------:R-:W-:Y:S01]  /*1b90*/  IMAD.HI.U32 R5, R3.reuse, R24, RZ ;  /* 0x0000001803057227 */ /* 0x040fe200078e00ff */
[----:B------:R-:W-:Y:S01]  /*1ba0*/  IABS R28, R13 ;  /* 0x0000000d001c7213 */ /* 0x000fe20000000000 */
[----:B------:R0:W-:Y:S01]  /*1bb0*/  STL [R1+0x34], R0 ;  /* 0x0000340001007387 */ /* 0x0001e20000100800 */
[----:B------:R-:W-:Y:S01]  /*1bc0*/  IADD3 R14, R2, 0x2, RZ ;  /* 0x00000002020e7810 */ /* 0x000fe20007ffe0ff */
[----:B------:R-:W-:Y:S01]  /*1bd0*/  IMAD R23, R8, R4, R23 ;  /* 0x0000000408177224 */ /* 0x000fe200078e0217 */
[----:B------:R-:W-:Y:S01]  /*1be0*/  IABS R12, R2 ;  /* 0x00000002000c7213 */ /* 0x000fe20000000000 */
[----:B------:R-:W-:-:S04]  /*1bf0*/  IMAD.HI.U32 R7, R3, R25, RZ ;  /* 0x0000001903077227 */ /* 0x000fc800078e00ff */
[--C-:B------:R-:W-:Y:S02]  /*1c00*/  @!P0 IMAD.IADD R22, R22, 0x1, -R8.reuse ;  /* 0x0000000116168824 */ /* 0x100fe400078e0a08 */
[----:B------:R-:W-:Y:S02]  /*1c10*/  @!P1 IMAD.IADD R21, R21, 0x1, -R8 ;  /* 0x0000000115159824 */ /* 0x000fe400078e0a08 */
[----:B------:R-:W-:Y:S01]  /*1c20*/  @!P5 IMAD.MOV R20, RZ, RZ, -R20 ;  /* 0x000000ffff14d224 */ /* 0x000fe200078e0a14 */
[C---:B------:R-:W-:Y:S01]  /*1c30*/  ISETP.GT.U32.AND P0, PT, R8.reuse, R22, PT ;  /* 0x000000160800720c */ /* 0x040fe20003f04070 */
[----:B------:R-:W-:Y:S01]  /*1c40*/  IMAD.HI.U32 R26, R3, R6, RZ ;  /* 0x00000006031a7227 */ /* 0x000fe200078e00ff */
[C---:B------:R-:W-:Y:S02]  /*1c50*/  ISETP.GT.U32.AND P1, PT, R8.reuse, R21, PT ;  /* 0x000000150800720c */ /* 0x040fe40003f24070 */
[----:B------:R-:W-:Y:S01]  /*1c60*/  ISETP.GT.U32.AND P5, PT, R8, R23, PT ;  /* 0x000000170800720c */ /* 0x000fe20003fa4070 */
[----:B------:R-:W-:-:S02]  /*1c70*/  IMAD.MOV R4, RZ, RZ, -R5 ;  /* 0x000000ffff047224 */ /* 0x000fc400078e0a05 */
[----:B------:R-:W-:Y:S01]  /*1c80*/  IMAD.MOV R5, RZ, RZ, -R7 ;  /* 0x000000ffff057224 */ /* 0x000fe200078e0a07 */
[----:B------:R-:W-:Y:S01]  /*1c90*/  IABS R7, R10 ;  /* 0x0000000a00077213 */ /* 0x000fe20000000000 */
[----:B------:R-:W-:Y:S02]  /*1ca0*/  IMAD.MOV R26, RZ, RZ, -R26 ;  /* 0x000000ffff1a7224 */ /* 0x000fe400078e0a1a */
[C---:B------:R-:W-:Y:S02]  /*1cb0*/  IMAD R25, R8.reuse, R5, R25 ;  /* 0x0000000508197224 */ /* 0x040fe400078e0219 */
[C---:B------:R-:W-:Y:S02]  /*1cc0*/  IMAD R24, R8.reuse, R4, R24 ;  /* 0x0000000408187224 */ /* 0x040fe400078e0218 */
[----:B------:R-:W-:Y:S01]  /*1cd0*/  IMAD R26, R8, R26, R6 ;  /* 0x0000001a081a7224 */ /* 0x000fe200078e0206 */
[----:B------:R-:W-:Y:S01]  /*1ce0*/  IABS R6, R11 ;  /* 0x0000000b00067213 */ /* 0x000fe20000000000 */
[--C-:B------:R-:W-:Y:S01]  /*1cf0*/  @!P0 IMAD.IADD R22, R22, 0x1, -R8.reuse ;  /* 0x0000000116168824 */ /* 0x100fe200078e0a08 */
[C---:B------:R-:W-:Y:S01]  /*1d00*/  ISETP.GT.U32.AND P0, PT, R8.reuse, R25, PT ;  /* 0x000000190800720c */ /* 0x040fe20003f04070 */
[--C-:B------:R-:W-:Y:S01]  /*1d10*/  @!P1 IMAD.IADD R21, R21, 0x1, -R8.reuse ;  /* 0x0000000115159824 */ /* 0x100fe200078e0a08 */
[C---:B------:R-:W-:Y:S01]  /*1d20*/  ISETP.GT.U32.AND P1, PT, R8.reuse, R24, PT ;  /* 0x000000180800720c */ /* 0x040fe20003f24070 */
[----:B------:R-:W-:Y:S01]  /*1d30*/  @!P5 IMAD.IADD R23, R23, 0x1, -R8 ;  /* 0x000000011717d824 */ /* 0x000fe200078e0a08 */
[----:B------:R-:W-:Y:S01]  /*1d40*/  ISETP.GT.U32.AND P5, PT, R8, R26, PT ;  /* 0x0000001a0800720c */ /* 0x000fe20003fa4070 */
[----:B------:R-:W-:-:S04]  /*1d50*/  IMAD.HI.U32 R4, R3, R27, RZ ;  /* 0x0000001b03047227 */ /* 0x000fc800078e00ff */
[----:B------:R-:W-:Y:S02]  /*1d60*/  IMAD.MOV R4, RZ, RZ, -R4 ;  /* 0x000000ffff047224 */ /* 0x000fe400078e0a04 */
[----:B0-----:R-:W-:Y:S02]  /*1d70*/  IMAD.MOV.U32 R0, RZ, RZ, R7 ;  /* 0x000000ffff007224 */ /* 0x001fe400078e0007 */
[--C-:B------:R-:W-:Y:S02]  /*1d80*/  @!P0 IMAD.IADD R25, R25, 0x1, -R8.reuse ;  /* 0x0000000119198824 */ /* 0x100fe400078e0a08 */
[--C-:B------:R-:W-:Y:S01]  /*1d90*/  @!P1 IMAD.IADD R24, R24, 0x1, -R8.reuse ;  /* 0x0000000118189824 */ /* 0x100fe200078e0a08 */
[----:B------:R-:W-:Y:S01]  /*1da0*/  ISETP.GT.U32.AND P1, PT, R8, R23, PT ;  /* 0x000000170800720c */ /* 0x000fe20003f24070 */
[----:B------:R-:W-:Y:S01]  /*1db0*/  @!P5 IMAD.IADD R26, R26, 0x1, -R8 ;  /* 0x000000011a1ad824 */ /* 0x000fe200078e0a08 */
[C---:B------:R-:W-:Y:S01]  /*1dc0*/  ISETP.GT.U32.AND P5, PT, R8.reuse, R25, PT ;  /* 0x000000190800720c */ /* 0x040fe20003fa4070 */
[----:B------:R-:W-:Y:S01]  /*1dd0*/  IMAD.HI.U32 R7, R3, R6, RZ ;  /* 0x0000000603077227 */ /* 0x000fe200078e00ff */
[----:B------:R-:W-:-:S03]  /*1de0*/  ISETP.GT.U32.AND P0, PT, R8, R24, PT ;  /* 0x000000180800720c */ /* 0x000fc60003f04070 */
[----:B------:R-:W-:Y:S01]  /*1df0*/  @!P6 IMAD.MOV R21, RZ, RZ, -R21 ;  /* 0x000000ffff15e224 */ /* 0x000fe200078e0a15 */
[----:B------:R-:W-:Y:S01]  /*1e00*/  ISETP.GT.U32.AND P6, PT, R8, R26, PT ;  /* 0x0000001a0800720c */ /* 0x000fe20003fc4070 */
[----:B------:R-:W-:-:S04]  /*1e10*/  IMAD.HI.U32 R5, R3, R28, RZ ;  /* 0x0000001c03057227 */ /* 0x000fc800078e00ff */
[----:B------:R-:W-:Y:S02]  /*1e20*/  IMAD R27, R8, R4, R27 ;  /* 0x00000004081b7224 */ /* 0x000fe400078e021b */
[----:B------:R-:W-:-:S04]  /*1e30*/  IMAD.HI.U32 R4, R3, R29, RZ ;  /* 0x0000001d03047227 */ /* 0x000fc800078e00ff */
[----:B------:R-:W-:Y:S02]  /*1e40*/  IMAD.MOV R7, RZ, RZ, -R7 ;  /* 0x000000ffff077224 */ /* 0x000fe400078e0a07 */
[----:B------:R-:W-:Y:S02]  /*1e50*/  IMAD.MOV R5, RZ, RZ, -R5 ;  /* 0x000000ffff057224 */ /* 0x000fe400078e0a05 */
[----:B------:R-:W-:Y:S02]  /*1e60*/  IMAD.MOV R4, RZ, RZ, -R4 ;  /* 0x000000ffff047224 */ /* 0x000fe400078e0a04 */
[C---:B------:R-:W-:Y:S02]  /*1e70*/  IMAD R7, R8.reuse, R7, R6 ;  /* 0x0000000708077224 */ /* 0x040fe400078e0206 */
[C---:B------:R-:W-:Y:S02]  /*1e80*/  IMAD R28, R8.reuse, R5, R28 ;  /* 0x00000005081c7224 */ /* 0x040fe400078e021c */
[C---:B------:R-:W-:Y:S01]  /*1e90*/  IMAD R6, R8.reuse, R4, R29 ;  /* 0x0000000408067224 */ /* 0x040fe200078e021d */
[----:B------:R-:W-:Y:S01]  /*1ea0*/  IABS R29, R14 ;  /* 0x0000000e001d7213 */ /* 0x000fe20000000000 */
[--C-:B------:R-:W-:Y:S01]  /*1eb0*/  @!P5 IMAD.IADD R25, R25, 0x1, -R8.reuse ;  /* 0x000000011919d824 */ /* 0x100fe200078e0a08 */
[----:B------:R-:W-:Y:S01]  /*1ec0*/  ISETP.GT.U32.AND P5, PT, R8, R7, PT ;  /* 0x000000070800720c */ /* 0x000fe20003fa4070 */
[--C-:B------:R-:W-:Y:S01]  /*1ed0*/  @!P0 IMAD.IADD R24, R24, 0x1, -R8.reuse ;  /* 0x0000000118188824 */ /* 0x100fe200078e0a08 */
[C---:B------:R-:W-:Y:S01]  /*1ee0*/  ISETP.GT.U32.AND P0, PT, R8.reuse, R28, PT ;  /* 0x0000001c0800720c */ /* 0x040fe20003f04070 */
[--C-:B------:R-:W-:Y:S01]  /*1ef0*/  @!P1 IMAD.IADD R23, R23, 0x1, -R8.reuse ;  /* 0x0000000117179824 */ /* 0x100fe200078e0a08 */
[----:B------:R-:W-:Y:S01]  /*1f00*/  ISETP.GT.U32.AND P1, PT, R8, R27, PT ;  /* 0x0000001b0800720c */ /* 0x000fe20003f24070 */
[----:B------:R-:W-:Y:S01]  /*1f10*/  @!P6 IMAD.IADD R26, R26, 0x1, -R8 ;  /* 0x000000011a1ae824 */ /* 0x000fe200078e0a08 */
[----:B------:R-:W-:Y:S01]  /*1f20*/  ISETP.GT.U32.AND P6, PT, R8, R6, PT ;  /* 0x000000060800720c */ /* 0x000fe20003fc4070 */
[----:B------:R-:W-:-:S04]  /*1f30*/  IMAD.HI.U32 R5, R3, R0, RZ ;  /* 0x0000000003057227 */ /* 0x000fc800078e00ff */
[----:B------:R-:W-:Y:S02]  /*1f40*/  IMAD.MOV R5, RZ, RZ, -R5 ;  /* 0x000000ffff057224 */ /* 0x000fe400078e0a05 */
[----:B------:R-:W-:Y:S01]  /*1f50*/  @!P5 IMAD.IADD R7, R7, 0x1, -R8 ;  /* 0x000000010707d824 */ /* 0x000fe200078e0a08 */
[----:B------:R-:W-:Y:S01]  /*1f60*/  ISETP.GE.AND P5, PT, R16, RZ, PT ;  /* 0x000000ff1000720c */ /* 0x000fe20003fa6270 */
[----:B------:R-:W-:Y:S01]  /*1f70*/  IMAD R5, R8, R5, R0 ;  /* 0x0000000508057224 */ /* 0x000fe200078e0200 */
[----:B------:R-:W2:Y:S01]  /*1f80*/  LDL.LU R16, [R1+0x6d4] ;  /* 0x0006d40001107983 */ /* 0x000ea20000300800 */
[--C-:B------:R-:W-:Y:S01]  /*1f90*/  @!P0 IMAD.IADD R28, R28, 0x1, -R8.reuse ;  /* 0x000000011c1c8824 */ /* 0x100fe200078e0a08 */
[----:B------:R-:W-:Y:S01]  /*1fa0*/  IADD3 R0, R2, 0x4, RZ ;  /* 0x0000000402007810 */ /* 0x000fe20007ffe0ff */
[--C-:B------:R-:W-:Y:S01]  /*1fb0*/  @!P1 IMAD.IADD R27, R27, 0x1, -R8.reuse ;  /* 0x000000011b1b9824 */ /* 0x100fe200078e0a08 */
[----:B------:R-:W-:Y:S01]  /*1fc0*/  ISETP.GT.U32.AND P0, PT, R8, R5, PT ;  /* 0x000000050800720c */ /* 0x000fe20003f04070 */
[----:B------:R-:W-:Y:S01]  /*1fd0*/  @!P6 IMAD.IADD R6, R6, 0x1, -R8 ;  /* 0x000000010606e824 */ /* 0x000fe200078e0a08 */
[----:B------:R-:W-:Y:S01]  /*1fe0*/  IABS R4, R0 ;  /* 0x0000000000047213 */ /* 0x000fe20000000000 */
[----:B------:R-:W3:Y:S01]  /*1ff0*/  LDL.LU R8, [R1+0x40] ;  /* 0x0000400001087983 */ /* 0x000ee20000300800 */
[----:B------:R-:W-:Y:S01]  /*2000*/  IMAD.MOV.U32 R15, RZ, RZ, R29 ;  /* 0x000000ffff0f7224 */ /* 0x000fe200078e001d */
[----:B------:R-:W-:Y:S01]  /*2010*/  ISETP.GE.AND P1, PT, R2, RZ, PT ;  /* 0x000000ff0200720c */ /* 0x000fe20003f26270 */
[----:B------:R-:W-:-:S02]  /*2020*/  @!P2 IMAD.MOV R23, RZ, RZ, -R23 ;  /* 0x000000ffff17a224 */ /* 0x000fc400078e0a17 */
[----:B------:R-:W-:-:S04]  /*2030*/  IMAD.HI.U32 R2, R3, R4, RZ ;  /* 0x0000000403027227 */ /* 0x000fc800078e00ff */
[----:B------:R-:W-:-:S04]  /*2040*/  IMAD.HI.U32 R29, R3, R15, RZ ;  /* 0x0000000f031d7227 */ /* 0x000fc800078e00ff */
[----:B------:R-:W-:Y:S02]  /*2050*/  @!P3 IMAD.MOV R22, RZ, RZ, -R22 ;  /* 0x000000ffff16b224 */ /* 0x000fe400078e0a16 */
[----:B------:R-:W-:-:S04]  /*2060*/  IMAD.HI.U32 R3, R3, R12, RZ ;  /* 0x0000000c03037227 */ /* 0x000fc800078e00ff */
[----:B------:R-:W-:Y:S02]  /*2070*/  IMAD.MOV R2, RZ, RZ, -R2 ;  /* 0x000000ffff027224 */ /* 0x000fe400078e0a02 */
[----:B------:R-:W-:Y:S02]  /*2080*/  IMAD.MOV R29, RZ, RZ, -R29 ;  /* 0x000000ffff1d7224 */ /* 0x000fe400078e0a1d */
[----:B------:R-:W-:Y:S02]  /*2090*/  IMAD.MOV R3, RZ, RZ, -R3 ;  /* 0x000000ffff037224 */ /* 0x000fe400078e0a03 */
[----:B------:R-:W-:Y:S02]  /*20a0*/  @!P4 IMAD.MOV R24, RZ, RZ, -R24 ;  /* 0x000000ffff18c224 */ /* 0x000fe400078e0a18 */
[----:B------:R-:W-:Y:S01]  /*20b0*/  @!P5 IMAD.MOV R25, RZ, RZ, -R25 ;  /* 0x000000ffff19d224 */ /* 0x000fe200078e0a19 */
[----:B---3--:R-:W-:Y:S02]  /*20c0*/  ISETP.GE.AND P6, PT, R8, RZ, PT ;  /* 0x000000ff0800720c */ /* 0x008fe40003fc6270 */
[----:B------:R-:W-:-:S04]  /*20d0*/  IABS R8, c[0x0][0x17c] ;  /* 0x00005f0000087a13 */ /* 0x000fc80000000000 */
[C---:B------:R-:W-:Y:S01]  /*20e0*/  ISETP.GT.U32.AND P2, PT, R8.reuse, R28, PT ;  /* 0x0000001c0800720c */ /* 0x040fe20003f44070 */
[----:B------:R-:W-:Y:S01]  /*20f0*/  @!P0 IMAD.IADD R5, R5, 0x1, -R8 ;  /* 0x0000000105058824 */ /* 0x000fe200078e0a08 */
[C---:B------:R-:W-:Y:S02]  /*2100*/  ISETP.GT.U32.AND P0, PT, R8.reuse, R27, PT ;  /* 0x0000001b0800720c */ /* 0x040fe40003f04070 */
[C---:B------:R-:W-:Y:S01]  /*2110*/  ISETP.GT.U32.AND P3, PT, R8.reuse, R7, PT ;  /* 0x000000070800720c */ /* 0x040fe20003f64070 */
[C---:B------:R-:W-:Y:S02]  /*2120*/  IMAD R4, R8.reuse, R2, R4 ;  /* 0x0000000208047224 */ /* 0x040fe400078e0204 */
[C---:B------:R-:W-:Y:S02]  /*2130*/  IMAD R2, R8.reuse, R29, R15 ;  /* 0x0000001d08027224 */ /* 0x040fe400078e020f */
[C---:B------:R-:W-:Y:S01]  /*2140*/  IMAD R3, R8.reuse, R3, R12 ;  /* 0x0000000308037224 */ /* 0x040fe200078e020c */
[----:B------:R-:W-:Y:S01]  /*2150*/  ISETP.GT.U32.AND P5, PT, R8, R6, PT ;  /* 0x000000060800720c */ /* 0x000fe20003fa4070 */
[----:B------:R-:W-:Y:S01]  /*2160*/  @!P6 IMAD.MOV R26, RZ, RZ, -R26 ;  /* 0x000000ffff1ae224 */ /* 0x000fe200078e0a1a */
[----:B------:R-:W3:Y:S01]  /*2170*/  LDL.LU R15, [R1+0x6d0] ;  /* 0x0006d000010f7983 */ /* 0x000ee20000300800 */
[--C-:B------:R-:W-:Y:S01]  /*2180*/  @!P2 IMAD.IADD R28, R28, 0x1, -R8.reuse ;  /* 0x000000011c1ca824 */ /* 0x100fe200078e0a08 */
[C---:B------:R-:W-:Y:S01]  /*2190*/  ISETP.GT.U32.AND P4, PT, R8.reuse, R5, PT ;  /* 0x000000050800720c */ /* 0x040fe20003f84070 */
[--C-:B------:R-:W-:Y:S01]  /*21a0*/  @!P0 IMAD.IADD R27, R27, 0x1, -R8.reuse ;  /* 0x000000011b1b8824 */ /* 0x100fe200078e0a08 */
[C---:B------:R-:W-:Y:S01]  /*21b0*/  ISETP.GT.U32.AND P6, PT, R8.reuse, R4, PT ;  /* 0x000000040800720c */ /* 0x040fe20003fc4070 */
[----:B------:R-:W-:Y:S01]  /*21c0*/  @!P3 IMAD.IADD R7, R7, 0x1, -R8 ;  /* 0x000000010707b824 */ /* 0x000fe200078e0a08 */
[----:B------:R-:W-:-:S02]  /*21d0*/  ISETP.GT.U32.AND P0, PT, R8, R3, PT ;  /* 0x000000030800720c */ /* 0x000fc40003f04070 */
[----:B------:R-:W-:Y:S02]  /*21e0*/  ISETP.GT.U32.AND P2, PT, R8, R2, PT ;  /* 0x000000020800720c */ /* 0x000fe40003f44070 */
[----:B------:R-:W4:Y:S01]  /*21f0*/  LDL.LU R8, [R1+0x34] ;  /* 0x0000340001087983 */ /* 0x000f220000300800 */
[----:B------:R-:W-:-:S05]  /*2200*/  IMAD.MOV.U32 R12, RZ, RZ, c[0x0][0x180] ;  /* 0x00006000ff0c7624 */ /* 0x000fca00078e00ff */
[----:B------:R-:W-:-:S04]  /*2210*/  IADD3 R12, R12, 0x1f, RZ ;  /* 0x0000001f0c0c7810 */ /* 0x000fc80007ffe0ff */
[----:B------:R-:W-:-:S04]  /*2220*/  SHF.R.S32.HI R29, RZ, 0x1f, R12 ;  /* 0x0000001fff1d7819 */ /* 0x000fc8000001140c */
[----:B------:R-:W-:-:S06]  /*2230*/  LEA.HI R12, R29, R12, RZ, 0x5 ;  /* 0x0000000c1d0c7211 */ /* 0x000fcc00078f28ff */
[----:B------:R-:W2:Y:S01]  /*2240*/  LDL.LU R12, [R1+0x1c] ;  /* 0x00001c00010c7983 */ /* 0x000ea20000300800 */
[----:B----4-:R-:W-:Y:S02]  /*2250*/  ISETP.GE.AND P3, PT, R8, RZ, PT ;  /* 0x000000ff0800720c */ /* 0x010fe40003f66270 */
[----:B------:R-:W-:-:S05]  /*2260*/  IABS R8, c[0x0][0x17c] ;  /* 0x00005f0000087a13 */ /* 0x000fca0000000000 */
[--C-:B------:R-:W-:Y:S01]  /*2270*/  @!P6 IMAD.IADD R4, R4, 0x1, -R8.reuse ;  /* 0x000000010404e824 */ /* 0x100fe200078e0a08 */
[----:B------:R-:W-:Y:S02]  /*2280*/  ISETP.GE.AND P6, PT, R9, RZ, PT ;  /* 0x000000ff0900720c */ /* 0x000fe40003fc6270 */
[----:B------:R-:W0:Y:S01]  /*2290*/  S2R R9, SR_TID.X ;  /* 0x0000000000097919 */ /* 0x000e220000002100 */
[--C-:B------:R-:W-:Y:S01]  /*22a0*/  @!P5 IMAD.IADD R6, R6, 0x1, -R8.reuse ;  /* 0x000000010606d824 */ /* 0x100fe200078e0a08 */
[----:B------:R-:W-:Y:S01]  /*22b0*/  ISETP.GE.AND P5, PT, R13, RZ, PT ;  /* 0x000000ff0d00720c */ /* 0x000fe20003fa6270 */
[----:B------:R-:W-:Y:S01]  /*22c0*/  @!P4 IMAD.IADD R5, R5, 0x1, -R8 ;  /* 0x000000010505c824 */ /* 0x000fe200078e0a08 */
[----:B------:R-:W-:Y:S02]  /*22d0*/  ISETP.GE.AND P4, PT, R11, RZ, PT ;  /* 0x000000ff0b00720c */ /* 0x000fe40003f86270 */
[----:B------:R-:W4:Y:S09]  /*22e0*/  LDL.LU R11, [R1+0x18] ;  /* 0x00001800010b7983 */ /* 0x000f320000300800 */
[----:B------:R-:W-:Y:S01]  /*22f0*/  @!P5 IMAD.MOV R28, RZ, RZ, -R28 ;  /* 0x000000ffff1cd224 */ /* 0x000fe200078e0a1c */
[----:B------:R-:W-:-:S02]  /*2300*/  ISETP.GE.AND P5, PT, R10, RZ, PT ;  /* 0x000000ff0a00720c */ /* 0x000fc40003fa6270 */
[----:B------:R-:W3:Y:S01]  /*2310*/  LDL.LU R10, [R1+0xc] ;  /* 0x00000c00010a7983 */ /* 0x000ee20000300800 */
[C---:B0-----:R-:W-:Y:S01]  /*2320*/  IMAD.SHL.U32 R13, R9.reuse, 0x2, RZ ;  /* 0x00000002090d7824 */ /* 0x041fe200078e00ff */
[----:B------:R-:W-:Y:S02]  /*2330*/  LOP3.LUT R29, R9, 0x7, RZ, 0xc0, !PT ;  /* 0x00000007091d7812 */ /* 0x000fe400078ec0ff */
[----:B------:R-:W3:Y:S01]  /*2340*/  LDL.LU R9, [R1+0x8] ;  /* 0x0000080001097983 */ /* 0x000ee20000300800 */
[--C-:B------:R-:W-:Y:S01]  /*2350*/  @!P0 IMAD.IADD R3, R3, 0x1, -R8.reuse ;  /* 0x0000000103038824 */ /* 0x100fe200078e0a08 */
[----:B------:R-:W-:Y:S01]  /*2360*/  ISETP.GT.U32.AND P0, PT, R8, R4, PT ;  /* 0x000000040800720c */ /* 0x000fe20003f04070 */
[----:B------:R-:W-:Y:S02]  /*2370*/  @!P2 IMAD.IADD R2, R2, 0x1, -R8 ;  /* 0x000000010202a824 */ /* 0x000fe400078e0a08 */
[----:B------:R-:W-:Y:S01]  /*2380*/  @!P3 IMAD.MOV R27, RZ, RZ, -R27 ;  /* 0x000000ffff1bb224 */ /* 0x000fe200078e0a1b */
[----:B------:R-:W-:-:S02]  /*2390*/  ISETP.GT.U32.AND P2, PT, R8, R3, PT ;  /* 0x000000030800720c */ /* 0x000fc40003f44070 */
[----:B------:R-:W-:-:S07]  /*23a0*/  ISETP.GT.U32.AND P3, PT, R8, R2, PT ;  /* 0x000000020800720c */ /* 0x000fce0003f64070 */
[----:B------:R-:W-:Y:S02]  /*23b0*/  @!P0 IMAD.IADD R4, R4, 0x1, -R8 ;  /* 0x0000000104048824 */ /* 0x000fe400078e0a08 */
[----:B------:R-:W0:Y:S01]  /*23c0*/  S2R R8, SR_TID.X ;  /* 0x0000000000087919 */ /* 0x000e220000002100 */
[----:B------:R-:W-:Y:S01]  /*23d0*/  ISETP.GE.AND P0, PT, R0, RZ, PT ;  /* 0x000000ff0000720c */ /* 0x000fe20003f06270 */
[----:B------:R-:W-:Y:S02]  /*23e0*/  IMAD R0, R29, 0x110, RZ ;  /* 0x000001101d007824 */ /* 0x000fe400078e02ff */
[----:B------:R-:W1:Y:S01]  /*23f0*/  S2R R29, SR_TID.X ;  /* 0x00000000001d7919 */ /* 0x000e620000002100 */
[----:B------:R-:W-:Y:S01]  /*2400*/  LOP3.LUT R13, R13, 0x10, RZ, 0xc0, !PT ;  /* 0x000000100d0d7812 */ /* 0x000fe200078ec0ff */
[----:B0-----:R-:W-:-:S03]  /*2410*/  IMAD.SHL.U32 R8, R8, 0x8, RZ ;  /* 0x0000000808087824 */ /* 0x001fc600078e00ff */
[----:B-1----:R-:W-:Y:S02]  /*2420*/  LOP3.LUT R13, R13, 0x20, R29, 0xf8, !PT ;  /* 0x000000200d0d7812 */ /* 0x002fe400078ef81d */
[----:B------:R-:W-:Y:S02]  /*2430*/  LOP3.LUT R8, R8, 0x30, RZ, 0xc0, !PT ;  /* 0x0000003008087812 */ /* 0x000fe400078ec0ff */
[----:B------:R-:W-:-:S05]  /*2440*/  LOP3.LUT R29, R29, 0x7, RZ, 0xc0, !PT ;  /* 0x000000071d1d7812 */ /* 0x000fca00078ec0ff */
[----:B------:R-:W-:Y:S01]  /*2450*/  IMAD R29, R29, 0x40, R8 ;  /* 0x000000401d1d7824 */ /* 0x000fe200078e0208 */
[----:B------:R-:W-:-:S05]  /*2460*/  IABS R8, c[0x0][0x17c] ;  /* 0x00005f0000087a13 */ /* 0x000fca0000000000 */
[----:B------:R-:W-:Y:S02]  /*2470*/  @!P2 IMAD.IADD R3, R3, 0x1, -R8 ;  /* 0x000000010303a824 */ /* 0x000fe400078e0a08 */
[----:B------:R-:W0:Y:S01]  /*2480*/  S2R R8, SR_TID.X ;  /* 0x0000000000087919 */ /* 0x000e220000002100 */
[----:B------:R-:W-:Y:S02]  /*2490*/  LOP3.LUT R0, R0, R13, RZ, 0x3c, !PT ;  /* 0x0000000d00007212 */ /* 0x000fe400078e3cff */
[----:B------:R-:W-:Y:S02]  /*24a0*/  ISETP.GE.AND P2, PT, R14, RZ, PT ;  /* 0x000000ff0e00720c */ /* 0x000fe40003f46270 */
[----:B------:R-:W3:Y:S04]  /*24b0*/  LDL.LU R14, [R1+0x6cc] ;  /* 0x0006cc00010e7983 */ /* 0x000ee80000300800 */
[----:B------:R-:W3:Y:S01]  /*24c0*/  LDL.LU R13, [R1+0x6c8] ;  /* 0x0006c800010d7983 */ /* 0x000ee20000300800 */
[----:B0-----:R-:W-:-:S05]  /*24d0*/  IMAD.SHL.U32 R8, R8, 0x2, RZ ;  /* 0x0000000208087824 */ /* 0x001fca00078e00ff */
[----:B------:R-:W-:Y:S02]  /*24e0*/  LOP3.LUT R29, R29, 0x30, R8, 0x78, !PT ;  /* 0x000000301d1d7812 */ /* 0x000fe400078e7808 */
[----:B------:R-:W-:-:S05]  /*24f0*/  IABS R8, c[0x0][0x17c] ;  /* 0x00005f0000087a13 */ /* 0x000fca0000000000 */
[----:B------:R-:W-:Y:S01]  /*2500*/  @!P3 IMAD.IADD R2, R2, 0x1, -R8 ;  /* 0x000000010202b824 */ /* 0x000fe200078e0a08 */
[----:B------:R-:W-:Y:S02]  /*2510*/  ISETP.NE.AND P3, PT, RZ, c[0x0][0x17c], PT ;  /* 0x00005f00ff007a0c */ /* 0x000fe40003f65270 */
[----:B------:R-:W-:Y:S01]  /*2520*/  LOP3.LUT R8, RZ, c[0x0][0x17c], RZ, 0x33, !PT ;  /* 0x00005f00ff087a12 */ /* 0x000fe200078e33ff */
[----:B------:R0:W-:Y:S03]  /*2530*/  STL [R1+0x6b4], R0 ;  /* 0x0006b40001007387 */ /* 0x0001e60000100800 */
[C---:B--2---:R-:W-:Y:S01]  /*2540*/  SEL R12, R8.reuse, R12, !P3 ;  /* 0x0000000c080c7207 */ /* 0x044fe20005800000 */
[----:B0-----:R-:W2:Y:S04]  /*2550*/  LDL.LU R0, [R1] ;  /* 0x0000000001007983 */ /* 0x001ea80000300800 */
[----:B------:R0:W-:Y:S04]  /*2560*/  STL [R1+0x684], R29 ;  /* 0x0006841d01007387 */ /* 0x0001e80000100800 */
[----:B0-----:R-:W2:Y:S04]  /*2570*/  LDL.LU R29, [R1+0x4] ;  /* 0x00000400011d7983 */ /* 0x001ea80000300800 */
[----:B------:R0:W-:Y:S04]  /*2580*/  STL [R1+0x1c], R12 ;  /* 0x00001c0c01007387 */ /* 0x0001e80000100800 */
[----:B0-----:R-:W2:Y:S01]  /*2590*/  LDL.LU R12, [R1+0x6c4] ;  /* 0x0006c400010c7983 */ /* 0x001ea20000300800 */
[----:B----4-:R-:W-:-:S05]  /*25a0*/  SEL R11, R8, R11, !P3 ;  /* 0x0000000b080b7207 */ /* 0x010fca0005800000 */
[----:B------:R0:W-:Y:S01]  /*25b0*/  STL [R1+0x14], R11 ;  /* 0x0000140b01007387 */ /* 0x0001e20000100800 */
[----:B---3--:R-:W-:-:S03]  /*25c0*/  SEL R10, R8, R10, !P3 ;  /* 0x0000000a080a7207 */ /* 0x008fc60005800000 */
[----:B0-----:R-:W3:Y:S01]  /*25d0*/  LDL.LU R11, [R1+0x6c0] ;  /* 0x0006c000010b7983 */ /* 0x001ee20000300800 */
[----:B------:R-:W-:-:S03]  /*25e0*/  SEL R9, R8, R9, !P3 ;  /* 0x0000000908097207 */ /* 0x000fc60005800000 */
[----:B------:R0:W-:Y:S04]  /*25f0*/  STL [R1+0x10], R10 ;  /* 0x0000100a01007387 */ /* 0x0001e80000100800 */
[----:B0-----:R-:W4:Y:S04]  /*2600*/  LDL.LU R10, [R1+0x6bc] ;  /* 0x0006bc00010a7983 */ /* 0x001f280000300800 */
[----:B------:R0:W-:Y:S04]  /*2610*/  STL [R1+0xc], R9 ;  /* 0x00000c0901007387 */ /* 0x0001e80000100800 */
[----:B0-----:R-:W4:Y:S01]  /*2620*/  LDL.LU R9, [R1+0x6b8] ;  /* 0x0006b80001097983 */ /* 0x001f220000300800 */
[----:B--2---:R-:W-:-:S05]  /*2630*/  SEL R29, R8, R29, !P3 ;  /* 0x0000001d081d7207 */ /* 0x004fca0005800000 */
[----:B------:R4:W-:Y:S01]  /*2640*/  STL [R1+0x8], R29 ;  /* 0x0000081d01007387 */ /* 0x0009e20000100800 */
[C---:B------:R-:W-:Y:S02]  /*2650*/  SEL R0, R8.reuse, R0, !P3 ;  /* 0x0000000008007207 */ /* 0x040fe40005800000 */
[----:B------:R-:W-:Y:S01]  /*2660*/  SEL R12, R8, R12, !P3 ;  /* 0x0000000c080c7207 */ /* 0x000fe20005800000 */
[----:B------:R-:W-:Y:S02]  /*2670*/  @!P4 IMAD.MOV R7, RZ, RZ, -R7 ;  /* 0x000000ffff07c224 */ /* 0x000fe400078e0a07 */
[----:B------:R-:W-:Y:S02]  /*2680*/  @!P6 IMAD.MOV R6, RZ, RZ, -R6 ;  /* 0x000000ffff06e224 */ /* 0x000fe400078e0a06 */
[----:B------:R-:W-:Y:S02]  /*2690*/  @!P5 IMAD.MOV R5, RZ, RZ, -R5 ;  /* 0x000000ffff05d224 */ /* 0x000fe400078e0a05 */
[----:B------:R-:W-:-:S02]  /*26a0*/  @!P0 IMAD.MOV R4, RZ, RZ, -R4 ;  /* 0x000000ffff048224 */ /* 0x000fc400078e0a04 */
[----:B------:R-:W-:Y:S02]  /*26b0*/  @!P1 IMAD.MOV R3, RZ, RZ, -R3 ;  /* 0x000000ffff039224 */ /* 0x000fe400078e0a03 */
[----:B------:R-:W-:Y:S01]  /*26c0*/  @!P2 IMAD.MOV R2, RZ, RZ, -R2 ;  /* 0x000000ffff02a224 */ /* 0x000fe200078e0a02 */
[C---:B------:R-:W-:Y:S02]  /*26d0*/  SEL R13, R8.reuse, R13, !P3 ;  /* 0x0000000d080d7207 */ /* 0x040fe40005800000 */
[C---:B------:R-:W-:Y:S02]  /*26e0*/  SEL R14, R8.reuse, R14, !P3 ;  /* 0x0000000e080e7207 */ /* 0x040fe40005800000 */
[C---:B---3--:R-:W-:Y:S02]  /*26f0*/  SEL R11, R8.reuse, R11, !P3 ;  /* 0x0000000b080b7207 */ /* 0x048fe40005800000 */
[----:B----4-:R-:W-:-:S05]  /*2700*/  SEL R29, R8, R9, !P3 ;  /* 0x00000009081d7207 */ /* 0x010fca0005800000 */
[----:B------:R0:W-:Y:S04]  /*2710*/  STL [R1+0x6a0], R29 ;  /* 0x0006a01d01007387 */ /* 0x0001e80000100800 */
[----:B0-----:R-:W0:Y:S01]  /*2720*/  S2R R29, SR_TID.X ;  /* 0x00000000001d7919 */ /* 0x001e220000002100 */
[----:B------:R-:W-:-:S03]  /*2730*/  SEL R10, R8, R10, !P3 ;  /* 0x0000000a080a7207 */ /* 0x000fc60005800000 */
[----:B------:R-:W-:Y:S04]  /*2740*/  STL [R1+0x4], R0 ;  /* 0x0000040001007387 */ /* 0x000fe80000100800 */
[----:B------:R-:W-:Y:S04]  /*2750*/  STL [R1+0x6a4], R10 ;  /* 0x0006a40a01007387 */ /* 0x000fe80000100800 */
[----:B------:R-:W-:Y:S04]  /*2760*/  STL [R1+0x6a8], R11 ;  /* 0x0006a80b01007387 */ /* 0x000fe80000100800 */
[----:B------:R0:W-:Y:S02]  /*2770*/  STL [R1+0x6b0], R12 ;  /* 0x0006b00c01007387 */ /* 0x0001e40000100800 */
[----:B0-----:R-:W-:-:S05]  /*2780*/  IMAD.SHL.U32 R12, R29, 0x80, RZ ;  /* 0x000000801d0c7824 */ /* 0x001fca00078e00ff */
[----:B------:R0:W-:Y:S04]  /*2790*/  STL [R1+0x67c], R12 ;  /* 0x00067c0c01007387 */ /* 0x0001e80000100800 */
[----:B------:R-:W-:Y:S04]  /*27a0*/  STL [R1+0x1e0], RZ ;  /* 0x0001e0ff01007387 */ /* 0x000fe80000100800 */
        /* <DEDUP_REMOVED lines=107> */
[----:B------:R-:W-:Y:S01]  /*2e60*/  STL [R1+0x240], RZ ;  /* 0x000240ff01007387 */ /* 0x000fe20000100800 */
[----:B------:R-:W-:-:S03]  /*2e70*/  LOP3.LUT R0, R29, 0x3f, RZ, 0xc0, !PT ;  /* 0x0000003f1d007812 */ /* 0x000fc600078ec0ff */
[----:B------:R-:W-:Y:S04]  /*2e80*/  STL [R1+0x244], RZ ;  /* 0x000244ff01007387 */ /* 0x000fe80000100800 */
[----:B------:R-:W-:Y:S04]  /*2e90*/  STL [R1+0x248], RZ ;  /* 0x000248ff01007387 */ /* 0x000fe80000100800 */
[----:B------:R-:W-:Y:S04]  /*2ea0*/  STL [R1+0x24c], RZ ;  /* 0x00024cff01007387 */ /* 0x000fe80000100800 */
[----:B------:R-:W-:Y:S01]  /*2eb0*/  STL [R1+0x200], RZ ;  /* 0x000200ff01007387 */ /* 0x000fe20000100800 */
[----:B------:R-:W-:-:S03]  /*2ec0*/  SEL R9, R8, R28, !P3 ;  /* 0x0000001c08097207 */ /* 0x000fc60005800000 */
[----:B------:R-:W-:Y:S01]  /*2ed0*/  STL [R1+0x204], RZ ;  /* 0x000204ff01007387 */ /* 0x000fe20000100800 */
[----:B------:R-:W-:-:S03]  /*2ee0*/  IMAD.SHL.U32 R28, R0, 0x2, RZ ;  /* 0x00000002001c7824 */ /* 0x000fc600078e00ff */
[----:B------:R-:W-:Y:S04]  /*2ef0*/  STL [R1+0x208], RZ ;  /* 0x000208ff01007387 */ /* 0x000fe80000100800 */
[----:B------:R-:W-:Y:S04]  /*2f00*/  STL [R1+0x20c], RZ ;  /* 0x00020cff01007387 */ /* 0x000fe80000100800 */
[----:B------:R-:W-:Y:S04]  /*2f10*/  STL [R1+0x110], RZ ;  /* 0x000110ff01007387 */ /* 0x000fe80000100800 */
[----:B------:R-:W-:Y:S04]  /*2f20*/  STL [R1+0x114], RZ ;  /* 0x000114ff01007387 */ /* 0x000fe80000100800 */
[----:B------:R-:W-:Y:S01]  /*2f30*/  STL [R1+0x118], RZ ;  /* 0x000118ff01007387 */ /* 0x000fe20000100800 */
[----:B------:R-:W-:-:S03]  /*2f40*/  LOP3.LUT R0, R28, 0x10, RZ, 0x3c, !PT ;  /* 0x000000101c007812 */ /* 0x000fc600078e3cff */
        /* <DEDUP_REMOVED lines=9> */
[----:B------:R-:W-:-:S03]  /*2fe0*/  SEL R15, R8, R15, !P3 ;  /* 0x0000000f080f7207 */ /* 0x000fc60005800000 */
[----:B------:R-:W-:Y:S01]  /*2ff0*/  STL [R1+0xe0], RZ ;  /* 0x0000e0ff01007387 */ /* 0x000fe20000100800 */
[----:B------:R-:W-:-:S03]  /*3000*/  SEL R16, R8, R16, !P3 ;  /* 0x0000001008107207 */ /* 0x000fc60005800000 */
[----:B------:R-:W-:Y:S01]  /*3010*/  STL [R1+0xe4], RZ ;  /* 0x0000e4ff01007387 */ /* 0x000fe20000100800 */
[C---:B------:R-:W-:Y:S02]  /*3020*/  SEL R17, R8.reuse, R17, !P3 ;  /* 0x0000001108117207 */ /* 0x040fe40005800000 */
[C---:B------:R-:W-:Y:S01]  /*3030*/  SEL R18, R8.reuse, R18, !P3 ;  /* 0x0000001208127207 */ /* 0x040fe20005800000 */
[----:B------:R-:W-:Y:S01]  /*3040*/  STL [R1+0xe8], RZ ;  /* 0x0000e8ff01007387 */ /* 0x000fe20000100800 */
[C---:B------:R-:W-:Y:S02]  /*3050*/  SEL R19, R8.reuse, R19, !P3 ;  /* 0x0000001308137207 */ /* 0x040fe40005800000 */
[C---:B------:R-:W-:Y:S01]  /*3060*/  SEL R20, R8.reuse, R20, !P3 ;  /* 0x0000001408147207 */ /* 0x040fe20005800000 */
[----:B------:R-:W-:Y:S01]  /*3070*/  STL [R1+0xec], RZ ;  /* 0x0000ecff01007387 */ /* 0x000fe20000100800 */
[C---:B------:R-:W-:Y:S02]  /*3080*/  SEL R21, R8.reuse, R21, !P3 ;  /* 0x0000001508157207 */ /* 0x040fe40005800000 */
[----:B------:R-:W-:-:S02]  /*3090*/  SEL R22, R8, R22, !P3 ;  /* 0x0000001608167207 */ /* 0x000fc40005800000 */
[C---:B------:R-:W-:Y:S02]  /*30a0*/  SEL R23, R8.reuse, R23, !P3 ;  /* 0x0000001708177207 */ /* 0x040fe40005800000 */
[C---:B------:R-:W-:Y:S02]  /*30b0*/  SEL R24, R8.reuse, R24, !P3 ;  /* 0x0000001808187207 */ /* 0x040fe40005800000 */
[C---:B------:R-:W-:Y:S02]  /*30c0*/  SEL R25, R8.reuse, R25, !P3 ;  /* 0x0000001908197207 */ /* 0x040fe40005800000 */
[C---:B------:R-:W-:Y:S02]  /*30d0*/  SEL R26, R8.reuse, R26, !P3 ;  /* 0x0000001a081a7207 */ /* 0x040fe40005800000 */
[C---:B------:R-:W-:Y:S02]  /*30e0*/  SEL R27, R8.reuse, R27, !P3 ;  /* 0x0000001b081b7207 */ /* 0x040fe40005800000 */
[----:B------:R-:W-:-:S02]  /*30f0*/  SEL R7, R8, R7, !P3 ;  /* 0x0000000708077207 */ /* 0x000fc40005800000 */
[C---:B------:R-:W-:Y:S02]  /*3100*/  SEL R6, R8.reuse, R6, !P3 ;  /* 0x0000000608067207 */ /* 0x040fe40005800000 */
[C---:B------:R-:W-:Y:S02]  /*3110*/  SEL R5, R8.reuse, R5, !P3 ;  /* 0x0000000508057207 */ /* 0x040fe40005800000 */
[C---:B------:R-:W-:Y:S02]  /*3120*/  SEL R4, R8.reuse, R4, !P3 ;  /* 0x0000000408047207 */ /* 0x040fe40005800000 */
[C---:B------:R-:W-:Y:S02]  /*3130*/  SEL R2, R8.reuse, R2, !P3 ;  /* 0x0000000208027207 */ /* 0x040fe40005800000 */
[----:B------:R-:W-:Y:S02]  /*3140*/  SEL R3, R8, R3, !P3 ;  /* 0x0000000308037207 */ /* 0x000fe40005800000 */
[----:B------:R-:W2:Y:S04]  /*3150*/  LDL.LU R8, [R1+0x1c] ;  /* 0x00001c0001087983 */ /* 0x000ea80000300800 */
[----:B------:R-:W3:Y:S04]  /*3160*/  LDL.LU R11, [R1+0x14] ;  /* 0x00001400010b7983 */ /* 0x000ee80000300800 */
[----:B------:R-:W4:Y:S04]  /*3170*/  LDL.LU R10, [R1+0x10] ;  /* 0x00001000010a7983 */ /* 0x000f280000300800 */
[----:B------:R-:W2:Y:S04]  /*3180*/  LDL.LU R29, [R1+0xc] ;  /* 0x00000c00011d7983 */ /* 0x000ea80000300800 */
[----:B------:R-:W2:Y:S02]  /*3190*/  LDL.LU R0, [R1+0x6b4] ;  /* 0x0006b40001007983 */ /* 0x000ea40000300800 */
[----:B--2---:R-:W-:-:S02]  /*31a0*/  LOP3.LUT R0, R0, 0x800, R12, 0xf8, !PT ;  /* 0x0000080000007812 */ /* 0x004fc400078ef80c */
[----:B0-----:R-:W-:Y:S01]  /*31b0*/  LOP3.LUT R12, R28, 0x60, RZ, 0x3c, !PT ;  /* 0x000000601c0c7812 */ /* 0x001fe200078e3cff */
[----:B------:R-:W-:-:S05]  /*31c0*/  IMAD.MOV.U32 R28, RZ, RZ, c[0x0][0x180] ;  /* 0x00006000ff1c7624 */ /* 0x000fca00078e00ff */
[----:B------:R-:W-:-:S04]  /*31d0*/  IADD3 R28, R28, 0x1f, RZ ;  /* 0x0000001f1c1c7810 */ /* 0x000fc80007ffe0ff */
[----:B------:R-:W-:-:S04]  /*31e0*/  SHF.R.S32.HI R12, RZ, 0x1f, R28 ;  /* 0x0000001fff0c7819 */ /* 0x000fc8000001141c */
[----:B------:R-:W-:Y:S02]  /*31f0*/  LEA.HI R12, R12, R28, RZ, 0x5 ;  /* 0x0000001c0c0c7211 */ /* 0x000fe400078f28ff */
[----:B------:R-:W0:Y:S02]  /*3200*/  S2R R28, SR_TID.X ;  /* 0x00000000001c7919 */ /* 0x000e240000002100 */
[----:B------:R-:W-:Y:S02]  /*3210*/  SHF.R.S32.HI R12, RZ, 0x5, R12 ;  /* 0x00000005ff0c7819 */ /* 0x000fe4000001140c */
[----:B0-----:R-:W-:-:S05]  /*3220*/  LOP3.LUT R28, R28, 0x3f, RZ, 0xc0, !PT ;  /* 0x0000003f1c1c7812 */ /* 0x001fca00078ec0ff */
[----:B------:R-:W-:-:S05]  /*3230*/  IMAD.SHL.U32 R28, R28, 0x2, RZ ;  /* 0x000000021c1c7824 */ /* 0x000fca00078e00ff */
[----:B------:R-:W-:-:S06]  /*3240*/  LOP3.LUT R28, R28, 0x70, RZ, 0x3c, !PT ;  /* 0x000000701c1c7812 */ /* 0x000fcc00078e3cff */
[----:B------:R-:W2:Y:S04]  /*3250*/  LDL.LU R28, [R1+0x44] ;  /* 0x00004400011c7983 */ /* 0x000ea80000300800 */
[----:B------:R0:W-:Y:S04]  /*3260*/  STL [R1+0x3e0], R0 ;  /* 0x0003e00001007387 */ /* 0x0001e80000100800 */
[----:B------:R1:W-:Y:S01]  /*3270*/  STL [R1+0x5ec], R12 ;  /* 0x0005ec0c01007387 */ /* 0x0003e20000100800 */
[----:B0-----:R-:W-:-:S03]  /*3280*/  LOP3.LUT R0, R0, 0x40, RZ, 0x3c, !PT ;  /* 0x0000004000007812 */ /* 0x001fc600078e3cff */
[----:B-1----:R-:W2:Y:S04]  /*3290*/  LDL.LU R12, [R1+0x6b0] ;  /* 0x0006b000010c7983 */ /* 0x002ea80000300800 */
[----:B------:R0:W-:Y:S04]  /*32a0*/  STL [R1+0x3e4], R0 ;  /* 0x0003e40001007387 */ /* 0x0001e80000100800 */
[----:B0-----:R-:W2:Y:S01]  /*32b0*/  LDL.LU R0, [R1+0x6ac] ;  /* 0x0006ac0001007983 */ /* 0x001ea20000300800 */
[----:B---3--:R-:W-:Y:S02]  /*32c0*/  IMAD R11, R11, c[0x0][0x190], RZ ;  /* 0x000064000b0b7a24 */ /* 0x008fe400078e02ff */
[----:B----4-:R-:W-:-:S02]  /*32d0*/  IMAD R10, R10, c[0x0][0x190], RZ ;  /* 0x000064000a0a7a24 */ /* 0x010fc400078e02ff */
[----:B------:R-:W-:Y:S02]  /*32e0*/  IMAD R29, R29, c[0x0][0x190], RZ ;  /* 0x000064001d1d7a24 */ /* 0x000fe400078e02ff */
[----:B--2---:R-:W-:Y:S02]  /*32f0*/  IMAD R28, R28, c[0x0][0x184], RZ ;  /* 0x000061001c1c7a24 */ /* 0x004fe400078e02ff */
[----:B------:R-:W-:-:S05]  /*3300*/  IMAD R0, R0, c[0x0][0x184], RZ ;  /* 0x0000610000007a24 */ /* 0x000fca00078e02ff */
[----:B------:R0:W-:Y:S04]  /*3310*/  STL [R1+0x688], R0 ;  /* 0x0006880001007387 */ /* 0x0001e80000100800 */
[----:B0-----:R-:W2:Y:S04]  /*3320*/  LDL.LU R0, [R1+0x4] ;  /* 0x0000040001007983 */ /* 0x001ea80000300800 */
[----:B------:R0:W-:Y:S04]  /*3330*/  STL [R1+0x68c], R28 ;  /* 0x00068c1c01007387 */ /* 0x0001e80000100800 */
[----:B0-----:R-:W3:Y:S04]  /*3340*/  LDL.LU R28, [R1+0x8] ;  /* 0x00000800011c7983 */ /* 0x001ee80000300800 */
[----:B------:R0:W-:Y:S04]  /*3350*/  STL [R1+0x14], R11 ;  /* 0x0000140b01007387 */ /* 0x0001e80000100800 */
[----:B0-----:R-:W4:Y:S04]  /*3360*/  LDL.LU R11, [R1+0x6a8] ;  /* 0x0006a800010b7983 */ /* 0x001f280000300800 */
[----:B------:R0:W-:Y:S04]  /*3370*/  STL [R1+0x10], R10 ;  /* 0x0000100a01007387 */ /* 0x0001e80000100800 */
[----:B0-----:R-:W2:Y:S04]  /*3380*/  LDL.LU R10, [R1+0x6a4] ;  /* 0x0006a400010a7983 */ /* 0x001ea80000300800 */
[----:B------:R0:W-:Y:S04]  /*3390*/  STL [R1+0xc], R29 ;  /* 0x00000c1d01007387 */ /* 0x0001e80000100800 */
[----:B0-----:R-:W4:Y:S01]  /*33a0*/  LDL.LU R29, [R1+0x6a0] ;  /* 0x0006a000011d7983 */ /* 0x001f220000300800 */
[----:B------:R-:W-:-:S02]  /*33b0*/  IMAD R13, R13, c[0x0][0x190], RZ ;  /* 0x000064000d0d7a24 */ /* 0x000fc400078e02ff */
[----:B------:R-:W-:Y:S02]  /*33c0*/  IMAD R15, R15, c[0x0][0x190], RZ ;  /* 0x000064000f0f7a24 */ /* 0x000fe400078e02ff */
[----:B------:R-:W-:Y:S02]  /*33d0*/  IMAD R16, R16, c[0x0][0x190], RZ ;  /* 0x0000640010107a24 */ /* 0x000fe400078e02ff */
[----:B---3--:R-:W-:-:S05]  /*33e0*/  IMAD R28, R28, c[0x0][0x190], RZ ;  /* 0x000064001c1c7a24 */ /* 0x008fca00078e02ff */
[----:B------:R-:W-:Y:S01]  /*33f0*/  STL [R1+0x8], R28 ;  /* 0x0000081c01007387 */ /* 0x000fe20000100800 */
[----:B--2---:R-:W-:-:S05]  /*3400*/  IMAD R10, R10, c[0x0][0x190], RZ ;  /* 0x000064000a0a7a24 */ /* 0x004fca00078e02ff */
[----:B------:R-:W-:Y:S04]  /*3410*/  STL [R1+0x69c], R10 ;  /* 0x00069c0a01007387 */ /* 0x000fe80000100800 */
[----:B------:R0:W-:Y:S04]  /*3420*/  STL [R1+0x698], R13 ;  /* 0x0006980d01007387 */ /* 0x0001e80000100800 */
[----:B0-----:R-:W2:Y:S04]  /*3430*/  LDL.LU R13, [R1+0x14] ;  /* 0x00001400010d7983 */ /* 0x001ea80000300800 */
[----:B------:R0:W-:Y:S01]  /*3440*/  STL [R1+0x694], R15 ;  /* 0x0006940f01007387 */ /* 0x0001e20000100800 */
[----:B------:R-:W-:-:S03]  /*3450*/  IMAD R28, R0, c[0x0][0x190], RZ ;  /* 0x00006400001c7a24 */ /* 0x000fc600078e02ff */
[----:B0-----:R-:W3:Y:S04]  /*3460*/  LDL.LU R15, [R1+0x10] ;  /* 0x00001000010f7983 */ /* 0x001ee80000300800 */
[----:B------:R0:W-:Y:S01]  /*3470*/  STL [R1+0x690], R16 ;  /* 0x0006901001007387 */ /* 0x0001e20000100800 */
[----:B----4-:R-:W-:Y:S02]  /*3480*/  IMAD R0, R29, c[0x0][0x190], RZ ;  /* 0x000064001d007a24 */ /* 0x010fe400078e02ff */
[----:B------:R-:W-:Y:S01]  /*3490*/  IMAD R29, R27, c[0x0][0x190], RZ ;  /* 0x000064001b1d7a24 */ /* 0x000fe200078e02ff */
[----:B0-----:R-:W4:Y:S04]  /*34a0*/  LDL.LU R16, [R1+0xc] ;  /* 0x00000c0001107983 */ /* 0x001f280000300800 */
[----:B------:R-:W4:Y:S01]  /*34b0*/  LDL.LU R27, [R1+0x8] ;  /* 0x00000800011b7983 */ /* 0x000f220000300800 */
[----:B------:R-:W-:-:S05]  /*34c0*/  IMAD R8, R8, c[0x0][0x190], RZ ;  /* 0x0000640008087a24 */ /* 0x000fca00078e02ff */
[----:B------:R-:W-:-:S05]  /*34d0*/  LEA R10, P4, R8, c[0x0][0x168], 0x1 ;  /* 0x00005a00080a7a11 */ /* 0x000fca00078808ff */
[----:B------:R2:W-:Y:S02]  /*34e0*/  STL [R1+0x658], R10 ;  /* 0x0006580a01007387 */ /* 0x0005e40000100800 */
[----:B--2---:R-:W-:-:S05]  /*34f0*/  LEA R10, P3, R13, c[0x0][0x168], 0x1 ;  /* 0x00005a000d0a7a11 */ /* 0x004fca00078608ff */
[----:B------:R3:W-:Y:S02]  /*3500*/  STL [R1+0x650], R10 ;  /* 0x0006500a01007387 */ /* 0x0007e40000100800 */
[----:B---3--:R-:W-:-:S05]  /*3510*/  LEA R10, P2, R15, c[0x0][0x168], 0x1 ;  /* 0x00005a000f0a7a11 */ /* 0x008fca00078408ff */
[----:B------:R4:W-:Y:S02]  /*3520*/  STL [R1+0x648], R10 ;  /* 0x0006480a01007387 */ /* 0x0009e40000100800 */
[----:B----4-:R-:W-:-:S05]  /*3530*/  LEA R10, P1, R16, c[0x0][0x168], 0x1 ;  /* 0x00005a00100a7a11 */ /* 0x010fca00078208ff */
[----:B------:R0:W-:Y:S02]  /*3540*/  STL [R1+0x640], R10 ;  /* 0x0006400a01007387 */ /* 0x0001e40000100800 */
[----:B0-----:R-:W-:-:S05]  /*3550*/  LEA R10, P0, R27, c[0x0][0x168], 0x1 ;  /* 0x00005a001b0a7a11 */ /* 0x001fca00078008ff */
[----:B------:R0:W-:Y:S02]  /*3560*/  STL [R1+0x638], R10 ;  /* 0x0006380a01007387 */ /* 0x0001e40000100800 */
[----:B0-----:R-:W-:-:S05]  /*3570*/  LEA R10, P6, R28, c[0x0][0x168], 0x1 ;  /* 0x00005a001c0a7a11 */ /* 0x001fca00078c08ff */
[----:B------:R0:W-:Y:S02]  /*3580*/  STL [R1+0x630], R10 ;  /* 0x0006300a01007387 */ /* 0x0001e40000100800 */
[----:B0-----:R-:W-:-:S05]  /*3590*/  LEA R10, P5, R0, c[0x0][0x168], 0x1 ;  /* 0x00005a00000a7a11 */ /* 0x001fca00078a08ff */
[----:B------:R0:W-:Y:S04]  /*35a0*/  STL [R1+0x628], R10 ;  /* 0x0006280a01007387 */ /* 0x0001e80000100800 */
[----:B0-----:R-:W2:Y:S01]  /*35b0*/  LDL.LU R10, [R1+0x69c] ;  /* 0x00069c00010a7983 */ /* 0x001ea20000300800 */
[----:B------:R-:W-:-:S05]  /*35c0*/  LEA.HI.X.SX32 R8, R8, c[0x0][0x16c], 0x1, P4 ;  /* 0x00005b0008087a11 */ /* 0x000fca00020f0eff */
[----:B------:R2:W-:Y:S01]  /*35d0*/  STL [R1+0x654], R8 ;  /* 0x0006540801007387 */ /* 0x0005e20000100800 */
[----:B------:R-:W-:Y:S02]  /*35e0*/  IMAD R11, R11, c[0x0][0x190], RZ ;  /* 0x000064000b0b7a24 */ /* 0x000fe400078e02ff */
[----:B------:R-:W-:Y:S01]  /*35f0*/  IMAD R12, R12, c[0x0][0x190], RZ ;  /* 0x000064000c0c7a24 */ /* 0x000fe200078e02ff */
[----:B--2---:R-:W-:-:S05]  /*3600*/  LEA R8, P4, R10, c[0x0][0x168], 0x1 ;  /* 0x00005a000a087a11 */ /* 0x004fca00078808ff */
[----:B------:R0:W-:Y:S02]  /*3610*/  STL [R1+0x620], R8 ;  /* 0x0006200801007387 */ /* 0x0001e40000100800 */
[----:B0-----:R-:W-:Y:S02]  /*3620*/  LEA.HI.X.SX32 R8, R13, c[0x0][0x16c], 0x1, P3 ;  /* 0x00005b000d087a11 */ /* 0x001fe400018f0eff */
[----:B------:R-:W2:Y:S04]  /*3630*/  LDL.LU R13, [R1+0x698] ;  /* 0x00069800010d7983 */ /* 0x000ea80000300800 */
[----:B------:R0:W-:Y:S02]  /*3640*/  STL [R1+0x64c], R8 ;  /* 0x00064c0801007387 */ /* 0x0001e40000100800 */
[----:B0-----:R-:W-:-:S05]  /*3650*/  LEA R8, P3, R11, c[0x0][0x168], 0x1 ;  /* 0x00005a000b087a11 */ /* 0x001fca00078608ff */
[----:B------:R0:W-:Y:S02]  /*3660*/  STL [R1+0x618], R8 ;  /* 0x0006180801007387 */ /* 0x0001e40000100800 */
[----:B0-----:R-:W-:Y:S02]  /*3670*/  LEA.HI.X.SX32 R8, R15, c[0x0][0x16c], 0x1, P2 ;  /* 0x00005b000f087a11 */ /* 0x001fe400010f0eff */
[----:B------:R-:W3:Y:S04]  /*3680*/  LDL.LU R15, [R1+0x694] ;  /* 0x00069400010f7983 */ /* 0x000ee80000300800 */
[----:B------:R0:W-:Y:S02]  /*3690*/  STL [R1+0x644], R8 ;  /* 0x0006440801007387 */ /* 0x0001e40000100800 */
[----:B0-----:R-:W-:-:S05]  /*36a0*/  LEA R8, P2, R12, c[0x0][0x168], 0x1 ;  /* 0x00005a000c087a11 */ /* 0x001fca00078408ff */
[----:B------:R0:W-:Y:S02]  /*36b0*/  STL [R1+0x610], R8 ;  /* 0x0006100801007387 */ /* 0x0001e40000100800 */
[----:B0-----:R-:W-:Y:S02]  /*36c0*/  LEA.HI.X.SX32 R8, R16, c[0x0][0x16c], 0x1, P1 ;  /* 0x00005b0010087a11 */ /* 0x001fe400008f0eff */
[----:B------:R-:W4:Y:S04]  /*36d0*/  LDL.LU R16, [R1+0x690] ;  /* 0x0006900001107983 */ /* 0x000f280000300800 */
[----:B------:R2:W-:Y:S01]  /*36e0*/  STL [R1+0x63c], R8 ;  /* 0x00063c0801007387 */ /* 0x0005e20000100800 */
[----:B------:R-:W-:Y:S01]  /*36f0*/  IMAD R14, R14, c[0x0][0x190], RZ ;  /* 0x000064000e0e7a24 */ /* 0x000fe200078e02ff */
[----:B--2---:R-:W-:-:S05]  /*3700*/  LEA R8, P1, R13, c[0x0][0x168], 0x1 ;  /* 0x00005a000d087a11 */ /* 0x004fca00078208ff */
[----:B------:R0:W-:Y:S02]  /*3710*/  STL [R1+0x608], R8 ;  /* 0x0006080801007387 */ /* 0x0001e40000100800 */
[----:B0-----:R-:W-:Y:S02]  /*3720*/  LEA.HI.X.SX32 R8, R27, c[0x0][0x16c], 0x1, P0 ;  /* 0x00005b001b087a11 */ /* 0x001fe400000f0eff */
[----:B------:R-:W-:-:S03]  /*3730*/  LEA R27, P0, R14, c[0x0][0x168], 0x1 ;  /* 0x00005a000e1b7a11 */ /* 0x000fc600078008ff */
[----:B------:R0:W-:Y:S02]  /*3740*/  STL [R1+0x634], R8 ;  /* 0x0006340801007387 */ /* 0x0001e40000100800 */
[----:B0-----:R-:W-:Y:S02]  /*3750*/  LEA.HI.X.SX32 R8, R28, c[0x0][0x16c], 0x1, P6 ;  /* 0x00005b001c087a11 */ /* 0x001fe400030f0eff */
[----:B------:R-:W2:Y:S04]  /*3760*/  LDL.LU R28, [R1+0x68c] ;  /* 0x00068c00011c7983 */ /* 0x000ea80000300800 */
[----:B------:R-:W-:Y:S04]  /*3770*/  STL [R1+0x600], R27 ;  /* 0x0006001b01007387 */ /* 0x000fe80000100800 */
[----:B------:R0:W-:Y:S02]  /*3780*/  STL [R1+0x62c], R8 ;  /* 0x00062c0801007387 */ /* 0x0001e40000100800 */
[----:B0-----:R-:W-:-:S02]  /*3790*/  LEA.HI.X.SX32 R8, R0, c[0x0][0x16c], 0x1, P5 ;  /* 0x00005b0000087a11 */ /* 0x001fc400028f0eff */
[----:B------:R-:W2:Y:S01]  /*37a0*/  LDL.LU R0, [R1+0x688] ;  /* 0x0006880001007983 */ /* 0x000ea20000300800 */
[----:B---3--:R-:W-:Y:S01]  /*37b0*/  LEA R27, P6, R15, c[0x0][0x168], 0x1 ;  /* 0x00005a000f1b7a11 */ /* 0x008fe200078c08ff */
[----:B------:R-:W-:-:S04]  /*37c0*/  IMAD R17, R17, c[0x0][0x190], RZ ;  /* 0x0000640011117a24 */ /* 0x000fc800078e02ff */
[----:B------:R4:W-:Y:S01]  /*37d0*/  STL [R1+0x5f8], R27 ;  /* 0x0005f81b01007387 */ /* 0x0009e20000100800 */
[----:B------:R-:W-:-:S03]  /*37e0*/  IMAD R18, R18, c[0x0][0x190], RZ ;  /* 0x0000640012127a24 */ /* 0x000fc600078e02ff */
[----:B------:R0:W-:Y:S01]  /*37f0*/  STL [R1+0x624], R8 ;  /* 0x0006240801007387 */ /* 0x0001e20000100800 */
[----:B----4-:R-:W-:Y:S02]  /*3800*/  LEA R27, P5, R16, c[0x0][0x168], 0x1 ;  /* 0x00005a00101b7a11 */ /* 0x010fe400078a08ff */
[----:B0-----:R-:W-:-:S03]  /*3810*/  LEA.HI.X.SX32 R8, R10, c[0x0][0x16c], 0x1, P4 ;  /* 0x00005b000a087a11 */ /* 0x001fc600020f0eff */
[----:B------:R-:W-:Y:S01]  /*3820*/  STL [R1+0x348], R27 ;  /* 0x0003481b01007387 */ /* 0x000fe20000100800 */
[----:B------:R-:W-:Y:S01]  /*3830*/  LEA R10, P4, R17, c[0x0][0x168], 0x1 ;  /* 0x00005a00110a7a11 */ /* 0x000fe200078808ff */
[----:B------:R-:W-:Y:S01]  /*3840*/  IMAD R19, R19, c[0x0][0x190], RZ ;  /* 0x0000640013137a24 */ /* 0x000fe200078e02ff */
[----:B------:R-:W-:Y:S01]  /*3850*/  LEA.HI.X.SX32 R11, R11, c[0x0][0x16c], 0x1, P3 ;  /* 0x00005b000b0b7a11 */ /* 0x000fe200018f0eff */
[----:B------:R0:W-:Y:S01]  /*3860*/  STL [R1+0x61c], R8 ;  /* 0x00061c0801007387 */ /* 0x0001e20000100800 */
[----:B------:R-:W-:-:S03]  /*3870*/  IMAD R20, R20, c[0x0][0x190], RZ ;  /* 0x0000640014147a24 */ /* 0x000fc600078e02ff */
[----:B------:R1:W-:Y:S01]  /*3880*/  STL [R1+0x340], R10 ;  /* 0x0003400a01007387 */ /* 0x0003e20000100800 */
[----:B0-----:R-:W-:-:S03]  /*3890*/  LEA R8, P3, R18, c[0x0][0x168], 0x1 ;  /* 0x00005a0012087a11 */ /* 0x001fc600078608ff */
[----:B------:R0:W-:Y:S01]  /*38a0*/  STL [R1+0x614], R11 ;  /* 0x0006140b01007387 */ /* 0x0001e20000100800 */
[----:B-1----:R-:W-:-:S03]  /*38b0*/  LEA.HI.X.SX32 R10, R12, c[0x0][0x16c], 0x1, P2 ;  /* 0x00005b000c0a7a11 */ /* 0x002fc600010f0eff */
[----:B------:R1:W-:Y:S01]  /*38c0*/  STL [R1+0x338], R8 ;  /* 0x0003380801007387 */ /* 0x0003e20000100800 */
[----:B------:R-:W-:Y:S01]  /*38d0*/  IMAD R21, R21, c[0x0][0x190], RZ ;  /* 0x0000640015157a24 */ /* 0x000fe200078e02ff */
[----:B0-----:R-:W-:Y:S02]  /*38e0*/  LEA R11, P2, R19, c[0x0][0x168], 0x1 ;  /* 0x00005a00130b7a11 */ /* 0x001fe400078408ff */
[----:B------:R0:W-:Y:S01]  /*38f0*/  STL [R1+0x60c], R10 ;  /* 0x00060c0a01007387 */ /* 0x0001e20000100800 */
[----:B-1----:R-:W-:-:S03]  /*3900*/  LEA.HI.X.SX32 R8, R13, c[0x0][0x16c], 0x1, P1 ;  /* 0x00005b000d087a11 */ /* 0x002fc600008f0eff */
[----:B------:R1:W-:Y:S01]  /*3910*/  STL [R1+0x330], R11 ;  /* 0x0003300b01007387 */ /* 0x0003e20000100800 */
[----:B------:R-:W-:-:S03]  /*3920*/  IMAD R22, R22, c[0x0][0x190], RZ ;  /* 0x0000640016167a24 */ /* 0x000fc600078e02ff */
[----:B------:R3:W-:Y:S01]  /*3930*/  STL [R1+0x604], R8 ;  /* 0x0006040801007387 */ /* 0x0007e20000100800 */
[----:B0-----:R-:W-:Y:S02]  /*3940*/  LEA R10, P1, R20, c[0x0][0x168], 0x1 ;  /* 0x00005a00140a7a11 */ /* 0x001fe400078208ff */
[----:B-1----:R-:W-:-:S03]  /*3950*/  LEA.HI.X.SX32 R11, R14, c[0x0][0x16c], 0x1, P0 ;  /* 0x00005b000e0b7a11 */ /* 0x002fc600000f0eff */
[----:B------:R0:W-:Y:S01]  /*3960*/  STL [R1+0x328], R10 ;  /* 0x0003280a01007387 */ /* 0x0001e20000100800 */
[----:B---3--:R-:W-:-:S03]  /*3970*/  LEA R8, P0, R21, c[0x0][0x168], 0x1 ;  /* 0x00005a0015087a11 */ /* 0x008fc600078008ff */
[----:B------:R1:W-:Y:S01]  /*3980*/  STL [R1+0x5fc], R11 ;  /* 0x0005fc0b01007387 */ /* 0x0003e20000100800 */
[----:B------:R-:W-:-:S03]  /*3990*/  IMAD R23, R23, c[0x0][0x190], RZ ;  /* 0x0000640017177a24 */ /* 0x000fc600078e02ff */
[----:B------:R3:W-:Y:S01]  /*39a0*/  STL [R1+0x320], R8 ;  /* 0x0003200801007387 */ /* 0x0007e20000100800 */
[----:B0-----:R-:W-:Y:S01]  /*39b0*/  LEA.HI.X.SX32 R10, R15, c[0x0][0x16c], 0x1, P6 ;  /* 0x00005b000f0a7a11 */ /* 0x001fe200030f0eff */
[----:B------:R-:W-:Y:S01]  /*39c0*/  IMAD R24, R24, c[0x0][0x190], RZ ;  /* 0x0000640018187a24 */ /* 0x000fe200078e02ff */
[----:B-1----:R-:W-:-:S03]  /*39d0*/  LEA R11, P6, R22, c[0x0][0x168], 0x1 ;  /* 0x00005a00160b7a11 */ /* 0x002fc600078c08ff */
[----:B------:R0:W-:Y:S01]  /*39e0*/  STL [R1+0x5f4], R10 ;  /* 0x0005f40a01007387 */ /* 0x0001e20000100800 */
[----:B---3--:R-:W-:-:S03]  /*39f0*/  LEA.HI.X.SX32 R8, R16, c[0x0][0x16c], 0x1, P5 ;  /* 0x00005b0010087a11 */ /* 0x008fc600028f0eff */
        /* <DEDUP_REMOVED lines=10> */
[----:B0-----:R-:W-:Y:S02]  /*3aa0*/  LEA.HI.X.SX32 R10, R18, c[0x0][0x16c], 0x1, P3 ;  /* 0x00005b00120a7a11 */ /* 0x001fe400018f0eff */
        /* <DEDUP_REMOVED lines=18> */
[----:B------:R1:W-:Y:S04]  /*3bd0*/  STL [R1+0x2e8], R11 ;  /* 0x0002e80b01007387 */ /* 0x0003e80000100800 */
[----:B------:R3:W-:Y:S01]  /*3be0*/  STL [R1+0x314], R8 ;  /* 0x0003140801007387 */ /* 0x0007e20000100800 */
[----:B0-----:R-:W-:Y:S02]  /*3bf0*/  LEA R10, P6, R7, c[0x0][0x168], 0x1 ;  /* 0x00005a00070a7a11 */ /* 0x001fe400078c08ff */
[----:B-1----:R-:W-:-:S03]  /*3c00*/  LEA.HI.X.SX32 R11, R23, c[0x0][0x16c], 0x1, P5 ;  /* 0x00005b00170b7a11 */ /* 0x002fc600028f0eff */
[----:B------:R0:W-:Y:S01]  /*3c10*/  STL [R1+0x2e0], R10 ;  /* 0x0002e00a01007387 */ /* 0x0001e20000100800 */
[----:B---3--:R-:W-:-:S03]  /*3c20*/  LEA R8, P5, R6, c[0x0][0x168], 0x1 ;  /* 0x00005a0006087a11 */ /* 0x008fc600078a08ff */
[----:B------:R-:W-:Y:S04]  /*3c30*/  STL [R1+0x30c], R11 ;  /* 0x00030c0b01007387 */ /* 0x000fe80000100800 */
[----:B------:R1:W-:Y:S01]  /*3c40*/  STL [R1+0xc], R8 ;  /* 0x00000c0801007387 */ /* 0x0003e20000100800 */
[----:B0-----:R-:W-:-:S05]  /*3c50*/  LEA.HI.X.SX32 R10, R24, c[0x0][0x16c], 0x1, P4 ;  /* 0x00005b00180a7a11 */ /* 0x001fca00020f0eff */
[----:B------:R0:W-:Y:S01]  /*3c60*/  STL [R1+0x304], R10 ;  /* 0x0003040a01007387 */ /* 0x0001e20000100800 */
[----:B-1----:R-:W-:-:S05]  /*3c70*/  LEA.HI.X.SX32 R8, R25, c[0x0][0x16c], 0x1, P3 ;  /* 0x00005b0019087a11 */ /* 0x002fca00018f0eff */
[----:B------:R1:W-:Y:S01]  /*3c80*/  STL [R1+0x2fc], R8 ;  /* 0x0002fc0801007387 */ /* 0x0003e20000100800 */
[----:B0-----:R-:W-:Y:S01]  /*3c90*/  LEA.HI.X.SX32 R10, R26, c[0x0][0x16c], 0x1, P2 ;  /* 0x00005b001a0a7a11 */ /* 0x001fe200010f0eff */
[----:B------:R-:W-:-:S04]  /*3ca0*/  IMAD R2, R2, c[0x0][0x190], RZ ;  /* 0x0000640002027a24 */ /* 0x000fc800078e02ff */
[----:B------:R-:W-:Y:S01]  /*3cb0*/  STL [R1+0x2f4], R10 ;  /* 0x0002f40a01007387 */ /* 0x000fe20000100800 */
[----:B-1----:R-:W-:-:S03]  /*3cc0*/  LEA.HI.X.SX32 R8, R29, c[0x0][0x16c], 0x1, P1 ;  /* 0x00005b001d087a11 */ /* 0x002fc600008f0eff */
[----:B------:R0:W5:Y:S01]  /*3cd0*/  LDL.LU R29, [R1+0x684] ;  /* 0x00068400011d7983 */ /* 0x0001620000300800 */
[----:B------:R-:W-:-:S03]  /*3ce0*/  IMAD R3, R3, c[0x0][0x190], RZ ;  /* 0x0000640003037a24 */ /* 0x000fc600078e02ff */
[----:B------:R1:W-:Y:S01]  /*3cf0*/  STL [R1+0x2ec], R8 ;  /* 0x0002ec0801007387 */ /* 0x0003e20000100800 */
[----:B------:R-:W-:Y:S01]  /*3d00*/  LEA.HI.X.SX32 R7, R7, c[0x0][0x16c], 0x1, P6 ;  /* 0x00005b0007077a11 */ /* 0x000fe200030f0eff */
[----:B------:R-:W-:Y:S01]  /*3d10*/  IMAD.MOV.U32 R14, RZ, RZ, c[0x0][0x188] ;  /* 0x00006200ff0e7624 */ /* 0x000fe200078e00ff */
[----:B------:R-:W-:Y:S01]  /*3d20*/  LEA.HI.X.SX32 R6, R6, c[0x0][0x16c], 0x1, P5 ;  /* 0x00005b0006067a11 */ /* 0x000fe200028f0eff */
[----:B------:R-:W-:Y:S01]  /*3d30*/  IMAD R5, R5, c[0x0][0x190], RZ ;  /* 0x0000640005057a24 */ /* 0x000fe200078e02ff */
[----:B-1----:R-:W-:Y:S01]  /*3d40*/  LEA.HI.X.SX32 R8, R9, c[0x0][0x16c], 0x1, P0 ;  /* 0x00005b0009087a11 */ /* 0x002fe200000f0eff */
[----:B------:R-:W-:Y:S01]  /*3d50*/  IMAD R4, R4, c[0x0][0x190], RZ ;  /* 0x0000640004047a24 */ /* 0x000fe200078e02ff */
[C---:B------:R-:W-:Y:S02]  /*3d60*/  LEA R23, P2, R2.reuse, c[0x0][0x168], 0x1 ;  /* 0x00005a0002177a11 */ /* 0x040fe400078408ff */
[----:B------:R-:W-:Y:S02]  /*3d70*/  LEA R21, P1, R3, c[0x0][0x168], 0x1 ;  /* 0x00005a0003157a11 */ /* 0x000fe400078208ff */
[----:B------:R-:W-:-:S02]  /*3d80*/  LEA.HI.X.SX32 R22, R2, c[0x0][0x16c], 0x1, P2 ;  /* 0x00005b0002167a11 */ /* 0x000fc400010f0eff */
[----:B------:R-:W-:Y:S01]  /*3d90*/  LEA.HI.X.SX32 R20, R3, c[0x0][0x16c], 0x1, P1 ;  /* 0x00005b0003147a11 */ /* 0x000fe200008f0eff */
[----:B------:R-:W-:Y:S01]  /*3da0*/  IMAD R15, R14, 0x1e, RZ ;  /* 0x0000001e0e0f7824 */ /* 0x000fe200078e02ff */
[C---:B------:R-:W-:Y:S02]  /*3db0*/  LEA R27, P4, R5.reuse, c[0x0][0x168], 0x1 ;  /* 0x00005a00051b7a11 */ /* 0x040fe400078808ff */
[C---:B------:R-:W-:Y:S02]  /*3dc0*/  LEA R25, P3, R4.reuse, c[0x0][0x168], 0x1 ;  /* 0x00005a0004197a11 */ /* 0x040fe400078608ff */
[----:B------:R-:W-:Y:S02]  /*3dd0*/  LEA.HI.X.SX32 R26, R5, c[0x0][0x16c], 0x1, P4 ;  /* 0x00005b00051a7a11 */ /* 0x000fe400020f0eff */
[----:B------:R-:W-:Y:S01]  /*3de0*/  LEA.HI.X.SX32 R24, R4, c[0x0][0x16c], 0x1, P3 ;  /* 0x00005b0004187a11 */ /* 0x000fe200018f0eff */
[----:B--2---:R-:W-:-:S04]  /*3df0*/  IMAD.WIDE R10, R28, 0x2, RZ ;  /* 0x000000021c0a7825 */ /* 0x004fc800078e02ff */
[----:B------:R-:W-:Y:S02]  /*3e00*/  IMAD.WIDE R12, R0, 0x2, RZ ;  /* 0x00000002000c7825 */ /* 0x000fe400078e02ff */
[----:B------:R0:W5:Y:S04]  /*3e10*/  LDL.LU R0, [R1+0x680] ;  /* 0x0006800001007983 */ /* 0x0001680000300800 */
[----:B------:R-:W-:Y:S04]  /*3e20*/  STL.64 [R1+0x398], R12 ;  /* 0x0003980c01007387 */ /* 0x000fe80000100a00 */
[----:B------:R1:W-:Y:S04]  /*3e30*/  STL [R1+0x2e4], R8 ;  /* 0x0002e40801007387 */ /* 0x0003e80000100800 */
[----:B------:R-:W-:Y:S04]  /*3e40*/  STL [R1+0x10], R7 ;  /* 0x0000100701007387 */ /* 0x000fe80000100800 */
[----:B------:R-:W-:Y:S01]  /*3e50*/  STL.64 [R1+0x388], R10 ;  /* 0x0003880a01007387 */ /* 0x000fe20000100a00 */
[----:B-1----:R-:W-:-:S03]  /*3e60*/  IMAD R8, R14, 0x1f, RZ ;  /* 0x0000001f0e087824 */ /* 0x002fc600078e02ff */
[----:B------:R1:W-:Y:S01]  /*3e70*/  STL [R1+0x8], R6 ;  /* 0x0000080601007387 */ /* 0x0003e20000100800 */
[----:B------:R-:W-:-:S04]  /*3e80*/  IMAD.WIDE R2, R8, 0x2, R10 ;  /* 0x0000000208027825 */ /* 0x000fc800078e020a */
[----:B-1----:R-:W-:-:S04]  /*3e90*/  IMAD.WIDE R6, R8, 0x2, R12 ;  /* 0x0000000208067825 */ /* 0x002fc800078e020c */
[----:B------:R-:W-:Y:S01]  /*3ea0*/  IMAD.WIDE R4, R15, 0x2, R12 ;  /* 0x000000020f047825 */ /* 0x000fe200078e020c */
[----:B------:R-:W-:Y:S04]  /*3eb0*/  STL.64 [R1+0x5d8], R6 ;  /* 0x0005d80601007387 */ /* 0x000fe80000100a00 */
[----:B------:R1:W-:Y:S01]  /*3ec0*/  STL.64 [R1+0x5d0], R2 ;  /* 0x0005d00201007387 */ /* 0x0003e20000100a00 */
[----:B------:R-:W-:-:S03]  /*3ed0*/  IMAD R8, R14, 0x1d, RZ ;  /* 0x0000001d0e087824 */ /* 0x000fc600078e02ff */
[----:B------:R2:W-:Y:S01]  /*3ee0*/  STL.64 [R1+0x5c8], R4 ;  /* 0x0005c80401007387 */ /* 0x0005e20000100a00 */
[----:B-1----:R-:W-:-:S04]  /*3ef0*/  IMAD.WIDE R2, R15, 0x2, R10 ;  /* 0x000000020f027825 */ /* 0x002fc800078e020a */
[--C-:B------:R-:W-:Y:S01]  /*3f00*/  IMAD.WIDE R6, R8, 0x2, R12.reuse ;  /* 0x0000000208067825 */ /* 0x100fe200078e020c */
[----:B------:R1:W-:Y:S03]  /*3f10*/  STL.64 [R1+0x5c0], R2 ;  /* 0x0005c00201007387 */ /* 0x0003e60000100a00 */
[----:B------:R-:W-:Y:S01]  /*3f20*/  IMAD R15, R14, 0x1c, RZ ;  /* 0x0000001c0e0f7824 */ /* 0x000fe200078e02ff */
[----:B------:R3:W-:Y:S03]  /*3f30*/  STL.64 [R1+0x5b8], R6 ;  /* 0x0005b80601007387 */ /* 0x0007e60000100a00 */
[----:B--2---:R-:W-:-:S04]  /*3f40*/  IMAD.WIDE R4, R15, 0x2, R12 ;  /* 0x000000020f047825 */ /* 0x004fc800078e020c */
[----:B-1----:R-:W-:-:S05]  /*3f50*/  IMAD.WIDE R2, R8, 0x2, R10 ;  /* 0x0000000208027825 */ /* 0x002fca00078e020a */
[----:B------:R1:W-:Y:S01]  /*3f60*/  STL.64 [R1+0x5b0], R2 ;  /* 0x0005b00201007387 */ /* 0x0003e20000100a00 */
[----:B------:R-:W-:-:S03]  /*3f70*/  IMAD R8, R14, 0x1b, RZ ;  /* 0x0000001b0e087824 */ /* 0x000fc600078e02ff */
[----:B------:R2:W-:Y:S01]  /*3f80*/  STL.64 [R1+0x5a8], R4 ;  /* 0x0005a80401007387 */ /* 0x0005e20000100a00 */
[----:B---3--:R-:W-:-:S04]  /*3f90*/  IMAD.WIDE R6, R8, 0x2, R12 ;  /* 0x0000000208067825 */ /* 0x008fc800078e020c */
[----:B-1----:R-:W-:-:S05]  /*3fa0*/  IMAD.WIDE R2, R15, 0x2, R10 ;  /* 0x000000020f027825 */ /* 0x002fca00078e020a */
[----:B------:R1:W-:Y:S01]  /*3fb0*/  STL.64 [R1+0x5a0], R2 ;  /* 0x0005a00201007387 */ /* 0x0003e20000100a00 */
[----:B------:R-:W-:-:S03]  /*3fc0*/  IMAD R15, R14, 0x1a, RZ ;  /* 0x0000001a0e0f7824 */ /* 0x000fc600078e02ff */
[----:B------:R3:W-:Y:S01]  /*3fd0*/  STL.64 [R1+0x598], R6 ;  /* 0x0005980601007387 */ /* 0x0007e20000100a00 */
        /* <DEDUP_REMOVED lines=48> */
[----:B------:R-:W-:-:S03]  /*42e0*/  IMAD.SHL.U32 R15, R14, 0x10, RZ ;  /* 0x000000100e0f7824 */ /* 0x000fc600078e00ff */
        /* <DEDUP_REMOVED lines=37> */
[----:B-1----:R-:W-:-:S04]  /*4540*/  IMAD.WIDE R2, R15, 0x2, R10 ;  /* 0x000000020f027825 */ /* 0x002fc800078e020a */
[----:B------:R-:W-:Y:S01]  /*4550*/  IMAD.SHL.U32 R15, R14, 0x8, RZ ;  /* 0x000000080e0f7824 */ /* 0x000fe200078e00ff */
[----:B------:R1:W-:Y:S03]  /*4560*/  STL.64 [R1+0x480], R2 ;  /* 0x0004800201007387 */ /* 0x0003e60000100a00 */
[----:B--2---:R-:W-:Y:S01]  /*4570*/  IMAD.WIDE R4, R15, 0x2, R12 ;  /* 0x000000020f047825 */ /* 0x004fe200078e020c */
[----:B------:R2:W-:Y:S03]  /*4580*/  STL.64 [R1+0x478], R6 ;  /* 0x0004780601007387 */ /* 0x0005e60000100a00 */
[----:B-1----:R-:W-:-:S04]  /*4590*/  IMAD.WIDE R2, R8, 0x2, R10 ;  /* 0x0000000208027825 */ /* 0x002fc800078e020a */
[C---:B------:R-:W-:Y:S01]  /*45a0*/  IMAD R8, R14.reuse, 0x7, RZ ;  /* 0x000000070e087824 */ /* 0x040fe200078e02ff */
[----:B------:R1:W-:Y:S01]  /*45b0*/  STL.64 [R1+0x470], R2 ;  /* 0x0004700201007387 */ /* 0x0003e20000100a00 */
[----:B------:R-:W-:Y:S02]  /*45c0*/  IMAD R16, R14, 0x6, RZ ;  /* 0x000000060e107824 */ /* 0x000fe400078e02ff */
[----:B--2---:R-:W-:Y:S01]  /*45d0*/  IMAD.WIDE R6, R8, 0x2, R12 ;  /* 0x0000000208067825 */ /* 0x004fe200078e020c */
[----:B------:R2:W-:Y:S03]  /*45e0*/  STL.64 [R1+0x468], R4 ;  /* 0x0004680401007387 */ /* 0x0005e60000100a00 */
[----:B-1----:R-:W-:-:S04]  /*45f0*/  IMAD.WIDE R2, R15, 0x2, R10 ;  /* 0x000000020f027825 */ /* 0x002fc800078e020a */
[----:B--2---:R-:W-:Y:S01]  /*4600*/  IMAD.WIDE R4, R8, 0x2, R10 ;  /* 0x0000000208047825 */ /* 0x004fe200078e020a */
[----:B------:R1:W-:Y:S04]  /*4610*/  STL.64 [R1+0x460], R2 ;  /* 0x0004600201007387 */ /* 0x0003e80000100a00 */
[----:B------:R-:W-:Y:S01]  /*4620*/  STL.64 [R1+0x458], R6 ;  /* 0x0004580601007387 */ /* 0x000fe20000100a00 */
[----:B------:R-:W-:-:S03]  /*4630*/  IMAD R15, R14, 0x5, RZ ;  /* 0x000000050e0f7824 */ /* 0x000fc600078e02ff */
[----:B------:R2:W-:Y:S01]  /*4640*/  STL.64 [R1+0x450], R4 ;  /* 0x0004500401007387 */ /* 0x0005e20000100a00 */
[----:B-1----:R-:W-:-:S05]  /*4650*/  IMAD.WIDE R2, R16, 0x2, R12 ;  /* 0x0000000210027825 */ /* 0x002fca00078e020c */
[----:B------:R1:W-:Y:S01]  /*4660*/  STL.64 [R1+0x448], R2 ;  /* 0x0004480201007387 */ /* 0x0003e20000100a00 */
[----:B--2---:R-:W-:-:S04]  /*4670*/  IMAD.WIDE R4, R16, 0x2, R10 ;  /* 0x0000000210047825 */ /* 0x004fc800078e020a */
[----:B------:R-:W-:Y:S01]  /*4680*/  IMAD.SHL.U32 R14, R14, 0x4, RZ ;  /* 0x000000040e0e7824 */ /* 0x000fe200078e00ff */
[----:B------:R2:W-:Y:S01]  /*4690*/  STL.64 [R1+0x440], R4 ;  /* 0x0004400401007387 */ /* 0x0005e20000100a00 */
[----:B-1----:R-:W-:-:S04]  /*46a0*/  IMAD.WIDE R2, R15, 0x2, R12 ;  /* 0x000000020f027825 */ /* 0x002fc800078e020c */
[----:B------:R-:W-:Y:S01]  /*46b0*/  IMAD.MOV.U32 R8, RZ, RZ, c[0x0][0x188] ;  /* 0x00006200ff087624 */ /* 0x000fe200078e00ff */
[----:B------:R1:W-:Y:S01]  /*46c0*/  STL.64 [R1+0x438], R2 ;  /* 0x0004380201007387 */ /* 0x0003e20000100a00 */
[----:B--2---:R-:W-:-:S04]  /*46d0*/  IMAD.WIDE R4, R15, 0x2, R10 ;  /* 0x000000020f047825 */ /* 0x004fc800078e020a */
[----:B------:R-:W-:Y:S01]  /*46e0*/  IMAD R15, R8, 0x3, RZ ;  /* 0x00000003080f7824 */ /* 0x000fe200078e02ff */
[----:B------:R2:W-:Y:S01]  /*46f0*/  STL.64 [R1+0x430], R4 ;  /* 0x0004300401007387 */ /* 0x0005e20000100a00 */
[----:B-1----:R-:W-:-:S05]  /*4700*/  IMAD.WIDE R2, R14, 0x2, R12 ;  /* 0x000000020e027825 */ /* 0x002fca00078e020c */
[----:B------:R1:W-:Y:S01]  /*4710*/  STL.64 [R1+0x428], R2 ;  /* 0x0004280201007387 */ /* 0x0003e20000100a00 */
[----:B--2---:R-:W-:-:S04]  /*4720*/  IMAD.WIDE R4, R14, 0x2, R10 ;  /* 0x000000020e047825 */ /* 0x004fc800078e020a */
[----:B------:R-:W-:Y:S01]  /*4730*/  IMAD.SHL.U32 R14, R8, 0x2, RZ ;  /* 0x00000002080e7824 */ /* 0x000fe200078e00ff */
[----:B------:R2:W-:Y:S01]  /*4740*/  STL.64 [R1+0x420], R4 ;  /* 0x0004200401007387 */ /* 0x0005e20000100a00 */
[----:B------:R-:W-:-:S04]  /*4750*/  IMAD.WIDE R6, R15, 0x2, R10 ;  /* 0x000000020f067825 */ /* 0x000fc800078e020a */
[--C-:B-1----:R-:W-:Y:S01]  /*4760*/  IMAD.WIDE R2, R15, 0x2, R12.reuse ;  /* 0x000000020f027825 */ /* 0x102fe200078e020c */
[----:B------:R-:W1:Y:S03]  /*4770*/  S2R R28, SR_TID.X ;  /* 0x00000000001c7919 */ /* 0x000e660000002100 */
[C---:B--2---:R-:W-:Y:S01]  /*4780*/  IMAD.WIDE R4, R14.reuse, 0x2, R12 ;  /* 0x000000020e047825 */ /* 0x044fe200078e020c */
[----:B------:R2:W-:Y:S04]  /*4790*/  STL.64 [R1+0x418], R2 ;  /* 0x0004180201007387 */ /* 0x0005e80000100a00 */
[----:B------:R3:W-:Y:S04]  /*47a0*/  STL.64 [R1+0x410], R6 ;  /* 0x0004100601007387 */ /* 0x0007e80000100a00 */
[----:B------:R4:W-:Y:S01]  /*47b0*/  STL.64 [R1+0x408], R4 ;  /* 0x0004080401007387 */ /* 0x0009e20000100a00 */
[----:B--2---:R-:W-:-:S04]  /*47c0*/  IMAD.WIDE R2, R14, 0x2, R10 ;  /* 0x000000020e027825 */ /* 0x004fc800078e020a */
[C---:B---3--:R-:W-:Y:S01]  /*47d0*/  IMAD.WIDE R6, R8.reuse, 0x2, R12 ;  /* 0x0000000208067825 */ /* 0x048fe200078e020c */
[----:B------:R2:W-:Y:S03]  /*47e0*/  STL.64 [R1+0x400], R2 ;  /* 0x0004000201007387 */ /* 0x0005e60000100a00 */
[----:B----4-:R-:W-:Y:S01]  /*47f0*/  IMAD.WIDE R4, R8, 0x2, R10 ;  /* 0x0000000208047825 */ /* 0x010fe200078e020a */
[----:B------:R0:W-:Y:S04]  /*4800*/  STL.64 [R1+0x3f8], R6 ;  /* 0x0003f80601007387 */ /* 0x0001e80000100a00 */
[----:B------:R0:W-:Y:S01]  /*4810*/  STL.64 [R1+0x3f0], R4 ;  /* 0x0003f00401007387 */ /* 0x0001e20000100a00 */
[----:B-1----:R-:W-:Y:S01]  /*4820*/  LOP3.LUT R28, R28, 0x3f, RZ, 0xc0, !PT ;  /* 0x0000003f1c1c7812 */ /* 0x002fe200078ec0ff */
[----:B--2---:R-:W-:-:S04]  /*4830*/  IMAD.MOV.U32 R2, RZ, RZ, c[0x0][0x160] ;  /* 0x00005800ff027624 */ /* 0x004fc800078e00ff */
[----:B------:R-:W-:Y:S02]  /*4840*/  IMAD.SHL.U32 R28, R28, 0x2, RZ ;  /* 0x000000021c1c7824 */ /* 0x000fe400078e00ff */
[----:B------:R-:W-:Y:S02]  /*4850*/  IMAD.MOV.U32 R3, RZ, RZ, c[0x0][0x164] ;  /* 0x00005900ff037624 */ /* 0x000fe400078e00ff */
.L_x_3:
[----:B------:R-:W2:Y:S04]  /*4860*/  LDL.64 R8, [R1+0x3f0] ;  /* 0x0003f00001087983 */ /* 0x000ea80000100a00 */
[----:B------:R-:W-:Y:S04]  /*4870*/  STL [R1+0xca4], R12 ;  /* 0x000ca40c01007387 */ /* 0x000fe80000100800 */
        /* <DEDUP_REMOVED lines=23> */
[----:B------:R-:W-:Y:S04]  /*49f0*/  STL.64 [R1+0xc08], R20 ;  /* 0x000c081401007387 */ /* 0x000fe80000100a00 */
[----:B------:R-:W-:Y:S04]  /*4a00*/  STL [R1+0xc2c], R20 ;  /* 0x000c2c1401007387 */ /* 0x000fe80000100800 */
[----:B------:R-:W-:Y:S04]  /*4a10*/  STL.64 [R1+0xc48], R20 ;  /* 0x000c481401007387 */ /* 0x000fe80000100a00 */
[----:B------:R1:W-:Y:S04]  /*4a20*/  STL.64 [R1+0xc60], R20 ;  /* 0x000c601401007387 */ /* 0x0003e80000100a00 */
[----:B-1----:R-:W3:Y:S04]  /*4a30*/  LDL.64 R20, [R1+0x3f8] ;  /* 0x0003f80001147983 */ /* 0x002ee80000100a00 */
[----:B------:R-:W-:Y:S04]  /*4a40*/  STL [R1+0xc04], R22 ;  /* 0x000c041601007387 */ /* 0x000fe80000100800 */
[----:B------:R-:W-:Y:S04]  /*4a50*/  STL.64 [R1+0xc10], R22 ;  /* 0x000c101601007387 */ /* 0x000fe80000100a00 */
[----:B------:R-:W-:Y:S04]  /*4a60*/  STL.64 [R1+0xc30], R22 ;  /* 0x000c301601007387 */ /* 0x000fe80000100a00 */
[----:B------:R-:W-:Y:S04]  /*4a70*/  STL [R1+0xc50], R22 ;  /* 0x000c501601007387 */ /* 0x000fe80000100800 */
[----:B------:R1:W-:Y:S04]  /*4a80*/  STL.64 [R1+0xc68], R22 ;  /* 0x000c681601007387 */ /* 0x0003e80000100a00 */
[----:B-1----:R-:W4:Y:S04]  /*4a90*/  LDL.64 R22, [R1+0x398] ;  /* 0x0003980001167983 */ /* 0x002f280000100a00 */
[----:B------:R-:W-:Y:S04]  /*4aa0*/  STL [R1+0xc00], R27 ;  /* 0x000c001b01007387 */ /* 0x000fe80000100800 */
[----:B------:R-:W-:Y:S04]  /*4ab0*/  STL [R1+0xc18], R27 ;  /* 0x000c181b01007387 */ /* 0x000fe80000100800 */
[----:B------:R-:W-:Y:S04]  /*4ac0*/  STL.64 [R1+0xbf8], R24 ;  /* 0x000bf81801007387 */ /* 0x000fe80000100a00 */
[----:B------:R1:W-:Y:S04]  /*4ad0*/  STL.64 [R1+0xc38], R24 ;  /* 0x000c381801007387 */ /* 0x0003e80000100a00 */
[----:B-1----:R-:W2:Y:S01]  /*4ae0*/  LDL.64 R24, [R1+0x388] ;  /* 0x0003880001187983 */ /* 0x002ea20000100a00 */
[----:B-----5:R-:W-:-:S03]  /*4af0*/  ISETP.GT.AND P2, PT, R0, RZ, PT ;  /* 0x000000ff0000720c */ /* 0x020fc60003f44270 */
[----:B------:R-:W-:Y:S04]  /*4b00*/  STL [R1+0xbf4], R26 ;  /* 0x000bf41a01007387 */ /* 0x000fe80000100800 */
[----:B------:R-:W-:Y:S04]  /*4b10*/  STL.64 [R1+0xc20], R26 ;  /* 0x000c201a01007387 */ /* 0x000fe80000100a00 */
[----:B------:R-:W-:Y:S04]  /*4b20*/  STL.64 [R1+0xc40], R26 ;  /* 0x000c401a01007387 */ /* 0x000fe80000100a00 */
[----:B------:R-:W-:Y:S04]  /*4b30*/  STL [R1+0xbf0], R28 ;  /* 0x000bf01c01007387 */ /* 0x000fe80000100800 */
[----:B------:R-:W-:Y:S04]  /*4b40*/  STL [R1+0xc28], R28 ;  /* 0x000c281c01007387 */ /* 0x000fe80000100800 */
[----:B------:R-:W-:Y:S04]  /*4b50*/  STL [R1+0xc54], R28 ;  /* 0x000c541c01007387 */ /* 0x000fe80000100800 */
[----:B------:R-:W-:Y:S04]  /*4b60*/  STL [R1+0xb68], R29 ;  /* 0x000b681d01007387 */ /* 0x000fe80000100800 */
[----:B------:R-:W-:Y:S01]  /*4b70*/  STL.64 [R1+0xc58], R28 ;  /* 0x000c581c01007387 */ /* 0x000fe20000100a00 */
[----:B------:R-:W-:-:S02]  /*4b80*/  PRMT R16, RZ, 0x7610, R16 ;  /* 0x00007610ff107816 */ /* 0x000fc40000000010 */
[----:B------:R-:W-:Y:S02]  /*4b90*/  ISETP.GT.AND P3, PT, R0, 0x1, PT ;  /* 0x000000010000780c */ /* 0x000fe40003f64270 */
[----:B------:R-:W-:Y:S02]  /*4ba0*/  PRMT R17, RZ, 0x7610, R17 ;  /* 0x00007610ff117816 */ /* 0x000fe40000000011 */
[----:B------:R-:W-:Y:S02]  /*4bb0*/  PRMT R19, RZ, 0x7610, R19 ;  /* 0x00007610ff137816 */ /* 0x000fe40000000013 */
[----:B------:R-:W-:Y:S02]  /*4bc0*/  PRMT R18, RZ, 0x7610, R18 ;  /* 0x00007610ff127816 */ /* 0x000fe40000000012 */
[----:B------:R-:W-:Y:S02]  /*4bd0*/  PRMT R12, RZ, 0x7610, R12 ;  /* 0x00007610ff0c7816 */ /* 0x000fe4000000000c */
[----:B0---4-:R-:W-:-:S02]  /*4be0*/  IADD3 R6, P0, R22, R2, RZ ;  /* 0x0000000216067210 */ /* 0x011fc40007f1e0ff */
[----:B--2---:R-:W-:-:S05]  /*4bf0*/  IADD3 R4, P1, R24, R2, RZ ;  /* 0x0000000218047210 */ /* 0x004fca0007f3e0ff */
[--C-:B------:R-:W-:Y:S02]  /*4c00*/  IMAD.X R5, R25, 0x1, R3.reuse, P1 ;  /* 0x0000000119057824 */ /* 0x100fe400008e0603 */
[----:B------:R-:W2:Y:S01]  /*4c10*/  LDL.64 R24, [R1+0x400] ;  /* 0x0004000001187983 */ /* 0x000ea20000100a00 */
[----:B------:R-:W-:-:S03]  /*4c20*/  IMAD.X R7, R23, 0x1, R3, P0 ;  /* 0x0000000117077824 */ /* 0x000fc600000e0603 */
[----:B------:R0:W4:Y:S04]  /*4c30*/  @P2 LDG.E.U16 R16, [R4.64] ;  /* 0x0000000404102981 */ /* 0x000128000c1e1500 */
[----:B------:R3:W4:Y:S04]  /*4c40*/  @P2 LDG.E.U16 R17, [R6.64] ;  /* 0x0000000406112981 */ /* 0x000728000c1e1500 */
[----:B------:R-:W4:Y:S01]  /*4c50*/  LDL.64 R22, [R1+0x408] ;  /* 0x0004080001167983 */ /* 0x000f220000100a00 */
[----:B0-----:R-:W-:Y:S02]  /*4c60*/  IADD3 R4, P1, R8, R2, RZ ;  /* 0x0000000208047210 */ /* 0x001fe40007f3e0ff */
[----:B------:R-:W-:-:S03]  /*4c70*/  ISETP.GT.AND P2, PT, R0, 0x2, PT ;  /* 0x000000020000780c */ /* 0x000fc60003f44270 */
[--C-:B------:R-:W-:Y:S01]  /*4c80*/  IMAD.X R5, R9, 0x1, R3.reuse, P1 ;  /* 0x0000000109057824 */ /* 0x100fe200008e0603 */
[----:B---3--:R-:W-:Y:S01]  /*4c90*/  IADD3 R6, P0, R20, R2, RZ ;  /* 0x0000000214067210 */ /* 0x008fe20007f1e0ff */
[----:B------:R-:W3:Y:S04]  /*4ca0*/  LDL.64 R8, [R1+0x410] ;  /* 0x0004100001087983 */ /* 0x000ee80000100a00 */
[----:B------:R2:W3:Y:S01]  /*4cb0*/  @P3 LDG.E.U16 R19, [R4.64] ;  /* 0x0000000404133981 */ /* 0x0004e2000c1e1500 */
[----:B------:R-:W-:-:S03]  /*4cc0*/  IMAD.X R7, R21, 0x1, R3, P0 ;  /* 0x0000000115077824 */ /* 0x000fc600000e0603 */
[----:B------:R-:W3:Y:S04]  /*4cd0*/  LDL.64 R20, [R1+0x418] ;  /* 0x0004180001147983 */ /* 0x000ee80000100a00 */
[----:B------:R4:W3:Y:S01]  /*4ce0*/  @P3 LDG.E.U16 R18, [R6.64] ;  /* 0x0000000406123981 */ /* 0x0008e2000c1e1500 */
[----:B--2---:R-:W-:-:S05]  /*4cf0*/  IADD3 R4, P1, R24, R2, RZ ;  /* 0x0000000218047210 */ /* 0x004fca0007f3e0ff */
[----:B------:R-:W-:-:S05]  /*4d00*/  IMAD.X R5, R25, 0x1, R3, P1 ;  /* 0x0000000119057824 */ /* 0x000fca00008e0603 */
[----:B------:R-:W2:Y:S01]  /*4d10*/  @P2 LDG.E.U16 R12, [R4.64] ;  /* 0x00000004040c2981 */ /* 0x000ea2000c1e1500 */
[----:B----4-:R-:W-:-:S05]  /*4d20*/  IADD3 R6, P0, R22, R2, RZ ;  /* 0x0000000216067210 */ /* 0x010fca0007f1e0ff */
[----:B------:R-:W-:Y:S01]  /*4d30*/  IMAD.X R7, R23, 0x1, R3, P0 ;  /* 0x0000000117077824 */ /* 0x000fe200000e0603 */
[----:B---3--:R0:W-:Y:S04]  /*4d40*/  STL [R1+0x130], R18 ;  /* 0x0001301201007387 */ /* 0x0081e80000100800 */
[----:B0-----:R-:W3:Y:S04]  /*4d50*/  LDL.LU R18, [R1+0xccc] ;  /* 0x000ccc0001127983 */ /* 0x001ee80000300800 */
[----:B------:R-:W4:Y:S04]  /*4d60*/  LDL.64 R24, [R1+0x420] ;  /* 0x0004200001187983 */ /* 0x000f280000100a00 */
[----:B------:R-:W3:Y:S04]  /*4d70*/  LDL.64 R22, [R1+0x428] ;  /* 0x0004280001167983 */ /* 0x000ee80000100a00 */
[----:B--2---:R0:W-:Y:S04]  /*4d80*/  STL [R1+0x160], R12 ;  /* 0x0001600c01007387 */ /* 0x0041e80000100800 */
[----:B0-----:R-:W2:Y:S01]  /*4d90*/  LDL.LU R12, [R1+0xcc8] ;  /* 0x000cc800010c7983 */ /* 0x001ea20000300800 */
[----:B------:R-:W-:-:S02]  /*4da0*/  ISETP.GT.AND P3, PT, R0, 0x3, PT ;  /* 0x000000030000780c */ /* 0x000fc40003f64270 */
[----:B------:R-:W-:Y:S02]  /*4db0*/  IADD3 R4, P1, R8, R2, RZ ;  /* 0x0000000208047210 */ /* 0x000fe40007f3e0ff */
[----:B------:R-:W-:-:S03]  /*4dc0*/  PRMT R13, RZ, 0x7610, R13 ;  /* 0x00007610ff0d7816 */ /* 0x000fc6000000000d */
[----:B------:R-:W-:-:S03]  /*4dd0*/  IMAD.X R5, R9, 0x1, R3, P1 ;  /* 0x0000000109057824 */ /* 0x000fc600008e0603 */
[----:B------:R0:W3:Y:S01]  /*4de0*/  @P2 LDG.E.U16 R13, [R6.64] ;  /* 0x00000004060d2981 */ /* 0x0000e2000c1e1500 */
[----:B--2---:R-:W-:-:S06]  /*4df0*/  PRMT R12, RZ, 0x7610, R12 ;  /* 0x00007610ff0c7816 */ /* 0x004fcc000000000c */
[----:B------:R-:W2:Y:S01]  /*4e00*/  @P3 LDG.E.U16 R12, [R4.64] ;  /* 0x00000004040c3981 */ /* 0x000ea2000c1e1500 */
[----:B0-----:R-:W-:-:S03]  /*4e10*/  IADD3 R6, P0, R20, R2, RZ ;  /* 0x0000000214067210 */ /* 0x001fc60007f1e0ff */
[----:B---3--:R0:W-:Y:S02]  /*4e20*/  STL [R1+0x174], R13 ;  /* 0x0001740d01007387 */ /* 0x0081e40000100800 */
[----:B------:R-:W-:Y:S02]  /*4e30*/  IMAD.X R7, R21, 0x1, R3, P0 ;  /* 0x0000000115077824 */ /* 0x000fe400000e0603 */
[----:B0-----:R-:W3:Y:S04]  /*4e40*/  LDL.LU R13, [R1+0xcc4] ;  /* 0x000cc400010d7983 */ /* 0x001ee80000300800 */
[----:B------:R-:W3:Y:S04]  /*4e50*/  LDL.64 R8, [R1+0x430] ;  /* 0x0004300001087983 */ /* 0x000ee80000100a00 */
[----:B------:R-:W3:Y:S04]  /*4e60*/  LDL.64 R20, [R1+0x438] ;  /* 0x0004380001147983 */ /* 0x000ee80000100a00 */
[----:B--2---:R0:W-:Y:S04]  /*4e70*/  STL [R1+0x218], R12 ;  /* 0x0002180c01007387 */ /* 0x0041e80000100800 */
[----:B0-----:R-:W2:Y:S01]  /*4e80*/  LDL.LU R12, [R1+0xcc0] ;  /* 0x000cc000010c7983 */ /* 0x001ea20000300800 */
[----:B------:R-:W-:-:S02]  /*4e90*/  ISETP.GT.AND P2, PT, R0, 0x4, PT ;  /* 0x000000040000780c */ /* 0x000fc40003f44270 */
[----:B----4-:R-:W-:Y:S02]  /*4ea0*/  IADD3 R4, P1, R24, R2, RZ ;  /* 0x0000000218047210 */ /* 0x010fe40007f3e0ff */
[----:B------:R-:W-:-:S03]  /*4eb0*/  PRMT R18, RZ, 0x7610, R18 ;  /* 0x00007610ff127816 */ /* 0x000fc60000000012 */
[----:B------:R-:W-:-:S03]  /*4ec0*/  IMAD.X R5, R25, 0x1, R3, P1 ;  /* 0x0000000119057824 */ /* 0x000fc600008e0603 */
[----:B------:R0:W4:Y:S01]  /*4ed0*/  @P3 LDG.E.U16 R18, [R6.64] ;  /* 0x0000000406123981 */ /* 0x000122000c1e1500 */
[----:B---3--:R-:W-:Y:S02]  /*4ee0*/  PRMT R13, RZ, 0x7610, R13 ;  /* 0x00007610ff0d7816 */ /* 0x008fe4000000000d */
[----:B0-----:R-:W-:-:S05]  /*4ef0*/  IADD3 R6, P0, R22, R2, RZ ;  /* 0x0000000216067210 */ /* 0x001fca0007f1e0ff */
[----:B------:R-:W-:-:S05]  /*4f00*/  IMAD.X R7, R23, 0x1, R3, P0 ;  /* 0x0000000117077824 */ /* 0x000fca00000e0603 */
[----:B------:R-:W3:Y:S01]  /*4f10*/  @P2 LDG.E.U16 R13, [R6.64] ;  /* 0x00000004060d2981 */ /* 0x000ee2000c1e1500 */
[----:B--2---:R-:W-:-:S06]  /*4f20*/  PRMT R12, RZ, 0x7610, R12 ;  /* 0x00007610ff0c7816 */ /* 0x004fcc000000000c */
[----:B------:R-:W2:Y:S04]  /*4f30*/  @P2 LDG.E.U16 R12, [R4.64] ;  /* 0x00000004040c2981 */ /* 0x000ea8000c1e1500 */
[----:B----4-:R0:W-:Y:S04]  /*4f40*/  STL [R1+0x3dc], R18 ;  /* 0x0003dc1201007387 */ /* 0x0101e80000100800 */
[----:B0-----:R-:W4:Y:S04]  /*4f50*/  LDL.LU R18, [R1+0xcbc] ;  /* 0x000cbc0001127983 */ /* 0x001f280000300800 */
[----:B------:R-:W4:Y:S04]  /*4f60*/  LDL.64 R24, [R1+0x440] ;  /* 0x0004400001187983 */ /* 0x000f280000100a00 */
[----:B------:R-:W4:Y:S04]  /*4f70*/  LDL.64 R22, [R1+0x448] ;  /* 0x0004480001167983 */ /* 0x000f280000100a00 */
[----:B--2---:R0:W-:Y:S04]  /*4f80*/  STL [R1+0x3d8], R12 ;  /* 0x0003d80c01007387 */ /* 0x0041e80000100800 */
[----:B0-----:R-:W2:Y:S04]  /*4f90*/  LDL.LU R12, [R1+0xcb8] ;  /* 0x000cb800010c7983 */ /* 0x001ea80000300800 */
[----:B---3--:R0:W-:Y:S04]  /*4fa0*/  STL [R1+0x21c], R13 ;  /* 0x00021c0d01007387 */ /* 0x0081e80000100800 */
[----:B0-----:R-:W3:Y:S01]  /*4fb0*/  LDL.LU R13, [R1+0xcb4] ;  /* 0x000cb400010d7983 */ /* 0x001ee20000300800 */
[----:B------:R-:W-:-:S02]  /*4fc0*/  ISETP.GT.AND P3, PT, R0, 0x5, PT ;  /* 0x000000050000780c */ /* 0x000fc40003f64270 */
[-C--:B------:R-:W-:Y:S02]  /*4fd0*/  IADD3 R4, P1, R8, R2.reuse, RZ ;  /* 0x0000000208047210 */ /* 0x080fe40007f3e0ff */
[----:B------:R-:W-:-:S03]  /*4fe0*/  IADD3 R6, P0, R20, R2, RZ ;  /* 0x0000000214067210 */ /* 0x000fc60007f1e0ff */
[--C-:B------:R-:W-:Y:S01]  /*4ff0*/  IMAD.X R5, R9, 0x1, R3.reuse, P1 ;  /* 0x0000000109057824 */ /* 0x100fe200008e0603 */
[----:B------:R-:W-:Y:S01]  /*5000*/  ISETP.GT.AND P2, PT, R0, 0x6, PT ;  /* 0x000000060000780c */ /* 0x000fe20003f44270 */
[----:B------:R-:W-:Y:S01]  /*5010*/  IMAD.X R7, R21, 0x1, R3, P0 ;  /* 0x0000000115077824 */ /* 0x000fe200000e0603 */
[----:B----4-:R-:W-:Y:S01]  /*5020*/  PRMT R18, RZ, 0x7610, R18 ;  /* 0x00007610ff127816 */ /* 0x010fe20000000012 */
[----:B------:R-:W4:Y:S04]  /*5030*/  LDL.64 R8, [R1+0x450] ;  /* 0x0004500001087983 */ /* 0x000f280000100a00 */
[----:B------:R-:W4:Y:S04]  /*5040*/  LDL.64 R20, [R1+0x458] ;  /* 0x0004580001147983 */ /* 0x000f280000100a00 */
[----:B------:R0:W4:Y:S01]  /*5050*/  @P3 LDG.E.U16 R18, [R6.64] ;  /* 0x0000000406123981 */ /* 0x000122000c1e1500 */
[----:B--2---:R-:W-:-:S06]  /*5060*/  PRMT R12, RZ, 0x7610, R12 ;  /* 0x00007610ff0c7816 */ /* 0x004fcc000000000c */
[----:B------:R1:W2:Y:S02]  /*5070*/  @P3 LDG.E.U16 R12, [R4.64] ;  /* 0x00000004040c3981 */ /* 0x0002a4000c1e1500 */
[----:B-1----:R-:W-:Y:S02]  /*5080*/  IADD3 R4, P1, R24, R2, RZ ;  /* 0x0000000218047210 */ /* 0x002fe40007f3e0ff */
[----:B---3--:R-:W-:-:S03]  /*5090*/  PRMT R13, RZ, 0x7610, R13 ;  /* 0x00007610ff0d7816 */ /* 0x008fc6000000000d */
[----:B------:R-:W-:-:S05]  /*50a0*/  IMAD.X R5, R25, 0x1, R3, P1 ;  /* 0x0000000119057824 */ /* 0x000fca00008e0603 */
[----:B------:R-:W3:Y:S01]  /*50b0*/  @P2 LDG.E.U16 R13, [R4.64] ;  /* 0x00000004040d2981 */ /* 0x000ee2000c1e1500 */
[----:B0-----:R-:W-:-:S05]  /*50c0*/  IADD3 R6, P0, R22, R2, RZ ;  /* 0x0000000216067210 */ /* 0x001fca0007f1e0ff */
[----:B------:R-:W-:Y:S01]  /*50d0*/  IMAD.X R7, R23, 0x1, R3, P0 ;  /* 0x0000000117077824 */ /* 0x000fe200000e0603 */
[----:B--2---:R0:W-:Y:S04]  /*50e0*/  STL [R1+0x214], R12 ;  /* 0x0002140c01007387 */ /* 0x0041e80000100800 */
[----:B0-----:R-:W2:Y:S04]  /*50f0*/  LDL.LU R12, [R1+0xcb0] ;  /* 0x000cb000010c7983 */ /* 0x001ea80000300800 */
[----:B----4-:R0:W-:Y:S04]  /*5100*/  STL [R1+0x210], R18 ;  /* 0x0002101201007387 */ /* 0x0101e80000100800 */
[----:B0-----:R-:W4:Y:S04]  /*5110*/  LDL.LU R18, [R1+0xcac] ;  /* 0x000cac0001127983 */ /* 0x001f280000300800 */
[----:B------:R-:W4:Y:S04]  /*5120*/  LDL.64 R24, [R1+0x460] ;  /* 0x0004600001187983 */ /* 0x000f280000100a00 */
[----:B------:R-:W4:Y:S04]  /*5130*/  LDL.64 R22, [R1+0x468] ;  /* 0x0004680001167983 */ /* 0x000f280000100a00 */
[----:B---3--:R0:W-:Y:S04]  /*5140*/  STL [R1+0x1fc], R13 ;  /* 0x0001fc0d01007387 */ /* 0x0081e80000100800 */
[----:B0-----:R-:W3:Y:S01]  /*5150*/  LDL.LU R13, [R1+0xca8] ;  /* 0x000ca800010d7983 */ /* 0x001ee20000300800 */
[----:B------:R-:W-:-:S02]  /*5160*/  ISETP.GT.AND P3, PT, R0, 0x7, PT ;  /* 0x000000070000780c */ /* 0x000fc40003f64270 */
[----:B------:R-:W-:-:S05]  /*5170*/  IADD3 R4, P1, R8, R2, RZ ;  /* 0x0000000208047210 */ /* 0x000fca0007f3e0ff */
[----:B------:R-:W-:Y:S01]  /*5180*/  IMAD.X R5, R9, 0x1, R3, P1 ;  /* 0x0000000109057824 */ /* 0x000fe200008e0603 */
[----:B--2---:R-:W-:-:S06]  /*5190*/  PRMT R12, RZ, 0x7610, R12 ;  /* 0x00007610ff0c7816 */ /* 0x004fcc000000000c */
[----:B------:R0:W2:Y:S02]  /*51a0*/  @P2 LDG.E.U16 R12, [R6.64] ;  /* 0x00000004060c2981 */ /* 0x0000a4000c1e1500 */
[----:B0-----:R-:W-:Y:S02]  /*51b0*/  IADD3 R6, P0, R20, R2, RZ ;  /* 0x0000000214067210 */ /* 0x001fe40007f1e0ff */
[----:B----4-:R-:W-:-:S03]  /*51c0*/  PRMT R18, RZ, 0x7610, R18 ;  /* 0x00007610ff127816 */ /* 0x010fc60000000012 */
[----:B------:R-:W-:-:S05]  /*51d0*/  IMAD.X R7, R21, 0x1, R3, P0 ;  /* 0x0000000115077824 */ /* 0x000fca00000e0603 */
[----:B------:R-:W4:Y:S01]  /*51e0*/  @P3 LDG.E.U16 R18, [R6.64] ;  /* 0x0000000406123981 */ /* 0x000f22000c1e1500 */
[----:B---3--:R-:W-:-:S06]  /*51f0*/  PRMT R13, RZ, 0x7610, R13 ;  /* 0x00007610ff0d7816 */ /* 0x008fcc000000000d */
[----:B------:R0:W3:Y:S02]  /*5200*/  @P3 LDG.E.U16 R13, [R4.64] ;  /* 0x00000004040d3981 */ /* 0x0000e4000c1e1500 */
[----:B0-----:R-:W-:-:S05]  /*5210*/  IADD3 R4, P1, R24, R2, RZ ;  /* 0x0000000218047210 */ /* 0x001fca0007f3e0ff */
[----:B------:R-:W-:Y:S01]  /*5220*/  IMAD.X R5, R25, 0x1, R3, P1 ;  /* 0x0000000119057824 */ /* 0x000fe200008e0603 */
[----:B--2---:R0:W-:Y:S04]  /*5230*/  STL [R1+0x1f8], R12 ;  /* 0x0001f80c01007387 */ /* 0x0041e80000100800 */
[----:B0-----:R-:W2:Y:S04]  /*5240*/  LDL.LU R12, [R1+0xca4] ;  /* 0x000ca400010c7983 */ /* 0x001ea80000300800 */
[----:B------:R-:W2:Y:S04]  /*5250*/  LDL.64 R8, [R1+0x470] ;  /* 0x0004700001087983 */ /* 0x000ea80000100a00 */
[----:B------:R-:W2:Y:S04]  /*5260*/  LDL.64 R20, [R1+0x478] ;  /* 0x0004780001147983 */ /* 0x000ea80000100a00 */
[----:B---3--:R0:W-:Y:S04]  /*5270*/  STL [R1+0x1f4], R13 ;  /* 0x0001f40d01007387 */ /* 0x0081e80000100800 */
[----:B0-----:R-:W3:Y:S04]  /*5280*/  LDL.LU R13, [R1+0xca0] ;  /* 0x000ca000010d7983 */ /* 0x001ee80000300800 */
[----:B----4-:R0:W-:Y:S04]  /*5290*/  STL [R1+0x1f0], R18 ;  /* 0x0001f01201007387 */ /* 0x0101e80000100800 */
[----:B0-----:R-:W4:Y:S04]  /*52a0*/  LDL.LU R18, [R1+0xc9c] ;  /* 0x000c9c0001127983 */ /* 0x001f280000300800 */
[----:B------:R-:W4:Y:S01]  /*52b0*/  LDL.64 R24, [R1+0x480] ;  /* 0x0004800001187983 */ /* 0x000f220000100a00 */
[----:B------:R-:W-:-:S02]  /*52c0*/  ISETP.GT.AND P2, PT, R0, 0x8, PT ;  /* 0x000000080000780c */ /* 0x000fc40003f44270 */
[----:B------:R-:W-:Y:S02]  /*52d0*/  IADD3 R6, P0, R22, R2, RZ ;  /* 0x0000000216067210 */ /* 0x000fe40007f1e0ff */
[----:B------:R-:W-:-:S03]  /*52e0*/  ISETP.GT.AND P3, PT, R0, 0x9, PT ;  /* 0x000000090000780c */ /* 0x000fc60003f64270 */
[----:B------:R-:W-:Y:S01]  /*52f0*/  IMAD.X R7, R23, 0x1, R3, P0 ;  /* 0x0000000117077824 */ /* 0x000fe200000e0603 */
[----:B------:R-:W-:Y:S01]  /*5300*/  PRMT R11, RZ, 0x7610, R11 ;  /* 0x00007610ff0b7816 */ /* 0x000fe2000000000b */
[----:B------:R-:W4:Y:S01]  /*5310*/  LDL.64 R22, [R1+0x488] ;  /* 0x0004880001167983 */ /* 0x000f220000100a00 */
[----:B------:R-:W-:Y:S02]  /*5320*/  PRMT R10, RZ, 0x7610, R10 ;  /* 0x00007610ff0a7816 */ /* 0x000fe4000000000a */
[----:B--2---:R-:W-:-:S06]  /*5330*/  PRMT R12, RZ, 0x7610, R12 ;  /* 0x00007610ff0c7816 */ /* 0x004fcc000000000c */
[----:B------:R0:W2:Y:S02]  /*5340*/  @P2 LDG.E.U16 R12, [R4.64] ;  /* 0x00000004040c2981 */ /* 0x0000a4000c1e1500 */
[----:B0-----:R-:W-:-:S05]  /*5350*/  IADD3 R4, P1, R8, R2, RZ ;  /* 0x0000000208047210 */ /* 0x001fca0007f3e0ff */
[----:B------:R-:W-:Y:S02]  /*5360*/  IMAD.X R5, R9, 0x1, R3, P1 ;  /* 0x0000000109057824 */ /* 0x000fe400008e0603 */
[----:B------:R-:W2:Y:S01]  /*5370*/  LDL.64 R8, [R1+0x490] ;  /* 0x0004900001087983 */ /* 0x000ea20000100a00 */
[----:B---3--:R-:W-:-:S06]  /*5380*/  PRMT R13, RZ, 0x7610, R13 ;  /* 0x00007610ff0d7816 */ /* 0x008fcc000000000d */
[----:B------:R0:W3:Y:S01]  /*5390*/  @P2 LDG.E.U16 R13, [R6.64] ;  /* 0x00000004060d2981 */ /* 0x0000e2000c1e1500 */
[----:B------:R-:W-:Y:S02]  /*53a0*/  ISETP.GT.AND P2, PT, R0, 0xa, PT ;  /* 0x0000000a0000780c */ /* 0x000fe40003f44270 */
[----:B----4-:R-:W-:Y:S02]  /*53b0*/  PRMT R18, RZ, 0x7610, R18 ;  /* 0x00007610ff127816 */ /* 0x010fe40000000012 */
[----:B0-----:R-:W-:-:S04]  /*53c0*/  IADD3 R6, P0, R20, R2, RZ ;  /* 0x0000000214067210 */ /* 0x001fc80007f1e0ff */
[----:B------:R0:W4:Y:S01]  /*53d0*/  @P3 LDG.E.U16 R18, [R4.64] ;  /* 0x0000000404123981 */ /* 0x000122000c1e1500 */
[----:B------:R-:W-:-:S03]  /*53e0*/  IMAD.X R7, R21, 0x1, R3, P0 ;  /* 0x0000000115077824 */ /* 0x000fc600000e0603 */
[----:B------:R-:W2:Y:S04]  /*53f0*/  LDL.64 R20, [R1+0x498] ;  /* 0x0004980001147983 */ /* 0x000ea80000100a00 */
[----:B------:R1:W2:Y:S01]  /*5400*/  @P3 LDG.E.U16 R11, [R6.64] ;  /* 0x00000004060b3981 */ /* 0x0002a2000c1e1500 */
[----:B0-----:R-:W-:-:S05]  /*5410*/  IADD3 R4, P1, R24, R2, RZ ;  /* 0x0000000218047210 */ /* 0x001fca0007f3e0ff */
[----:B------:R-:W-:-:S05]  /*5420*/  IMAD.X R5, R25, 0x1, R3, P1 ;  /* 0x0000000119057824 */ /* 0x000fca00008e0603 */
[----:B------:R-:W3:Y:S01]  /*5430*/  @P2 LDG.E.U16 R10, [R4.64] ;  /* 0x00000004040a2981 */ /* 0x000ee2000c1e1500 */
[----:B-1----:R-:W-:-:S05]  /*5440*/  IADD3 R6, P0, R22, R2, RZ ;  /* 0x0000000216067210 */ /* 0x002fca0007f1e0ff */
[----:B------:R-:W-:Y:S01]  /*5450*/  IMAD.X R7, R23, 0x1, R3, P0 ;  /* 0x0000000117077824 */ /* 0x000fe200000e0603 */
[----:B--2---:R0:W-:Y:S04]  /*5460*/  STL [R1+0x50], R11 ;  /* 0x0000500b01007387 */ /* 0x0041e80000100800 */
[----:B0-----:R-:W2:Y:S04]  /*5470*/  LDL.LU R11, [R1+0xc98] ;  /* 0x000c9800010b7983 */ /* 0x001ea80000300800 */
[----:B------:R-:W2:Y:S04]  /*5480*/  LDL.64 R24, [R1+0x4a0] ;  /* 0x0004a00001187983 */ /* 0x000ea80000100a00 */
[----:B------:R-:W2:Y:S04]  /*5490*/  LDL.64 R22, [R1+0x4a8] ;  /* 0x0004a80001167983 */ /* 0x000ea80000100a00 */
[----:B---3--:R0:W-:Y:S04]  /*54a0*/  STL [R1+0x148], R10 ;  /* 0x0001480a01007387 */ /* 0x0081e80000100800 */
[----:B0-----:R-:W3:Y:S01]  /*54b0*/  LDL.LU R10, [R1+0xc94] ;  /* 0x000c9400010a7983 */ /* 0x001ee20000300800 */
[----:B------:R-:W-:-:S02]  /*54c0*/  ISETP.GT.AND P3, PT, R0, 0xb, PT ;  /* 0x0000000b0000780c */ /* 0x000fc40003f64270 */
[----:B------:R-:W-:Y:S02]  /*54d0*/  IADD3 R4, P1, R8, R2, RZ ;  /* 0x0000000208047210 */ /* 0x000fe40007f3e0ff */
[----:B------:R-:W-:-:S03]  /*54e0*/  PRMT R14, RZ, 0x7610, R14 ;  /* 0x00007610ff0e7816 */ /* 0x000fc6000000000e */
[----:B------:R-:W-:-:S03]  /*54f0*/  IMAD.X R5, R9, 0x1, R3, P1 ;  /* 0x0000000109057824 */ /* 0x000fc600008e0603 */
[----:B------:R0:W2:Y:S01]  /*5500*/  @P2 LDG.E.U16 R14, [R6.64] ;  /* 0x00000004060e2981 */ /* 0x0000a2000c1e1500 */
[----:B---3--:R-:W-:-:S06]  /*5510*/  PRMT R10, RZ, 0x7610, R10 ;  /* 0x00007610ff0a7816 */ /* 0x008fcc000000000a */
[----:B------:R-:W3:Y:S01]  /*5520*/  @P3 LDG.E.U16 R10, [R4.64] ;  /* 0x00000004040a3981 */ /* 0x000ee2000c1e1500 */
[----:B0-----:R-:W-:-:S03]  /*5530*/  IADD3 R6, P0, R20, R2, RZ ;  /* 0x0000000214067210 */ /* 0x001fc60007f1e0ff */
[----:B--2---:R0:W-:Y:S02]  /*5540*/  STL [R1+0x14c], R14 ;  /* 0x00014c0e01007387 */ /* 0x0041e40000100800 */
[----:B------:R-:W-:Y:S02]  /*5550*/  IMAD.X R7, R21, 0x1, R3, P0 ;  /* 0x0000000115077824 */ /* 0x000fe400000e0603 */
[----:B0-----:R-:W2:Y:S04]  /*5560*/  LDL.LU R14, [R1+0xc90] ;  /* 0x000c9000010e7983 */ /* 0x001ea80000300800 */
[----:B------:R-:W2:Y:S04]  /*5570*/  LDL.64 R8, [R1+0x4b0] ;  /* 0x0004b00001087983 */ /* 0x000ea80000100a00 */
[----:B------:R-:W4:Y:S04]  /*5580*/  LDL.64 R20, [R1+0x4b8] ;  /* 0x0004b80001147983 */ /* 0x000f280000100a00 */
[----:B---3--:R0:W-:Y:S04]  /*5590*/  STL [R1+0x17c], R10 ;  /* 0x00017c0a01007387 */ /* 0x0081e80000100800 */
[----:B0-----:R-:W3:Y:S01]  /*55a0*/  LDL.LU R10, [R1+0xc8c] ;  /* 0x000c8c00010a7983 */ /* 0x001ee20000300800 */
[----:B------:R-:W-:-:S02]  /*55b0*/  ISETP.GT.AND P2, PT, R0, 0xc, PT ;  /* 0x0000000c0000780c */ /* 0x000fc40003f44270 */
[----:B------:R-:W-:Y:S02]  /*55c0*/  IADD3 R4, P1, R24, R2, RZ ;  /* 0x0000000218047210 */ /* 0x000fe40007f3e0ff */
[----:B------:R-:W-:-:S03]  /*55d0*/  PRMT R11, RZ, 0x7610, R11 ;  /* 0x00007610ff0b7816 */ /* 0x000fc6000000000b */
[----:B------:R-:W-:-:S03]  /*55e0*/  IMAD.X R5, R25, 0x1, R3, P1 ;  /* 0x0000000119057824 */ /* 0x000fc600008e0603 */
[----:B------:R0:W4:Y:S01]  /*55f0*/  @P3 LDG.E.U16 R11, [R6.64] ;  /* 0x00000004060b3981 */ /* 0x000122000c1e1500 */
[----:B--2---:R-:W-:Y:S02]  /*5600*/  PRMT R14, RZ, 0x7610, R14 ;  /* 0x00007610ff0e7816 */ /* 0x004fe4000000000e */
[----:B0-----:R-:W-:-:S05]  /*5610*/  IADD3 R6, P0, R22, R2, RZ ;  /* 0x0000000216067210 */ /* 0x001fca0007f1e0ff */
[----:B------:R-:W-:-:S05]  /*5620*/  IMAD.X R7, R23, 0x1, R3, P0 ;  /* 0x0000000117077824 */ /* 0x000fca00000e0603 */
[----:B------:R-:W2:Y:S01]  /*5630*/  @P2 LDG.E.U16 R14, [R6.64] ;  /* 0x00000004060e2981 */ /* 0x000ea2000c1e1500 */
[----:B---3--:R-:W-:-:S06]  /*5640*/  PRMT R10, RZ, 0x7610, R10 ;  /* 0x00007610ff0a7816 */ /* 0x008fcc000000000a */
[----:B------:R-:W3:Y:S04]  /*5650*/  @P2 LDG.E.U16 R10, [R4.64] ;  /* 0x00000004040a2981 */ /* 0x000ee8000c1e1500 */
[----:B----4-:R0:W-:Y:S04]  /*5660*/  STL [R1+0x178], R11 ;  /* 0x0001780b01007387 */ /* 0x0101e80000100800 */
[----:B0-----:R-:W4:Y:S04]  /*5670*/  LDL.LU R11, [R1+0xc88] ;  /* 0x000c8800010b7983 */ /* 0x001f280000300800 */
[----:B------:R-:W4:Y:S04]  /*5680*/  LDL.64 R24, [R1+0x4c0] ;  /* 0x0004c00001187983 */ /* 0x000f280000100a00 */
[----:B------:R-:W4:Y:S04]  /*5690*/  LDL.64 R22, [R1+0x4c8] ;  /* 0x0004c80001167983 */ /* 0x000f280000100a00 */
[----:B---3--:R0:W-:Y:S04]  /*56a0*/  STL [R1+0x170], R10 ;  /* 0x0001700a01007387 */ /* 0x0081e80000100800 */
[----:B0-----:R-:W3:Y:S04]  /*56b0*/  LDL.LU R10, [R1+0xc84] ;  /* 0x000c8400010a7983 */ /* 0x001ee80000300800 */
[----:B--2---:R0:W-:Y:S04]  /*56c0*/  STL [R1+0x16c], R14 ;  /* 0x00016c0e01007387 */ /* 0x0041e80000100800 */
[----:B0-----:R-:W2:Y:S01]  /*56d0*/  LDL.LU R14, [R1+0xc80] ;  /* 0x000c8000010e7983 */ /* 0x001ea20000300800 */
[----:B------:R-:W-:-:S02]  /*56e0*/  ISETP.GT.AND P3, PT, R0, 0xd, PT ;  /* 0x0000000d0000780c */ /* 0x000fc40003f64270 */
[-C--:B------:R-:W-:Y:S02]  /*56f0*/  IADD3 R4, P1, R8, R2.reuse, RZ ;  /* 0x0000000208047210 */ /* 0x080fe40007f3e0ff */
[----:B------:R-:W-:Y:S02]  /*5700*/  IADD3 R6, P0, R20, R2, RZ ;  /* 0x0000000214067210 */ /* 0x000fe40007f1e0ff */
[----:B----4-:R-:W-:Y:S01]  /*5710*/  PRMT R11, RZ, 0x7610, R11 ;  /* 0x00007610ff0b7816 */ /* 0x010fe2000000000b */
[--C-:B------:R-:W-:Y:S02]  /*5720*/  IMAD.X R5, R9, 0x1, R3.reuse, P1 ;  /* 0x0000000109057824 */ /* 0x100fe400008e0603 */
[----:B------:R-:W-:Y:S01]  /*5730*/  IMAD.X R7, R21, 0x1, R3, P0 ;  /* 0x0000000115077824 */ /* 0x000fe200000e0603 */
[----:B------:R-:W-:Y:S01]  /*5740*/  ISETP.GT.AND P2, PT, R0, 0xe, PT ;  /* 0x0000000e0000780c */ /* 0x000fe20003f44270 */
[----:B------:R-:W4:Y:S04]  /*5750*/  LDL.64 R20, [R1+0x4d8] ;  /* 0x0004d80001147983 */ /* 0x000f280000100a00 */
[----:B------:R-:W4:Y:S04]  /*5760*/  LDL.64 R8, [R1+0x4d0] ;  /* 0x0004d00001087983 */ /* 0x000f280000100a00 */
[----:B------:R0:W4:Y:S01]  /*5770*/  @P3 LDG.E.U16 R11, [R6.64] ;  /* 0x00000004060b3981 */ /* 0x000122000c1e1500 */
[----:B------:R-:W-:-:S02]  /*5780*/  PRMT R15, RZ, 0x7610, R15 ;  /* 0x00007610ff0f7816 */ /* 0x000fc4000000000f */
[----:B0-----:R-:W-:-:S05]  /*5790*/  IADD3 R6, P0, R22, R2, RZ ;  /* 0x0000000216067210 */ /* 0x001fca0007f1e0ff */
[----:B------:R-:W-:-:S05]  /*57a0*/  IMAD.X R7, R23, 0x1, R3, P0 ;  /* 0x0000000117077824 */ /* 0x000fca00000e0603 */
[----:B------:R4:W4:Y:S01]  /*57b0*/  @P2 LDG.E.U16 R15, [R6.64] ;  /* 0x00000004060f2981 */ /* 0x000922000c1e1500 */
[----:B---3--:R-:W-:-:S06]  /*57c0*/  PRMT R10, RZ, 0x7610, R10 ;  /* 0x00007610ff0a7816 */ /* 0x008fcc000000000a */
[----:B------:R0:W3:Y:S02]  /*57d0*/  @P3 LDG.E.U16 R10, [R4.64] ;  /* 0x00000004040a3981 */ /* 0x0000e4000c1e1500 */
[----:B0-----:R-:W-:Y:S02]  /*57e0*/  IADD3 R4, P1, R24, R2, RZ ;  /* 0x0000000218047210 */ /* 0x001fe40007f3e0ff */
[----:B--2---:R-:W-:-:S03]  /*57f0*/  PRMT R14, RZ, 0x7610, R14 ;  /* 0x00007610ff0e7816 */ /* 0x004fc6000000000e */
[----:B------:R-:W-:-:S05]  /*5800*/  IMAD.X R5, R25, 0x1, R3, P1 ;  /* 0x0000000119057824 */ /* 0x000fca00008e0603 */
[----:B------:R0:W2:Y:S01]  /*5810*/  @P2 LDG.E.U16 R14, [R4.64] ;  /* 0x00000004040e2981 */ /* 0x0000a2000c1e1500 */
[----:B------:R-:W-:Y:S02]  /*5820*/  ISETP.GT.AND P3, PT, R0, 0xf, PT ;  /* 0x0000000f0000780c */ /* 0x000fe40003f64270 */
[-C--:B----4-:R-:W-:Y:S02]  /*5830*/  IADD3 R6, P0, R20, R2.reuse, RZ ;  /* 0x0000000214067210 */ /* 0x090fe40007f1e0ff */
[----:B------:R-:W-:Y:S02]  /*5840*/  PRMT R28, RZ, 0x7610, R28 ;  /* 0x00007610ff1c7816 */ /* 0x000fe4000000001c */
[----:B0-----:R-:W-:Y:S01]  /*5850*/  IADD3 R4, P1, R8, R2, RZ ;  /* 0x0000000208047210 */ /* 0x001fe20007f3e0ff */
[----:B------:R-:W-:Y:S01]  /*5860*/  IMAD.X R7, R21, 0x1, R3, P0 ;  /* 0x0000000115077824 */ /* 0x000fe200000e0603 */
[----:B------:R-:W-:-:S03]  /*5870*/  PRMT R29, RZ, 0x7610, R29 ;  /* 0x00007610ff1d7816 */ /* 0x000fc6000000001d */
[----:B------:R-:W-:Y:S02]  /*5880*/  IMAD.X R5, R9, 0x1, R3, P1 ;  /* 0x0000000109057824 */ /* 0x000fe400008e0603 */
[----:B------:R0:W4:Y:S04]  /*5890*/  @P3 LDG.E.U16 R28, [R6.64] ;  /* 0x00000004061c3981 */ /* 0x000128000c1e1500 */
[----:B------:R1:W4:Y:S04]  /*58a0*/  @P3 LDG.E.U16 R29, [R4.64] ;  /* 0x00000004041d3981 */ /* 0x000328000c1e1500 */
[----:B---3--:R3:W-:Y:S04]  /*58b0*/  STL [R1+0x168], R10 ;  /* 0x0001680a01007387 */ /* 0x0087e80000100800 */
[----:B---3--:R-:W3:Y:S04]  /*58c0*/  LDL.LU R10, [R1+0xc7c] ;  /* 0x000c7c00010a7983 */ /* 0x008ee80000300800 */
[----:B------:R0:W-:Y:S04]  /*58d0*/  STL [R1+0x164], R11 ;  /* 0x0001640b01007387 */ /* 0x0001e80000100800 */
[----:B0-----:R-:W4:Y:S04]  /*58e0*/  LDL.LU R11, [R1+0xc78] ;  /* 0x000c7800010b7983 */ /* 0x001f280000300800 */
[----:B------:R-:W4:Y:S04]  /*58f0*/  LDL.64 R22, [R1+0x4e8] ;  /* 0x0004e80001167983 */ /* 0x000f280000100a00 */
[----:B------:R-:W1:Y:S04]  /*5900*/  LDL.64 R24, [R1+0x4e0] ;  /* 0x0004e00001187983 */ /* 0x000e680000100a00 */
[----:B--2---:R0:W-:Y:S04]  /*5910*/  STL [R1+0x15c], R14 ;  /* 0x00015c0e01007387 */ /* 0x0041e80000100800 */
[----:B0-----:R-:W2:Y:S04]  /*5920*/  LDL.LU R14, [R1+0xc74] ;  /* 0x000c7400010e7983 */ /* 0x001ea80000300800 */
[----:B------:R0:W-:Y:S04]  /*5930*/  STL [R1+0x158], R15 ;  /* 0x0001580f01007387 */ /* 0x0001e80000100800 */
[----:B0-----:R-:W2:Y:S04]  /*5940*/  LDL.LU R15, [R1+0xc70] ;  /* 0x000c7000010f7983 */ /* 0x001ea80000300800 */
[----:B------:R-:W2:Y:S01]  /*5950*/  LDL.64 R8, [R1+0x4f0] ;  /* 0x0004f00001087983 */ /* 0x000ea20000100a00 */
[----:B------:R-:W-:-:S03]  /*5960*/  ISETP.GT.AND P2, PT, R0, 0x10, PT ;  /* 0x000000100000780c */ /* 0x000fc60003f44270 */
[----:B------:R-:W2:Y:S01]  /*5970*/  LDL.64 R20, [R1+0x4f8] ;  /* 0x0004f80001147983 */ /* 0x000ea20000100a00 */
[----:B---3--:R-:W-:Y:S02]  /*5980*/  PRMT R10, RZ, 0x7610, R10 ;  /* 0x00007610ff0a7816 */ /* 0x008fe4000000000a */
[-C--:B----4-:R-:W-:Y:S02]  /*5990*/  IADD3 R6, P0, R22, R2.reuse, RZ ;  /* 0x0000000216067210 */ /* 0x090fe40007f1e0ff */
[----:B-1----:R-:W-:-:S03]  /*59a0*/  IADD3 R4, P1, R24, R2, RZ ;  /* 0x0000000218047210 */ /* 0x002fc60007f3e0ff */
[--C-:B------:R-:W-:Y:S02]  /*59b0*/  IMAD.X R7, R23, 0x1, R3.reuse, P0 ;  /* 0x0000000117077824 */ /* 0x100fe400000e0603 */
[----:B------:R-:W3:Y:S01]  /*59c0*/  LDL.64 R22, [R1+0x500] ;  /* 0x0005000001167983 */ /* 0x000ee20000100a00 */
[----:B------:R-:W-:-:S03]  /*59d0*/  IMAD.X R5, R25, 0x1, R3, P1 ;  /* 0x0000000119057824 */ /* 0x000fc600008e0603 */
[----:B------:R-:W-:Y:S04]  /*59e0*/  STL [R1+0x150], R28 ;  /* 0x0001501c01007387 */ /* 0x000fe80000100800 */
[----:B------:R0:W-:Y:S04]  /*59f0*/  STL [R1+0x154], R29 ;  /* 0x0001541d01007387 */ /* 0x0001e80000100800 */
[----:B------:R2:W4:Y:S01]  /*5a00*/  @P2 LDG.E.U16 R10, [R4.64] ;  /* 0x00000004040a2981 */ /* 0x000522000c1e1500 */
[----:B------:R-:W-:Y:S02]  /*5a10*/  PRMT R11, RZ, 0x7610, R11 ;  /* 0x00007610ff0b7816 */ /* 0x000fe4000000000b */
[----:B------:R-:W-:Y:S01]  /*5a20*/  ISETP.GT.AND P3, PT, R0, 0x11, PT ;  /* 0x000000110000780c */ /* 0x000fe20003f64270 */
[----:B------:R-:W4:Y:S04]  /*5a30*/  LDL.64 R24, [R1+0x518] ;  /* 0x0005180001187983 */ /* 0x000f280000100a00 */
[----:B0-----:R-:W4:Y:S04]  /*5a40*/  LDL.64 R28, [R1+0x508] ;  /* 0x00050800011c7983 */ /* 0x001f280000100a00 */
[----:B------:R0:W4:Y:S01]  /*5a50*/  @P2 LDG.E.U16 R11, [R6.64] ;  /* 0x00000004060b2981 */ /* 0x000122000c1e1500 */
[----:B--2---:R-:W-:-:S05]  /*5a60*/  IADD3 R4, P1, R8, R2, RZ ;  /* 0x0000000208047210 */ /* 0x004fca0007f3e0ff */
[----:B------:R-:W-:Y:S02]  /*5a70*/  IMAD.X R5, R9, 0x1, R3, P1 ;  /* 0x0000000109057824 */ /* 0x000fe400008e0603 */
[----:B------:R-:W2:Y:S01]  /*5a80*/  LDL.64 R8, [R1+0x510] ;  /* 0x0005100001087983 */ /* 0x000ea20000100a00 */
[----:B0-----:R-:W-:Y:S02]  /*5a90*/  IADD3 R6, P0, R20, R2, RZ ;  /* 0x0000000214067210 */ /* 0x001fe40007f1e0ff */
[----:B------:R-:W-:Y:S02]  /*5aa0*/  PRMT R14, RZ, 0x7610, R14 ;  /* 0x00007610ff0e7816 */ /* 0x000fe4000000000e */
[----:B------:R-:W-:Y:S01]  /*5ab0*/  PRMT R15, RZ, 0x7610, R15 ;  /* 0x00007610ff0f7816 */ /* 0x000fe2000000000f */
[----:B------:R-:W-:Y:S01]  /*5ac0*/  IMAD.X R7, R21, 0x1, R3, P0 ;  /* 0x0000000115077824 */ /* 0x000fe200000e0603 */
[----:B------:R-:W-:Y:S01]  /*5ad0*/  ISETP.GT.AND P2, PT, R0, 0x12, PT ;  /* 0x000000120000780c */ /* 0x000fe20003f44270 */
[----:B------:R-:W2:Y:S04]  /*5ae0*/  LDL.64 R20, [R1+0x520] ;  /* 0x0005200001147983 */ /* 0x000ea80000100a00 */
[----:B------:R3:W2:Y:S04]  /*5af0*/  @P3 LDG.E.U16 R14, [R4.64] ;  /* 0x00000004040e3981 */ /* 0x0006a8000c1e1500 */
[----:B------:R4:W2:Y:S01]  /*5b00*/  @P3 LDG.E.U16 R15, [R6.64] ;  /* 0x00000004060f3981 */ /* 0x0008a2000c1e1500 */
[----:B------:R-:W-:-:S02]  /*5b10*/  PRMT R27, RZ, 0x7610, R27 ;  /* 0x00007610ff1b7816 */ /* 0x000fc4000000001b */
[----:B------:R-:W-:Y:S02]  /*5b20*/  PRMT R26, RZ, 0x7610, R26 ;  /* 0x00007610ff1a7816 */ /* 0x000fe4000000001a */
[----:B------:R-:W-:Y:S02]  /*5b30*/  ISETP.GT.AND P3, PT, R0, 0x13, PT ;  /* 0x000000130000780c */ /* 0x000fe40003f64270 */
[----:B---3--:R-:W-:-:S05]  /*5b40*/  IADD3 R4, P1, R22, R2, RZ ;  /* 0x0000000216047210 */ /* 0x008fca0007f3e0ff */
[----:B------:R-:W-:Y:S02]  /*5b50*/  IMAD.X R5, R23, 0x1, R3, P1 ;  /* 0x0000000117057824 */ /* 0x000fe400008e0603 */
[----:B------:R-:W3:Y:S04]  /*5b60*/  LDL.LU.64 R22, [R1+0xc68] ;  /* 0x000c680001167983 */ /* 0x000ee80000300a00 */
[----:B------:R2:W3:Y:S01]  /*5b70*/  @P2 LDG.E.U16 R27, [R4.64] ;  /* 0x00000004041b2981 */ /* 0x0004e2000c1e1500 */
[----:B----4-:R-:W-:-:S05]  /*5b80*/  IADD3 R6, P0, R28, R2, RZ ;  /* 0x000000021c067210 */ /* 0x010fca0007f1e0ff */
[----:B------:R-:W-:-:S05]  /*5b90*/  IMAD.X R7, R29, 0x1, R3, P0 ;  /* 0x000000011d077824 */ /* 0x000fca00000e0603 */
[----:B------:R0:W4:Y:S01]  /*5ba0*/  @P2 LDG.E.U16 R26, [R6.64] ;  /* 0x00000004061a2981 */ /* 0x000122000c1e1500 */
[----:B--2---:R-:W-:Y:S02]  /*5bb0*/  IADD3 R4, P1, R8, R2, RZ ;  /* 0x0000000208047210 */ /* 0x004fe40007f3e0ff */
[----:B0-----:R-:W-:-:S03]  /*5bc0*/  PRMT R7, RZ, 0x7610, R7 ;  /* 0x00007610ff077816 */ /* 0x001fc60000000007 */
[----:B------:R-:W-:Y:S02]  /*5bd0*/  IMAD.X R5, R9, 0x1, R3, P1 ;  /* 0x0000000109057824 */ /* 0x000fe400008e0603 */
[----:B------:R-:W-:-:S06]  /*5be0*/  IMAD.MOV.U32 R9, RZ, RZ, R7 ;  /* 0x000000ffff097224 */ /* 0x000fcc00078e0007 */
[----:B------:R-:W2:Y:S01]  /*5bf0*/  @P3 LDG.E.U16 R9, [R4.64] ;  /* 0x0000000404093981 */ /* 0x000ea2000c1e1500 */
[-C--:B------:R-:W-:Y:S02]  /*5c00*/  IADD3 R6, P2, R24, R2.reuse, RZ ;  /* 0x0000000218067210 */ /* 0x080fe40007f5e0ff */
[----:B------:R-:W-:Y:S02]  /*5c10*/  ISETP.GT.AND P0, PT, R0, 0x14, PT ;  /* 0x000000140000780c */ /* 0x000fe40003f04270 */
[----:B------:R-:W-:Y:S02]  /*5c20*/  IADD3 R8, P1, R20, R2, RZ ;  /* 0x0000000214087210 */ /* 0x000fe40007f3e0ff */
[----:B---3--:R-:W-:Y:S02]  /*5c30*/  PRMT R23, RZ, 0x7610, R23 ;  /* 0x00007610ff177816 */ /* 0x008fe40000000017 */
[----:B------:R-:W-:Y:S01]  /*5c40*/  PRMT R22, RZ, 0x7610, R22 ;  /* 0x00007610ff167816 */ /* 0x000fe20000000016 */
[----:B----4-:R-:W-:Y:S04]  /*5c50*/  STL [R1+0x120], R26 ;  /* 0x0001201a01007387 */ /* 0x010fe80000100800 */
[----:B------:R0:W-:Y:S04]  /*5c60*/  STL [R1+0x54], R27 ;  /* 0x0000541b01007387 */ /* 0x0001e80000100800 */
[----:B------:R-:W3:Y:S04]  /*5c70*/  LDL.64 R28, [R1+0x530] ;  /* 0x00053000011c7983 */ /* 0x000ee80000100a00 */
[----:B0-----:R-:W4:Y:S04]  /*5c80*/  LDL.64 R26, [R1+0x528] ;  /* 0x00052800011a7983 */ /* 0x001f280000100a00 */
[----:B------:R0:W-:Y:S02]  /*5c90*/  STL.S16 [R1+0x144], R7 ;  /* 0x0001440701007387 */ /* 0x0001e40000100600 */
[----:B0-----:R-:W-:-:S02]  /*5ca0*/  IMAD.X R7, R25, 0x1, R3, P2 ;  /* 0x0000000119077824 */ /* 0x001fc400010e0603 */
[----:B------:R-:W4:Y:S04]  /*5cb0*/  LDL.64 R24, [R1+0x538] ;  /* 0x0005380001187983 */ /* 0x000f280000100a00 */
[----:B------:R0:W4:Y:S04]  /*5cc0*/  @P3 LDG.E.U16 R23, [R6.64] ;  /* 0x0000000406173981 */ /* 0x000128000c1e1500 */
[----:B--2---:R1:W-:Y:S01]  /*5cd0*/  @P3 STL [R1+0x144], R9 ;  /* 0x0001440901003387 */ /* 0x0043e20000100800 */
[----:B0-----:R-:W-:Y:S02]  /*5ce0*/  IMAD.MOV.U32 R7, RZ, RZ, R22 ;  /* 0x000000ffff077224 */ /* 0x001fe400078e0016 */
[----:B-1----:R-:W-:-:S02]  /*5cf0*/  IMAD.X R9, R21, 0x1, R3, P1 ;  /* 0x0000000115097824 */ /* 0x002fc400008e0603 */
[----:B------:R-:W2:Y:S04]  /*5d00*/  LDL.LU.64 R20, [R1+0xc60] ;  /* 0x000c600001147983 */ /* 0x000ea80000300a00 */
[----:B------:R-:W2:Y:S04]  /*5d10*/  @P0 LDG.E.U16 R7, [R8.64] ;  /* 0x0000000408070981 */ /* 0x000ea8000c1e1500 */
[----:B------:R-:W-:Y:S01]  /*5d20*/  STL.S16 [R1+0x13c], R22 ;  /* 0x00013c1601007387 */ /* 0x000fe20000100600 */
[-C--:B---3--:R-:W-:Y:S02]  /*5d30*/  IADD3 R6, P1, R28, R2.reuse, RZ ;  /* 0x000000021c067210 */ /* 0x088fe40007f3e0ff */
[----:B----4-:R-:W-:-:S05]  /*5d40*/  IADD3 R4, P2, R26, R2, RZ ;  /* 0x000000021a047210 */ /* 0x010fca0007f5e0ff */
[--C-:B------:R-:W-:Y:S01]  /*5d50*/  IMAD.X R5, R27, 0x1, R3.reuse, P2 ;  /* 0x000000011b057824 */ /* 0x100fe200010e0603 */
[----:B------:R0:W-:Y:S04]  /*5d60*/  STL [R1+0x140], R23 ;  /* 0x0001401701007387 */ /* 0x0001e80000100800 */
[----:B0-----:R-:W3:Y:S04]  /*5d70*/  LDL.64 R22, [R1+0x540] ;  /* 0x0005400001167983 */ /* 0x001ee80000100a00 */
[----:B--2---:R0:W-:Y:S04]  /*5d80*/  @P0 STL [R1+0x13c], R7 ;  /* 0x00013c0701000387 */ /* 0x0041e80000100800 */
[----:B------:R-:W2:Y:S01]  /*5d90*/  LDL.64 R26, [R1+0x548] ;  /* 0x00054800011a7983 */ /* 0x000ea20000100a00 */
[----:B0-----:R-:W-:-:S03]  /*5da0*/  IMAD.X R7, R29, 0x1, R3, P1 ;  /* 0x000000011d077824 */ /* 0x001fc600008e0603 */
[----:B------:R-:W4:Y:S01]  /*5db0*/  LDL.LU.64 R28, [R1+0xc58] ;  /* 0x000c5800011c7983 */ /* 0x000f220000300a00 */
[----:B------:R-:W-:Y:S02]  /*5dc0*/  PRMT R21, RZ, 0x7610, R21 ;  /* 0x00007610ff157816 */ /* 0x000fe40000000015 */
[----:B------:R-:W-:Y:S02]  /*5dd0*/  ISETP.GT.AND P3, PT, R0, 0x15, PT ;  /* 0x000000150000780c */ /* 0x000fe40003f64270 */
[----:B------:R-:W-:Y:S02]  /*5de0*/  PRMT R20, RZ, 0x7610, R20 ;  /* 0x00007610ff147816 */ /* 0x000fe40000000014 */
[----:B------:R0:W2:Y:S09]  /*5df0*/  @P0 LDG.E.U16 R21, [R4.64] ;  /* 0x0000000404150981 */ /* 0x0000b2000c1e1500 */
[----:B------:R3:W2:Y:S01]  /*5e00*/  @P3 LDG.E.U16 R20, [R6.64] ;  /* 0x0000000406143981 */ /* 0x0006a2000c1e1500 */
[----:B0-----:R-:W-:-:S05]  /*5e10*/  IADD3 R4, P0, R24, R2, RZ ;  /* 0x0000000218047210 */ /* 0x001fca0007f1e0ff */
[----:B------:R-:W-:Y:S01]  /*5e20*/  IMAD.X R5, R25, 0x1, R3, P0 ;  /* 0x0000000119057824 */ /* 0x000fe200000e0603 */
[----:B----4-:R-:W-:-:S06]  /*5e30*/  PRMT R28, RZ, 0x7610, R28 ;  /* 0x00007610ff1c7816 */ /* 0x010fcc000000001c */
[----:B------:R0:W4:Y:S01]  /*5e40*/  @P3 LDG.E.U16 R28, [R4.64] ;  /* 0x00000004041c3981 */ /* 0x000122000c1e1500 */
[----:B------:R-:W-:Y:S02]  /*5e50*/  ISETP.GT.AND P1, PT, R0, 0x16, PT ;  /* 0x000000160000780c */ /* 0x000fe40003f24270 */
[----:B---3--:R-:W-:-:S05]  /*5e60*/  IADD3 R6, P0, R22, R2, RZ ;  /* 0x0000000216067210 */ /* 0x008fca0007f1e0ff */
[----:B------:R-:W-:Y:S01]  /*5e70*/  IMAD.X R7, R23, 0x1, R3, P0 ;  /* 0x0000000117077824 */ /* 0x000fe200000e0603 */
[----:B0-----:R-:W-:Y:S01]  /*5e80*/  PRMT R4, RZ, 0x7610, R4 ;  /* 0x00007610ff047816 */ /* 0x001fe20000000004 */
[----:B--2---:R-:W-:Y:S04]  /*5e90*/  STL [R1+0x134], R20 ;  /* 0x0001341401007387 */ /* 0x004fe80000100800 */
[----:B------:R0:W-:Y:S04]  /*5ea0*/  STL [R1+0x138], R21 ;  /* 0x0001381501007387 */ /* 0x0001e80000100800 */
[----:B------:R-:W2:Y:S04]  /*5eb0*/  @P1 LDG.E.U16 R4, [R6.64] ;  /* 0x0000000406041981 */ /* 0x000ea8000c1e1500 */
[----:B------:R-:W3:Y:S04]  /*5ec0*/  LDL.64 R24, [R1+0x558] ;  /* 0x0005580001187983 */ /* 0x000ee80000100a00 */
[----:B0-----:R-:W3:Y:S04]  /*5ed0*/  LDL.64 R20, [R1+0x550] ;  /* 0x0005500001147983 */ /* 0x001ee80000100a00 */
[----:B----4-:R0:W-:Y:S04]  /*5ee0*/  STL [R1+0x12c], R28 ;  /* 0x00012c1c01007387 */ /* 0x0101e80000100800 */
[----:B0-----:R-:W4:Y:S04]  /*5ef0*/  LDL.LU R28, [R1+0xc54] ;  /* 0x000c5400011c7983 */ /* 0x001f280000300800 */
[----:B------:R-:W3:Y:S04]  /*5f00*/  LDL.LU R22, [R1+0xc50] ;  /* 0x000c500001167983 */ /* 0x000ee80000300800 */
[----:B--2---:R0:W-:Y:S02]  /*5f10*/  STL [R1+0x128], R4 ;  /* 0x0001280401007387 */ /* 0x0041e40000100800 */
[----:B0-----:R-:W-:-:S05]  /*5f20*/  IADD3 R4, P0, R26, R2, RZ ;  /* 0x000000021a047210 */ /* 0x001fca0007f1e0ff */
[----:B------:R-:W-:Y:S02]  /*5f30*/  IMAD.X R5, R27, 0x1, R3, P0 ;  /* 0x000000011b057824 */ /* 0x000fe400000e0603 */
[----:B------:R-:W2:Y:S01]  /*5f40*/  LDL.64 R26, [R1+0x560] ;  /* 0x00056000011a7983 */ /* 0x000ea20000100a00 */
[----:B---3--:R-:W-:-:S06]  /*5f50*/  PRMT R22, RZ, 0x7610, R22 ;  /* 0x00007610ff167816 */ /* 0x008fcc0000000016 */
[----:B------:R0:W3:Y:S02]  /*5f60*/  @P1 LDG.E.U16 R22, [R4.64] ;  /* 0x0000000404161981 */ /* 0x0000e4000c1e1500 */
[----:B0-----:R-:W-:-:S05]  /*5f70*/  IADD3 R4, P0, R20, R2, RZ ;  /* 0x0000000214047210 */ /* 0x001fca0007f1e0ff */
[----:B------:R-:W-:Y:S01]  /*5f80*/  IMAD.X R5, R21, 0x1, R3, P0 ;  /* 0x0000000115057824 */ /* 0x000fe200000e0603 */
[----:B---3--:R0:W-:Y:S04]  /*5f90*/  STL [R1+0x124], R22 ;  /* 0x0001241601007387 */ /* 0x0081e80000100800 */
[----:B0-----:R-:W3:Y:S04]  /*5fa0*/  LDL.64 R22, [R1+0x568] ;  /* 0x0005680001167983 */ /* 0x001ee80000100a00 */
[----:B------:R-:W2:Y:S01]  /*5fb0*/  LDL.LU.64 R20, [R1+0xc48] ;  /* 0x000c480001147983 */ /* 0x000ea20000300a00 */
[----:B------:R-:W-:-:S02]  /*5fc0*/  ISETP.GT.AND P1, PT, R0, 0x17, PT ;  /* 0x000000170000780c */ /* 0x000fc40003f24270 */
[----:B--2---:R-:W-:-:S11]  /*5fd0*/  PRMT R21, RZ, 0x7610, R21 ;  /* 0x00007610ff157816 */ /* 0x004fd60000000015 */
[----:B------:R0:W2:Y:S01]  /*5fe0*/  @P1 LDG.E.U16 R21, [R4.64] ;  /* 0x0000000404151981 */ /* 0x0000a2000c1e1500 */
[----:B------:R-:W-:Y:S02]  /*5ff0*/  PRMT R20, RZ, 0x7610, R20 ;  /* 0x00007610ff147816 */ /* 0x000fe40000000014 */
[----:B0-----:R-:W-:-:S05]  /*6000*/  IADD3 R4, P0, R24, R2, RZ ;  /* 0x0000000218047210 */ /* 0x001fca0007f1e0ff */
[----:B------:R-:W-:Y:S02]  /*6010*/  IMAD.X R5, R25, 0x1, R3, P0 ;  /* 0x0000000119057824 */ /* 0x000fe400000e0603 */
[----:B------:R-:W2:Y:S04]  /*6020*/  LDL.64 R24, [R1+0x570] ;  /* 0x0005700001187983 */ /* 0x000ea80000100a00 */
[----:B------:R0:W2:Y:S02]  /*6030*/  @P1 LDG.E.U16 R20, [R4.64] ;  /* 0x0000000404141981 */ /* 0x0000a4000c1e1500 */
[----:B0-----:R-:W-:-:S05]  /*6040*/  IADD3 R4, P0, R26, R2, RZ ;  /* 0x000000021a047210 */ /* 0x001fca0007f1e0ff */
[----:B------:R-:W-:Y:S01]  /*6050*/  IMAD.X R5, R27, 0x1, R3, P0 ;  /* 0x000000011b057824 */ /* 0x000fe200000e0603 */
[----:B------:R-:W-:Y:S02]  /*6060*/  ISETP.GT.AND P1, PT, R0, 0x18, PT ;  /* 0x000000180000780c */ /* 0x000fe40003f24270 */
[----:B------:R-:W-:Y:S02]  /*6070*/  PRMT R7, RZ, 0x7610, R7 ;  /* 0x00007610ff077816 */ /* 0x000fe40000000007 */
[----:B------:R-:W-:-:S09]  /*6080*/  PRMT R6, RZ, 0x7610, R6 ;  /* 0x00007610ff067816 */ /* 0x000fd20000000006 */
[----:B------:R3:W4:Y:S04]  /*6090*/  @P1 LDG.E.U16 R7, [R4.64] ;  /* 0x0000000404071981 */ /* 0x000728000c1e1500 */
[----:B--2---:R-:W-:Y:S04]  /*60a0*/  STL [R1+0x58], R20 ;  /* 0x0000581401007387 */ /* 0x004fe80000100800 */
[----:B------:R0:W-:Y:S04]  /*60b0*/  STL [R1+0x5c], R21 ;  /* 0x00005c1501007387 */ /* 0x0001e80000100800 */
[----:B------:R-:W2:Y:S04]  /*60c0*/  LDL.64 R26, [R1+0x580] ;  /* 0x00058000011a7983 */ /* 0x000ea80000100a00 */
[----:B0-----:R-:W2:Y:S01]  /*60d0*/  LDL.64 R20, [R1+0x578] ;  /* 0x0005780001147983 */ /* 0x001ea20000100a00 */
[----:B---3--:R-:W-:-:S05]  /*60e0*/  IADD3 R4, P0, R22, R2, RZ ;  /* 0x0000000216047210 */ /* 0x008fca0007f1e0ff */
[----:B------:R-:W-:Y:S01]  /*60f0*/  IMAD.X R5, R23, 0x1, R3, P0 ;  /* 0x0000000117057824 */ /* 0x000fe200000e0603 */
[----:B------:R-:W-:Y:S01]  /*6100*/  PRMT R8, RZ, 0x7610, R8 ;  /* 0x00007610ff087816 */ /* 0x000fe20000000008 */
[----:B------:R-:W3:Y:S04]  /*6110*/  LDL.64 R22, [R1+0x588] ;  /* 0x0005880001167983 */ /* 0x000ee80000100a00 */
[----:B------:R0:W3:Y:S01]  /*6120*/  @P1 LDG.E.U16 R6, [R4.64] ;  /* 0x0000000404061981 */ /* 0x0000e2000c1e1500 */
[----:B------:R-:W-:Y:S02]  /*6130*/  ISETP.GT.AND P1, PT, R0, 0x19, PT ;  /* 0x000000190000780c */ /* 0x000fe40003f24270 */
[----:B0-----:R-:W-:-:S05]  /*6140*/  IADD3 R4, P0, R24, R2, RZ ;  /* 0x0000000218047210 */ /* 0x001fca0007f1e0ff */
[----:B------:R-:W-:Y:S01]  /*6150*/  IMAD.X R5, R25, 0x1, R3, P0 ;  /* 0x0000000119057824 */ /* 0x000fe200000e0603 */
[----:B------:R-:W-:Y:S01]  /*6160*/  PRMT R9, RZ, 0x7610, R9 ;  /* 0x00007610ff097816 */ /* 0x000fe20000000009 */
[----:B------:R-:W3:Y:S04]  /*6170*/  LDL.64 R24, [R1+0x590] ;  /* 0x0005900001187983 */ /* 0x000ee80000100a00 */
[----:B------:R2:W3:Y:S02]  /*6180*/  @P1 LDG.E.U16 R8, [R4.64] ;  /* 0x0000000404081981 */ /* 0x0004e4000c1e1500 */
[----:B--2---:R-:W-:-:S05]  /*6190*/  IADD3 R4, P0, R20, R2, RZ ;  /* 0x0000000214047210 */ /* 0x004fca0007f1e0ff */
[----:B------:R-:W-:Y:S02]  /*61a0*/  IMAD.X R5, R21, 0x1, R3, P0 ;  /* 0x0000000115057824 */ /* 0x000fe400000e0603 */
[----:B------:R-:W2:Y:S04]  /*61b0*/  LDL.64 R20, [R1+0x598] ;  /* 0x0005980001147983 */ /* 0x000ea80000100a00 */
[----:B------:R0:W2:Y:S02]  /*61c0*/  @P1 LDG.E.U16 R9, [R4.64] ;  /* 0x0000000404091981 */ /* 0x0000a4000c1e1500 */
[----:B0-----:R-:W-:-:S05]  /*61d0*/  IADD3 R4, P0, R26, R2, RZ ;  /* 0x000000021a047210 */ /* 0x001fca0007f1e0ff */
[----:B------:R-:W-:Y:S02]  /*61e0*/  IMAD.X R5, R27, 0x1, R3, P0 ;  /* 0x000000011b057824 */ /* 0x000fe400000e0603 */
[----:B------:R-:W2:Y:S01]  /*61f0*/  LDL.LU.64 R26, [R1+0xc40] ;  /* 0x000c4000011a7983 */ /* 0x000ea20000300a00 */
[----:B------:R-:W-:Y:S02]  /*6200*/  ISETP.GT.AND P1, PT, R0, 0x1a, PT ;  /* 0x0000001a0000780c */ /* 0x000fe40003f24270 */
[----:B--2---:R-:W-:-:S11]  /*6210*/  PRMT R27, RZ, 0x7610, R27 ;  /* 0x00007610ff1b7816 */ /* 0x004fd6000000001b */
[----:B------:R3:W2:Y:S01]  /*6220*/  @P1 LDG.E.U16 R27, [R4.64] ;  /* 0x00000004041b1981 */ /* 0x0006a2000c1e1500 */
[----:B------:R-:W-:Y:S02]  /*6230*/  PRMT R26, RZ, 0x7610, R26 ;  /* 0x00007610ff1a7816 */ /* 0x000fe4000000001a */
[----:B---3--:R-:W-:-:S05]  /*6240*/  IADD3 R4, P0, R22, R2, RZ ;  /* 0x0000000216047210 */ /* 0x008fca0007f1e0ff */
[----:B------:R-:W-:Y:S02]  /*6250*/  IMAD.X R5, R23, 0x1, R3, P0 ;  /* 0x0000000117057824 */ /* 0x000fe400000e0603 */
[----:B------:R-:W3:Y:S04]  /*6260*/  LDL.64 R22, [R1+0x5a0] ;  /* 0x0005a00001167983 */ /* 0x000ee80000100a00 */
[----:B------:R0:W2:Y:S02]  /*6270*/  @P1 LDG.E.U16 R26, [R4.64] ;  /* 0x00000004041a1981 */ /* 0x0000a4000c1e1500 */
[----:B0-----:R-:W-:-:S05]  /*6280*/  IADD3 R4, P0, R24, R2, RZ ;  /* 0x0000000218047210 */ /* 0x001fca0007f1e0ff */
[----:B------:R-:W-:Y:S01]  /*6290*/  IMAD.X R5, R25, 0x1, R3, P0 ;  /* 0x0000000119057824 */ /* 0x000fe200000e0603 */
[----:B--2---:R-:W-:Y:S04]  /*62a0*/  STL [R1+0x4], R26 ;  /* 0x0000041a01007387 */ /* 0x004fe80000100800 */
[----:B------:R0:W-:Y:S04]  /*62b0*/  STL [R1], R27 ;  /* 0x0000001b01007387 */ /* 0x0001e80000100800 */
[----:B0-----:R-:W2:Y:S04]  /*62c0*/  LDL.64 R26, [R1+0x5a8] ;  /* 0x0005a800011a7983 */ /* 0x001ea80000100a00 */
        /* <DEDUP_REMOVED lines=9> */
[----:B---3--:R-:W-:-:S05]  /*6360*/  IADD3 R4, P0, R22, R2, RZ ;  /* 0x0000000216047210 */ /* 0x008fca0007f1e0ff */
[----:B------:R-:W-:Y:S01]  /*6370*/  IMAD.X R5, R23, 0x1, R3, P0 ;  /* 0x0000000117057824 */ /* 0x000fe200000e0603 */
[----:B--2---:R-:W-:Y:S04]  /*6380*/  STL [R1+0x48], R24 ;  /* 0x0000481801007387 */ /* 0x004fe80000100800 */
[----:B------:R0:W-:Y:S04]  /*6390*/  STL [R1+0x4c], R25 ;  /* 0x00004c1901007387 */ /* 0x0001e80000100800 */
[----:B0-----:R-:W2:Y:S04]  /*63a0*/  LDL.64 R24, [R1+0x5b8] ;  /* 0x0005b80001187983 */ /* 0x001ea80000100a00 */
[----:B------:R-:W3:Y:S01]  /*63b0*/  LDL.LU.64 R22, [R1+0xc30] ;  /* 0x000c300001167983 */ /* 0x000ee20000300a00 */
[----:B------:R-:W-:-:S02]  /*63c0*/  ISETP.GT.AND P1, PT, R0, 0x1c, PT ;  /* 0x0000001c0000780c */ /* 0x000fc40003f24270 */
[----:B---3--:R-:W-:-:S11]  /*63d0*/  PRMT R23, RZ, 0x7610, R23 ;  /* 0x00007610ff177816 */ /* 0x008fd60000000017 */
[----:B------:R0:W3:Y:S01]  /*63e0*/  @P1 LDG.E.U16 R23, [R4.64] ;  /* 0x0000000404171981 */ /* 0x0000e2000c1e1500 */
[----:B------:R-:W-:Y:S02]  /*63f0*/  PRMT R22, RZ, 0x7610, R22 ;  /* 0x00007610ff167816 */ /* 0x000fe40000000016 */
[----:B0-----:R-:W-:-:S05]  /*6400*/  IADD3 R4, P0, R26, R2, RZ ;  /* 0x000000021a047210 */ /* 0x001fca0007f1e0ff */
[--C-:B------:R-:W-:Y:S02]  /*6410*/  IMAD.X R5, R27, 0x1, R3.reuse, P0 ;  /* 0x000000011b057824 */ /* 0x100fe400000e0603 */
[----:B------:R-:W2:Y:S04]  /*6420*/  LDL.64 R26, [R1+0x5c0] ;  /* 0x0005c000011a7983 */ /* 0x000ea80000100a00 */
[----:B------:R0:W2:Y:S02]  /*6430*/  @P1 LDG.E.U16 R22, [R4.64] ;  /* 0x0000000404161981 */ /* 0x0000a4000c1e1500 */
[----:B0-----:R-:W-:Y:S02]  /*6440*/  IADD3 R4, P0, R20, R2, RZ ;  /* 0x0000000214047210 */ /* 0x001fe40007f1e0ff */
[----:B--2---:R-:W-:Y:S04]  /*6450*/  STL [R1+0x40], R22 ;  /* 0x0000401601007387 */ /* 0x004fe80000100800 */
[----:B---3--:R0:W-:Y:S04]  /*6460*/  STL [R1+0x44], R23 ;  /* 0x0000441701007387 */ /* 0x0081e80000100800 */
[----:B0-----:R-:W2:Y:S04]  /*6470*/  LDL.64 R22, [R1+0x5c8] ;  /* 0x0005c80001167983 */ /* 0x001ea80000100a00 */
[----:B------:R-:W3:Y:S01]  /*6480*/  LDL.LU R20, [R1+0xc2c] ;  /* 0x000c2c0001147983 */ /* 0x000ee20000300800 */
[----:B------:R-:W-:Y:S01]  /*6490*/  ISETP.GT.AND P1, PT, R0, 0x1d, PT ;  /* 0x0000001d0000780c */ /* 0x000fe20003f24270 */
[----:B------:R-:W-:Y:S01]  /*64a0*/  IMAD.X R5, R21, 0x1, R3, P0 ;  /* 0x0000000115057824 */ /* 0x000fe200000e0603 */
[----:B----4-:R-:W-:-:S02]  /*64b0*/  PRMT R28, RZ, 0x7610, R28 ;  /* 0x00007610ff1c7816 */ /* 0x010fc4000000001c */
[----:B---3--:R-:W-:-:S09]  /*64c0*/  PRMT R20, RZ, 0x7610, R20 ;  /* 0x00007610ff147816 */ /* 0x008fd20000000014 */
[----:B------:R0:W3:Y:S02]  /*64d0*/  @P1 LDG.E.U16 R20, [R4.64] ;  /* 0x0000000404141981 */ /* 0x0000e4000c1e1500 */
[----:B0-----:R-:W-:-:S05]  /*64e0*/  IADD3 R4, P0, R24, R2, RZ ;  /* 0x0000000218047210 */ /* 0x001fca0007f1e0ff */
[----:B------:R-:W-:-:S05]  /*64f0*/  IMAD.X R5, R25, 0x1, R3, P0 ;  /* 0x0000000119057824 */ /* 0x000fca00000e0603 */
[----:B------:R0:W4:Y:S02]  /*6500*/  @P1 LDG.E.U16 R28, [R4.64] ;  /* 0x00000004041c1981 */ /* 0x000124000c1e1500 */
[----:B0-----:R-:W-:-:S05]  /*6510*/  IADD3 R4, P0, R26, R2, RZ ;  /* 0x000000021a047210 */ /* 0x001fca0007f1e0ff */
[----:B------:R-:W-:Y:S01]  /*6520*/  IMAD.X R5, R27, 0x1, R3, P0 ;  /* 0x000000011b057824 */ /* 0x000fe200000e0603 */
[----:B---3--:R0:W-:Y:S04]  /*6530*/  STL [R1+0x3c], R20 ;  /* 0x00003c1401007387 */ /* 0x0081e80000100800 */
[----:B------:R-:W3:Y:S04]  /*6540*/  LDL.64 R24, [R1+0x5d8] ;  /* 0x0005d80001187983 */ /* 0x000ee80000100a00 */
[----:B0-----:R-:W2:Y:S04]  /*6550*/  LDL.64 R20, [R1+0x5d0] ;  /* 0x0005d00001147983 */ /* 0x001ea80000100a00 */
[----:B----4-:R0:W-:Y:S04]  /*6560*/  STL [R1+0x38], R28 ;  /* 0x0000381c01007387 */ /* 0x0101e80000100800 */
[----:B0-----:R-:W4:Y:S04]  /*6570*/  LDL.LU R28, [R1+0xc28] ;  /* 0x000c2800011c7983 */ /* 0x001f280000300800 */
[----:B------:R-:W2:Y:S01]  /*6580*/  LDL.LU.64 R26, [R1+0xc20] ;  /* 0x000c2000011a7983 */ /* 0x000ea20000300a00 */
[----:B------:R-:W-:-:S02]  /*6590*/  ISETP.GT.AND P1, PT, R0, 0x1e, PT ;  /* 0x0000001e0000780c */ /* 0x000fc40003f24270 */
[----:B--2---:R-:W-:-:S11]  /*65a0*/  PRMT R27, RZ, 0x7610, R27 ;  /* 0x00007610ff1b7816 */ /* 0x004fd6000000001b */
[----:B------:R0:W2:Y:S02]  /*65b0*/  @P1 LDG.E.U16 R27, [R4.64] ;  /* 0x00000004041b1981 */ /* 0x0000a4000c1e1500 */
[----:B0-----:R-:W-:-:S05]  /*65c0*/  IADD3 R4, P0, R22, R2, RZ ;  /* 0x0000000216047210 */ /* 0x001fca0007f1e0ff */
[----:B------:R-:W-:Y:S01]  /*65d0*/  IMAD.X R5, R23, 0x1, R3, P0 ;  /* 0x0000000117057824 */ /* 0x000fe200000e0603 */
[----:B--2---:R0:W-:Y:S04]  /*65e0*/  STL [R1+0x34], R27 ;  /* 0x0000341b01007387 */ /* 0x0041e80000100800 */
[----:B0-----:R-:W2:Y:S04]  /*65f0*/  LDL.LU R27, [R1+0xc18] ;  /* 0x000c1800011b7983 */ /* 0x001ea80000300800 */
[----:B------:R-:W3:Y:S01]  /*6600*/  LDL.LU.64 R22, [R1+0xc10] ;  /* 0x000c100001167983 */ /* 0x000ee20000300a00 */
[----:B--2---:R-:W-:-:S06]  /*6610*/  PRMT R27, RZ, 0x7610, R27 ;  /* 0x00007610ff1b7816 */ /* 0x004fcc000000001b */
[----:B------:R0:W2:Y:S01]  /*6620*/  @P1 LDG.E.U16 R27, [R4.64] ;  /* 0x00000004041b1981 */ /* 0x0000a2000c1e1500 */
[----:B------:R-:W-:Y:S02]  /*6630*/  ISETP.GT.AND P1, PT, R0, 0x1f, PT ;  /* 0x0000001f0000780c */ /* 0x000fe40003f24270 */
[----:B---3--:R-:W-:Y:S02]  /*6640*/  PRMT R22, RZ, 0x7610, R22 ;  /* 0x00007610ff167816 */ /* 0x008fe40000000016 */
[----:B0-----:R-:W-:-:S05]  /*6650*/  IADD3 R4, P0, R20, R2, RZ ;  /* 0x0000000214047210 */ /* 0x001fca0007f1e0ff */
[----:B------:R-:W-:-:S05]  /*6660*/  IMAD.X R5, R21, 0x1, R3, P0 ;  /* 0x0000000115057824 */ /* 0x000fca00000e0603 */
[----:B------:R0:W3:Y:S04]  /*6670*/  @P1 LDG.E.U16 R22, [R4.64] ;  /* 0x0000000404161981 */ /* 0x0000e8000c1e1500 */
[----:B0-----:R-:W0:Y:S01]  /*6680*/  S2R R5, SR_TID.X ;  /* 0x0000000000057919 */ /* 0x001e220000002100 */
[----:B------:R-:W-:-:S03]  /*6690*/  IADD3 R4, P0, R24, R2, RZ ;  /* 0x0000000218047210 */ /* 0x000fc60007f1e0ff */
[----:B--2---:R1:W-:Y:S04]  /*66a0*/  STL [R1+0x30], R27 ;  /* 0x0000301b01007387 */ /* 0x0043e80000100800 */
[----:B------:R-:W2:Y:S04]  /*66b0*/  LDL.LU.64 R20, [R1+0xc08] ;  /* 0x000c080001147983 */ /* 0x000ea80000300a00 */
[----:B-1----:R-:W1:Y:S04]  /*66c0*/  S2R R27, SR_TID.X ;  /* 0x00000000001b7919 */ /* 0x002e680000002100 */
[----:B---3--:R3:W-:Y:S04]  /*66d0*/  STL [R1+0x2c], R22 ;  /* 0x00002c1601007387 */ /* 0x0087e80000100800 */
[----:B---3--:R-:W3:Y:S01]  /*66e0*/  LDL.LU R22, [R1+0xc04] ;  /* 0x000c040001167983 */ /* 0x008ee20000300800 */
[----:B-1----:R-:W-:-:S04]  /*66f0*/  LOP3.LUT R27, R27, 0x1f, RZ, 0xc0, !PT ;  /* 0x0000001f1b1b7812 */ /* 0x002fc800078ec0ff */
[----:B------:R-:W-:Y:S02]  /*6700*/  ISETP.GE.AND P2, PT, R27, R0, PT ;  /* 0x000000001b00720c */ /* 0x000fe40003f46270 */
[----:B------:R-:W3:Y:S04]  /*6710*/  LDL.LU R27, [R1+0xc00] ;  /* 0x000c0000011b7983 */ /* 0x000ee80000300800 */
[----:B------:R0:W-:Y:S02]  /*6720*/  STL [R1+0x6a8], R0 ;  /* 0x0006a80001007387 */ /* 0x0001e40000100800 */
[----:B0-----:R-:W-:Y:S01]  /*6730*/  LOP3.LUT R0, R5, 0x1f, RZ, 0xc0, !PT ;  /* 0x0000001f05007812 */ /* 0x001fe200078ec0ff */
[--C-:B------:R-:W-:Y:S02]  /*6740*/  IMAD.X R5, R25, 0x1, R3.reuse, P0 ;  /* 0x0000000119057824 */ /* 0x100fe400000e0603 */
[----:B------:R-:W3:Y:S04]  /*6750*/  LDL.LU.64 R24, [R1+0xbf8] ;  /* 0x000bf80001187983 */ /* 0x000ee80000300a00 */
[----:B------:R0:W-:Y:S02]  /*6760*/  STL.64 [R1+0x680], R2 ;  /* 0x0006800201007387 */ /* 0x0001e40000100a00 */
[----:B0-----:R-:W-:-:S06]  /*6770*/  PRMT R3, RZ, 0x7610, R3 ;  /* 0x00007610ff037816 */ /* 0x001fcc0000000003 */
[----:B------:R-:W3:Y:S01]  /*6780*/  @P1 LDG.E.U16 R3, [R4.64] ;  /* 0x0000000404031981 */ /* 0x000ee2000c1e1500 */
[----:B------:R-:W-:Y:S01]  /*6790*/  IMAD R0, R0, c[0x0][0x18c], RZ ;  /* 0x0000630000007a24 */ /* 0x000fe200078e02ff */
[----:B------:R-:W-:Y:S02]  /*67a0*/  PRMT R26, RZ, 0x7610, R26 ;  /* 0x00007610ff1a7816 */ /* 0x000fe4000000001a */
[----:B------:R-:W-:Y:S01]  /*67b0*/  BAR.SYNC.DEFER_BLOCKING 0x0 ;  /* 0x0000000000007b1d */ /* 0x000fe20000010000 */
[----:B--2---:R-:W-:-:S05]  /*67c0*/  IMAD.MOV.U32 R2, RZ, RZ, R21 ;  /* 0x000000ffff027224 */ /* 0x004fca00078e0015 */
[----:B---3--:R0:W-:Y:S02]  /*67d0*/  STL [R1+0x28], R3 ;  /* 0x0000280301007387 */ /* 0x0081e40000100800 */
[----:B0-----:R-:W-:-:S04]  /*67e0*/  IMAD.MOV.U32 R3, RZ, RZ, R20 ;  /* 0x000000ffff037224 */ /* 0x001fc800078e0014 */
[----:B------:R-:W-:-:S05]  /*67f0*/  IMAD.WIDE R4, R0, 0x2, R2 ;  /* 0x0000000200047825 */ /* 0x000fca00078e0202 */
[----:B------:R0:W2:Y:S04]  /*6800*/  @!P2 LDG.E.U16 R26, [R4.64] ;  /* 0x00000004041aa981 */ /* 0x0000a8000c1e1500 */
[----:B------:R1:W-:Y:S01]  /*6810*/  STL.64 [R1+0x698], R2 ;  /* 0x0006980201007387 */ /* 0x0003e20000100a00 */
[----:B0-----:R-:W-:Y:S02]  /*6820*/  IMAD.MOV.U32 R4, RZ, RZ, R23 ;  /* 0x000000ffff047224 */ /* 0x001fe400078e0017 */
[----:B------:R-:W-:Y:S01]  /*6830*/  IMAD.MOV.U32 R5, RZ, RZ, R22 ;  /* 0x000000ffff057224 */ /* 0x000fe200078e0016 */
[----:B-1----:R-:W-:Y:S01]  /*6840*/  PRMT R2, RZ, 0x7610, R2 ;  /* 0x00007610ff027816 */ /* 0x002fe20000000002 */
[----:B--2---:R0:W-:Y:S04]  /*6850*/  STL [R1+0x24], R26 ;  /* 0x0000241a01007387 */ /* 0x0041e80000100800 */
[----:B0-----:R-:W2:Y:S04]  /*6860*/  LDL.LU R26, [R1+0xbf4] ;  /* 0x000bf400011a7983 */ /* 0x001ea80000300800 */
[----:B------:R0:W-:Y:S02]  /*6870*/  STL.64 [R1+0x3d0], R4 ;  /* 0x0003d00401007387 */ /* 0x0001e40000100a00 */
[----:B0-----:R-:W-:-:S05]  /*6880*/  IMAD.WIDE R4, R0, 0x2, R4 ;  /* 0x0000000200047825 */ /* 0x001fca00078e0204 */
[----:B------:R-:W3:Y:S01]  /*6890*/  @!P2 LDG.E.U16 R2, [R4.64] ;  /* 0x000000040402a981 */ /* 0x000ee2000c1e1500 */
[----:B------:R-:W-:Y:S01]  /*68a0*/  IMAD.MOV.U32 R3, RZ, RZ, R24 ;  /* 0x000000ffff037224 */ /* 0x000fe200078e0018 */
[----:B------:R-:W-:Y:S02]  /*68b0*/  PRMT R29, RZ, 0x7610, R29 ;  /* 0x00007610ff1d7816 */ /* 0x000fe4000000001d */
[----:B----4-:R-:W-:Y:S01]  /*68c0*/  PRMT R28, RZ, 0x7610, R28 ;  /* 0x00007610ff1c7816 */ /* 0x010fe2000000001c */
[----:B---3--:R0:W-:Y:S02]  /*68d0*/  STL [R1+0x20], R2 ;  /* 0x0000200201007387 */ /* 0x0081e40000100800 */
[----:B0-----:R-:W-:-:S04]  /*68e0*/  IMAD.MOV.U32 R2, RZ, RZ, R25 ;  /* 0x000000ffff027224 */ /* 0x001fc800078e0019 */
[----:B------:R-:W-:Y:S01]  /*68f0*/  IMAD.WIDE R4, R0, 0x2, R2 ;  /* 0x0000000200047825 */ /* 0x000fe200078e0202 */
[----:B------:R0:W-:Y:S04]  /*6900*/  STL.64 [R1+0x3c8], R2 ;  /* 0x0003c80201007387 */ /* 0x0001e80000100a00 */
[----:B------:R1:W3:Y:S01]  /*6910*/  @!P2 LDG.E.U16 R29, [R4.64] ;  /* 0x00000004041da981 */ /* 0x0002e2000c1e1500 */
[----:B0-----:R-:W-:Y:S02]  /*6920*/  IMAD.MOV.U32 R2, RZ, RZ, R27 ;  /* 0x000000ffff027224 */ /* 0x001fe400078e001b */
[----:B--2---:R-:W-:-:S04]  /*6930*/  IMAD.MOV.U32 R3, RZ, RZ, R26 ;  /* 0x000000ffff037224 */ /* 0x004fc800078e001a */
[----:B-1----:R-:W-:-:S05]  /*6940*/  IMAD.WIDE R4, R0, 0x2, R2 ;  /* 0x0000000200047825 */ /* 0x002fca00078e0202 */
[----:B------:R-:W2:Y:S04]  /*6950*/  @!P2 LDG.E.U16 R28, [R4.64] ;  /* 0x00000004041ca981 */ /* 0x000ea8000c1e1500 */
[----:B---3--:R-:W-:Y:S04]  /*6960*/  STL [R1+0xb6c], R29 ;  /* 0x000b6c1d01007387 */ /* 0x008fe80000100800 */
[----:B------:R0:W-:Y:S04]  /*6970*/  STL.64 [R1+0x6a0], R2 ;  /* 0x0006a00201007387 */ /* 0x0001e80000100a00 */
[----:B0-----:R-:W3:Y:S04]  /*6980*/  LDL.LU R2, [R1+0x10] ;  /* 0x0000100001027983 */ /* 0x001ee80000300800 */
[----:B------:R-:W3:Y:S04]  /*6990*/  LDL.LU R3, [R1+0x2e0] ;  /* 0x0002e00001037983 */ /* 0x000ee80000300800 */
[----:B--2---:R0:W-:Y:S04]  /*69a0*/  STL [R1+0x18], R28 ;  /* 0x0000181c01007387 */ /* 0x0041e80000100800 */
[----:B0-----:R-:W2:Y:S04]  /*69b0*/  LDL.LU R28, [R1+0xbf0] ;  /* 0x000bf000011c7983 */ /* 0x001ea80000300800 */
[----:B------:R-:W4:Y:S04]  /*69c0*/  LDL.LU R4, [R1+0x8] ;  /* 0x0000080001047983 */ /* 0x000f280000300800 */
[----:B------:R-:W4:Y:S01]  /*69d0*/  LDL.LU R5, [R1+0xc] ;  /* 0x00000c0001057983 */ /* 0x000f220000300800 */
[----:B------:R-:W-:-:S02]  /*69e0*/  PRMT R29, RZ, 0x7610, R29 ;  /* 0x00007610ff1d7816 */ /* 0x000fc4000000001d */
[----:B---3--:R-:W-:-:S04]  /*69f0*/  LOP3.LUT R3, R3, R2, RZ, 0x3c, !PT ;  /* 0x0000000203037212 */ /* 0x008fc800078e3cff */
[----:B------:R-:W-:Y:S02]  /*6a00*/  LOP3.LUT R2, R3, R2, RZ, 0x3c, !PT ;  /* 0x0000000203027212 */ /* 0x000fe400078e3cff */
[----:B----4-:R-:W-:-:S04]  /*6a10*/  LOP3.LUT R5, R5, R4, RZ, 0x3c, !PT ;  /* 0x0000000405057212 */ /* 0x010fc800078e3cff */
[----:B------:R-:W-:-:S04]  /*6a20*/  LOP3.LUT R4, R5, R4, RZ, 0x3c, !PT ;  /* 0x0000000405047212 */ /* 0x000fc800078e3cff */
[----:B------:R-:W-:Y:S02]  /*6a30*/  LOP3.LUT R5, R5, R4, RZ, 0x3c, !PT ;  /* 0x0000000405057212 */ /* 0x000fe400078e3cff */
[----:B------:R-:W-:-:S03]  /*6a40*/  LOP3.LUT R3, R3, R2, RZ, 0x3c, !PT ;  /* 0x0000000203037212 */ /* 0x000fc600078e3cff */
[----:B------:R0:W-:Y:S01]  /*6a50*/  STL.64 [R1+0x3c0], R4 ;  /* 0x0003c00401007387 */ /* 0x0001e20000100a00 */
[----:B--2---:R-:W-:Y:S01]  /*6a60*/  PRMT R28, RZ, 0x7610, R28 ;  /* 0x00007610ff1c7816 */ /* 0x004fe2000000001c */
[----:B0-----:R-:W-:-:S05]  /*6a70*/  IMAD.WIDE R4, R0, 0x2, R4 ;  /* 0x0000000200047825 */ /* 0x001fca00078e0204 */
[----:B------:R0:W2:Y:S02]  /*6a80*/  @!P2 LDG.E.U16 R29, [R4.64] ;  /* 0x00000004041da981 */ /* 0x0000a4000c1e1500 */
[----:B0-----:R-:W-:-:S05]  /*6a90*/  IMAD.WIDE R4, R0, 0x2, R2 ;  /* 0x0000000200047825 */ /* 0x001fca00078e0202 */
[----:B------:R-:W3:Y:S04]  /*6aa0*/  @!P2 LDG.E.U16 R28, [R4.64] ;  /* 0x00000004041ca981 */ /* 0x000ee8000c1e1500 */
[----:B--2---:R0:W-:Y:S04]  /*6ab0*/  STL [R1+0xb70], R29 ;  /* 0x000b701d01007387 */ /* 0x0041e80000100800 */
[----:B0-----:R-:W2:Y:S04]  /*6ac0*/  LDL.LU R29, [R1+0x2f0] ;  /* 0x0002f000011d7983 */ /* 0x001ea80000300800 */
[----:B------:R-:W-:Y:S04]  /*6ad0*/  STL [R1+0x6d0], R2 ;  /* 0x0006d00201007387 */ /* 0x000fe80000100800 */
[----:B------:R0:W-:Y:S04]  /*6ae0*/  STL [R1+0x6ac], R3 ;  /* 0x0006ac0301007387 */ /* 0x0001e80000100800 */
[----:B---3--:R-:W-:Y:S04]  /*6af0*/  STL [R1+0x10], R28 ;  /* 0x0000101c01007387 */ /* 0x008fe80000100800 */
[----:B------:R-:W3:Y:S04]  /*6b00*/  LDL.LU R4, [R1+0x2e4] ;  /* 0x0002e40001047983 */ /* 0x000ee80000300800 */
[----:B------:R-:W3:Y:S01]  /*6b10*/  LDL.LU R5, [R1+0x2e8] ;  /* 0x0002e80001057983 */ /* 0x000ee20000300800 */
[----:B0-----:R-:W-:-:S02]  /*6b20*/  PRMT R3, RZ, 0x7610, R3 ;  /* 0x00007610ff037816 */ /* 0x001fc40000000003 */
[----:B---3--:R-:W-:-:S04]  /*6b30*/  LOP3.LUT R5, R5, R4, RZ, 0x3c, !PT ;  /* 0x0000000405057212 */ /* 0x008fc800078e3cff */
[----:B------:R-:W-:-:S04]  /*6b40*/  LOP3.LUT R4, R5, R4, RZ, 0x3c, !PT ;  /* 0x0000000405047212 */ /* 0x000fc800078e3cff */
[----:B------:R-:W-:-:S05]  /*6b50*/  LOP3.LUT R5, R5, R4, RZ, 0x3c, !PT ;  /* 0x0000000405057212 */ /* 0x000fca00078e3cff */
[----:B------:R0:W-:Y:S02]  /*6b60*/  STL.64 [R1+0x3b8], R4 ;  /* 0x0003b80401007387 */ /* 0x0001e40000100a00 */
[----:B0-----:R-:W-:-:S05]  /*6b70*/  IMAD.WIDE R4, R0, 0x2, R4 ;  /* 0x0000000200047825 */ /* 0x001fca00078e0204 */
[----:B------:R0:W3:Y:S04]  /*6b80*/  @!P2 LDG.E.U16 R3, [R4.64] ;  /* 0x000000040403a981 */ /* 0x0000e8000c1e1500 */
[----:B0-----:R-:W4:Y:S01]  /*6b90*/  LDL.LU R5, [R1+0x2ec] ;  /* 0x0002ec0001057983 */ /* 0x001f220000300800 */
[----:B--2---:R-:W-:Y:S01]  /*6ba0*/  IMAD.MOV.U32 R4, RZ, RZ, R29 ;  /* 0x000000ffff047224 */ /* 0x004fe200078e001d */
[----:B------:R-:W-:Y:S02]  /*6bb0*/  PRMT R2, RZ, 0x7610, R2 ;  /* 0x00007610ff027816 */ /* 0x000fe40000000002 */
[----:B---3--:R0:W-:Y:S04]  /*6bc0*/  STL [R1+0xb74], R3 ;  /* 0x000b740301007387 */ /* 0x0081e80000100800 */
[----:B0-----:R-:W2:Y:S04]  /*6bd0*/  LDL.LU R3, [R1+0x300] ;  /* 0x0003000001037983 */ /* 0x001ea80000300800 */
[----:B----4-:R0:W-:Y:S04]  /*6be0*/  STL.64 [R1+0x3b0], R4 ;  /* 0x0003b00401007387 */ /* 0x0101e80000100a00 */
[----:B------:R-:W3:Y:S01]  /*6bf0*/  LDL.LU R29, [R1+0x304] ;  /* 0x00030400011d7983 */ /* 0x000ee20000300800 */
[----:B0-----:R-:W-:-:S03]  /*6c00*/  IMAD.WIDE R4, R0, 0x2, R4 ;  /* 0x0000000200047825 */ /* 0x001fc600078e0204 */
[----:B------:R-:W4:Y:S04]  /*6c10*/  LDL.LU R0, [R1+0x308] ;  /* 0x0003080001007983 */ /* 0x000f280000300800 */
[----:B------:R0:W2:Y:S04]  /*6c20*/  @!P2 LDG.E.U16 R2, [R4.64] ;  /* 0x000000040402a981 */ /* 0x0000a8000c1e1500 */
[----:B0-----:R-:W3:Y:S04]  /*6c30*/  LDL.LU R4, [R1+0x2f4] ;  /* 0x0002f40001047983 */ /* 0x001ee80000300800 */
[----:B------:R-:W3:Y:S01]  /*6c40*/  LDL.LU R5, [R1+0x2f8] ;  /* 0x0002f80001057983 */ /* 0x000ee20000300800 */
[----:B------:R-:W-:-:S03]  /*6c50*/  PRMT R27, RZ, 0x7610, R27 ;  /* 0x00007610ff1b7816 */ /* 0x000fc6000000001b */
[----:B--2---:R0:W-:Y:S04]  /*6c60*/  STL [R1+0xb78], R2 ;  /* 0x000b780201007387 */ /* 0x0041e80000100800 */
[----:B0-----:R-:W0:Y:S01]  /*6c70*/  S2R R2, SR_TID.X ;  /* 0x0000000000027919 */ /* 0x001e220000002100 */
[----:B---3--:R-:W-:-:S04]  /*6c80*/  LOP3.LUT R5, R5, R4, RZ, 0x3c, !PT ;  /* 0x0000000405057212 */ /* 0x008fc800078e3cff */
[----:B------:R-:W-:-:S04]  /*6c90*/  LOP3.LUT R4, R5, R4, RZ, 0x3c, !PT ;  /* 0x0000000405047212 */ /* 0x000fc800078e3cff */
[----:B------:R-:W-:Y:S02]  /*6ca0*/  LOP3.LUT R5, R5, R4, RZ, 0x3c, !PT ;  /* 0x0000000405057212 */ /* 0x000fe400078e3cff */
[----:B0-----:R-:W-:-:S03]  /*6cb0*/  LOP3.LUT R2, R2, 0x1f, RZ, 0xc0, !PT ;  /* 0x0000001f02027812 */ /* 0x001fc600078ec0ff */
[----:B------:R0:W-:Y:S02]  /*6cc0*/  STL.64 [R1+0x3a8], R4 ;  /* 0x0003a80401007387 */ /* 0x0001e40000100a00 */
[----:B------:R-:W-:-:S04]  /*6cd0*/  IMAD R2, R2, c[0x0][0x18c], RZ ;  /* 0x0000630002027a24 */ /* 0x000fc800078e02ff */
[----:B0-----:R-:W-:-:S05]  /*6ce0*/  IMAD.WIDE R4, R2, 0x2, R4 ;  /* 0x0000000202047825 */ /* 0x001fca00078e0204 */
[----:B------:R0:W2:Y:S04]  /*6cf0*/  @!P2 LDG.E.U16 R27, [R4.64] ;  /* 0x00000004041ba981 */ /* 0x0000a8000c1e1500 */
[----:B0-----:R-:W3:Y:S01]  /*6d00*/  LDL.LU R5, [R1+0x2fc] ;  /* 0x0002fc0001057983 */ /* 0x001ee20000300800 */
[----:B------:R-:W-:Y:S01]  /*6d10*/  IMAD.MOV.U32 R4, RZ, RZ, R3 ;  /* 0x000000ffff047224 */ /* 0x000fe200078e0003 */
[----:B------:R-:W-:Y:S02]  /*6d20*/  PRMT R26, RZ, 0x7610, R26 ;  /* 0x00007610ff1a7816 */ /* 0x000fe4000000001a */
[----:B--2---:R-:W-:Y:S04]  /*6d30*/  STL [R1+0xb7c], R27 ;  /* 0x000b7c1b01007387 */ /* 0x004fe80000100800 */
[----:B------:R-:W2:Y:S04]  /*6d40*/  LDL.LU R3, [R1+0x310] ;  /* 0x0003100001037983 */ /* 0x000ea80000300800 */
[----:B---3--:R0:W-:Y:S02]  /*6d50*/  STL.64 [R1+0x3a0], R4 ;  /* 0x0003a00401007387 */ /* 0x0081e40000100a00 */
[----:B0-----:R-:W-:-:S05]  /*6d60*/  IMAD.WIDE R4, R2, 0x2, R4 ;  /* 0x0000000202047825 */ /* 0x001fca00078e0204 */
[----:B------:R4:W3:Y:S01]  /*6d70*/  @!P2 LDG.E.U16 R26, [R4.64] ;  /* 0x00000004041aa981 */ /* 0x0008e2000c1e1500 */
[----:B------:R-:W-:Y:S01]  /*6d80*/  PRMT R25, RZ, 0x7610, R25 ;  /* 0x00007610ff197816 */ /* 0x000fe20000000019 */
[----:B----4-:R-:W-:Y:S02]  /*6d90*/  IMAD.MOV.U32 R4, RZ, RZ, R0 ;  /* 0x000000ffff047224 */ /* 0x010fe400078e0000 */
[----:B------:R-:W-:Y:S01]  /*6da0*/  IMAD.MOV.U32 R5, RZ, RZ, R29 ;  /* 0x000000ffff057224 */ /* 0x000fe200078e001d */
[----:B------:R-:W0:Y:S04]  /*6db0*/  S2R R0, SR_TID.X ;  /* 0x0000000000007919 */ /* 0x000e280000002100 */
[----:B---3--:R1:W-:Y:S04]  /*6dc0*/  STL [R1+0xb80], R26 ;  /* 0x000b801a01007387 */ /* 0x0083e80000100800 */
[----:B-1----:R-:W3:Y:S04]  /*6dd0*/  LDL.LU R26, [R1+0x30c] ;  /* 0x00030c00011a7983 */ /* 0x002ee80000300800 */
[----:B------:R-:W4:Y:S04]  /*6de0*/  LDL.LU R29, [R1+0x314] ;  /* 0x00031400011d7983 */ /* 0x000f280000300800 */
[----:B------:R-:W4:Y:S04]  /*6df0*/  LDL.LU R27, [R1+0x318] ;  /* 0x00031800011b7983 */ /* 0x000f280000300800 */
[----:B------:R1:W-:Y:S02]  /*6e00*/  STL.64 [R1+0x390], R4 ;  /* 0x0003900401007387 */ /* 0x0003e40000100a00 */
[----:B-1----:R-:W-:-:S05]  /*6e10*/  IMAD.WIDE R4, R2, 0x2, R4 ;  /* 0x0000000202047825 */ /* 0x002fca00078e0204 */
[----:B------:R2:W4:Y:S01]  /*6e20*/  @!P2 LDG.E.U16 R25, [R4.64] ;  /* 0x000000040419a981 */ /* 0x000522000c1e1500 */
[----:B0-----:R-:W-:Y:S02]  /*6e30*/  LOP3.LUT R0, R0, 0x1f, RZ, 0xc0, !PT ;  /* 0x0000001f00007812 */ /* 0x001fe400078ec0ff */
[----:B------:R-:W-:Y:S01]  /*6e40*/  PRMT R24, RZ, 0x7610, R24 ;  /* 0x00007610ff187816 */ /* 0x000fe20000000018 */
[----:B--2---:R-:W-:Y:S02]  /*6e50*/  IMAD.MOV.U32 R4, RZ, RZ, R3 ;  /* 0x000000ffff047224 */ /* 0x004fe400078e0003 */
[----:B---3--:R-:W-:Y:S01]  /*6e60*/  IMAD.MOV.U32 R5, RZ, RZ, R26 ;  /* 0x000000ffff057224 */ /* 0x008fe200078e001a */
[----:B----4-:R0:W-:Y:S04]  /*6e70*/  STL [R1+0xb84], R25 ;  /* 0x000b841901007387 */ /* 0x0101e80000100800 */
[----:B------:R-:W2:Y:S01]  /*6e80*/  LDL.LU R2, [R1+0x31c] ;  /* 0x00031c0001027983 */ /* 0x000ea20000300800 */
[----:B0-----:R-:W-:-:S03]  /*6e90*/  IMAD R25, R0, c[0x0][0x18c], RZ ;  /* 0x0000630000197a24 */ /* 0x001fc600078e02ff */
[----:B------:R-:W3:Y:S04]  /*6ea0*/  LDL.LU R0, [R1+0x320] ;  /* 0x0003200001007983 */ /* 0x000ee80000300800 */
[----:B------:R0:W-:Y:S04]  /*6eb0*/  STL.64 [R1+0x380], R4 ;  /* 0x0003800401007387 */ /* 0x0001e80000100a00 */
[----:B------:R-:W4:Y:S01]  /*6ec0*/  LDL.LU R26, [R1+0x324] ;  /* 0x00032400011a7983 */ /* 0x000f220000300800 */
[----:B------:R-:W-:-:S03]  /*6ed0*/  PRMT R23, RZ, 0x7610, R23 ;  /* 0x00007610ff177816 */ /* 0x000fc60000000017 */
[----:B------:R-:W2:Y:S01]  /*6ee0*/  LDL.LU R3, [R1+0x328] ;  /* 0x0003280001037983 */ /* 0x000ea20000300800 */
[----:B0-----:R-:W-:-:S05]  /*6ef0*/  IMAD.WIDE R4, R25, 0x2, R4 ;  /* 0x0000000219047825 */ /* 0x001fca00078e0204 */
[----:B------:R0:W2:Y:S02]  /*6f00*/  @!P2 LDG.E.U16 R24, [R4.64] ;  /* 0x000000040418a981 */ /* 0x0000a4000c1e1500 */
[----:B0-----:R-:W-:Y:S02]  /*6f10*/  IMAD.MOV.U32 R4, RZ, RZ, R27 ;  /* 0x000000ffff047224 */ /* 0x001fe400078e001b */
[----:B------:R-:W-:Y:S01]  /*6f20*/  IMAD.MOV.U32 R5, RZ, RZ, R29 ;  /* 0x000000ffff057224 */ /* 0x000fe200078e001d */
[----:B--2---:R-:W-:Y:S04]  /*6f30*/  STL [R1+0xb88], R24 ;  /* 0x000b881801007387 */ /* 0x004fe80000100800 */
[----:B------:R-:W2:Y:S04]  /*6f40*/  LDL.LU R27, [R1+0x130] ;  /* 0x00013000011b7983 */ /* 0x000ea80000300800 */
[----:B------:R0:W-:Y:S02]  /*6f50*/  STL.64 [R1+0x378], R4 ;  /* 0x0003780401007387 */ /* 0x0001e40000100a00 */
[----:B0-----:R-:W-:-:S05]  /*6f60*/  IMAD.WIDE R4, R25, 0x2, R4 ;  /* 0x0000000219047825 */ /* 0x001fca00078e0204 */
[----:B------:R3:W2:Y:S01]  /*6f70*/  @!P2 LDG.E.U16 R23, [R4.64] ;  /* 0x000000040417a981 */ /* 0x0006a2000c1e1500 */
[----:B------:R-:W-:Y:S01]  /*6f80*/  PRMT R22, RZ, 0x7610, R22 ;  /* 0x00007610ff167816 */ /* 0x000fe20000000016 */
[----:B---3--:R-:W-:Y:S02]  /*6f90*/  IMAD.MOV.U32 R4, RZ, RZ, R0 ;  /* 0x000000ffff047224 */ /* 0x008fe400078e0000 */
[----:B------:R-:W-:Y:S01]  /*6fa0*/  IMAD.MOV.U32 R5, RZ, RZ, R2 ;  /* 0x000000ffff057224 */ /* 0x000fe200078e0002 */
[----:B--2---:R-:W-:Y:S04]  /*6fb0*/  STL [R1+0xb8c], R23 ;  /* 0x000b8c1701007387 */ /* 0x004fe80000100800 */
[----:B------:R0:W-:Y:S04]  /*6fc0*/  STL.64 [R1+0x370], R4 ;  /* 0x0003700401007387 */ /* 0x0001e80000100a00 */
[----:B------:R-:W2:Y:S04]  /*6fd0*/  LDL.LU R2, [R1+0x32c] ;  /* 0x00032c0001027983 */ /* 0x000ea80000300800 */
[----:B------:R-:W3:Y:S01]  /*6fe0*/  LDL.LU R0, [R1+0x330] ;  /* 0x0003300001007983 */ /* 0x000ee20000300800 */
[----:B0-----:R-:W-:-:S03]  /*6ff0*/  IMAD.WIDE R4, R25, 0x2, R4 ;  /* 0x0000000219047825 */ /* 0x001fc600078e0204 */
[----:B------:R-:W2:Y:S04]  /*7000*/  LDL.LU R29, [R1+0x50] ;  /* 0x00005000011d7983 */ /* 0x000ea80000300800 */
[----:B------:R0:W2:Y:S01]  /*7010*/  @!P2 LDG.E.U16 R22, [R4.64] ;  /* 0x000000040416a981 */ /* 0x0000a2000c1e1500 */
[----:B------:R-:W-:Y:S01]  /*7020*/  PRMT R21, RZ, 0x7610, R21 ;  /* 0x00007610ff157816 */ /* 0x000fe20000000015 */
[----:B0-----:R-:W-:Y:S02]  /*7030*/  IMAD.MOV.U32 R4, RZ, RZ, R3 ;  /* 0x000000ffff047224 */ /* 0x001fe400078e0003 */
[----:B----4-:R-:W-:Y:S02]  /*7040*/  IMAD.MOV.U32 R5, RZ, RZ, R26 ;  /* 0x000000ffff057224 */ /* 0x010fe400078e001a */
[----:B------:R-:W0:Y:S04]  /*7050*/  S2R R26, SR_TID.X ;  /* 0x00000000001a7919 */ /* 0x000e280000002100 */
[----:B--2---:R1:W-:Y:S04]  /*7060*/  STL [R1+0xb90], R22 ;  /* 0x000b901601007387 */ /* 0x0043e80000100800 */
[----:B-1----:R-:W2:Y:S04]  /*7070*/  LDL.LU R22, [R1+0x334] ;  /* 0x0003340001167983 */ /* 0x002ea80000300800 */
[----:B------:R-:W4:Y:S04]  /*7080*/  LDL.LU R3, [R1+0x338] ;  /* 0x0003380001037983 */ /* 0x000f280000300800 */
[----:B------:R1:W-:Y:S02]  /*7090*/  STL.64 [R1+0x368], R4 ;  /* 0x0003680401007387 */ /* 0x0003e40000100a00 */
[----:B-1----:R-:W-:-:S05]  /*70a0*/  IMAD.WIDE R4, R25, 0x2, R4 ;  /* 0x0000000219047825 */ /* 0x002fca00078e0204 */
[----:B------:R3:W2:Y:S01]  /*70b0*/  @!P2 LDG.E.U16 R21, [R4.64] ;  /* 0x000000040415a981 */ /* 0x0006a2000c1e1500 */
[----:B0-----:R-:W-:Y:S02]  /*70c0*/  LOP3.LUT R26, R26, 0x1f, RZ, 0xc0, !PT ;  /* 0x0000001f1a1a7812 */ /* 0x001fe400078ec0ff */
[----:B------:R-:W-:Y:S01]  /*70d0*/  PRMT R20, RZ, 0x7610, R20 ;  /* 0x00007610ff147816 */ /* 0x000fe20000000014 */
[----:B---3--:R-:W-:Y:S02]  /*70e0*/  IMAD.MOV.U32 R4, RZ, RZ, R0 ;  /* 0x000000ffff047224 */ /* 0x008fe400078e0000 */
[----:B------:R-:W-:Y:S01]  /*70f0*/  IMAD.MOV.U32 R5, RZ, RZ, R2 ;  /* 0x000000ffff057224 */ /* 0x000fe200078e0002 */
[----:B------:R-:W0:Y:S04]  /*7100*/  S2R R28, SR_TID.X ;  /* 0x00000000001c7919 */ /* 0x000e280000002100 */
[----:B--2---:R1:W-:Y:S04]  /*7110*/  STL [R1+0xb94], R21 ;  /* 0x000b941501007387 */ /* 0x0043e80000100800 */
[----:B------:R-:W2:Y:S04]  /*7120*/  LDL.LU R25, [R1+0x33c] ;  /* 0x00033c0001197983 */ /* 0x000ea80000300800 */
[----:B------:R-:W3:Y:S01]  /*7130*/  LDL.LU R23, [R1+0x340] ;  /* 0x0003400001177983 */ /* 0x000ee20000300800 */
[----:B-1----:R-:W-:-:S03]  /*7140*/  IMAD R21, R26, c[0x0][0x18c], RZ ;  /* 0x000063001a157a24 */ /* 0x002fc600078e02ff */
[----:B------:R1:W-:Y:S01]  /*7150*/  STL.64 [R1+0x360], R4 ;  /* 0x0003600401007387 */ /* 0x0003e20000100a00 */
[----:B0-----:R-:W-:-:S03]  /*7160*/  LOP3.LUT R28, R28, 0x3f, RZ, 0xc0, !PT ;  /* 0x0000003f1c1c7812 */ /* 0x001fc600078ec0ff */
[----:B------:R-:W3:Y:S01]  /*7170*/  LDL.LU R2, [R1+0x344] ;  /* 0x0003440001027983 */ /* 0x000ee20000300800 */
[----:B-1----:R-:W-:-:S03]  /*7180*/  IMAD.WIDE R4, R21, 0x2, R4 ;  /* 0x0000000215047825 */ /* 0x002fc600078e0204 */
[----:B------:R-:W3:Y:S04]  /*7190*/  LDL.LU R0, [R1+0x348] ;  /* 0x0003480001007983 */ /* 0x000ee80000300800 */
[----:B------:R4:W3:Y:S01]  /*71a0*/  @!P2 LDG.E.U16 R20, [R4.64] ;  /* 0x000000040414a981 */ /* 0x0008e2000c1e1500 */
[----:B------:R-:W-:-:S05]  /*71b0*/  IMAD.SHL.U32 R28, R28, 0x2, RZ ;  /* 0x000000021c1c7824 */ /* 0x000fca00078e00ff */
[----:B------:R-:W-:Y:S01]  /*71c0*/  LOP3.LUT R24, R28, 0x10, RZ, 0x3c, !PT ;  /* 0x000000101c187812 */ /* 0x000fe200078e3cff */
[----:B------:R-:W-:Y:S01]  /*71d0*/  STS.U16 [R28], R16 ;  /* 0x000000101c007388 */ /* 0x000fe20000000400 */
[----:B----4-:R-:W-:Y:S02]  /*71e0*/  IMAD.MOV.U32 R4, RZ, RZ, R3 ;  /* 0x000000ffff047224 */ /* 0x010fe400078e0003 */
[----:B------:R-:W-:Y:S01]  /*71f0*/  IMAD.MOV.U32 R5, RZ, RZ, R22 ;  /* 0x000000ffff057224 */ /* 0x000fe200078e0016 */
[----:B------:R-:W-:Y:S04]  /*7200*/  STS.U16 [R28+0x80], R17 ;  /* 0x000080111c007388 */ /* 0x000fe80000000400 */
[----:B------:R-:W-:Y:S04]  /*7210*/  STS.U16 [R28+0x800], R12 ;  /* 0x0008000c1c007388 */ /* 0x000fe80000000400 */
[----:B------:R-:W-:Y:S04]  /*7220*/  STS.U16 [R28+0x880], R13 ;  /* 0x0008800d1c007388 */ /* 0x000fe80000000400 */
[----:B------:R-:W-:Y:S04]  /*7230*/  STS.U16 [R28+0x1000], R10 ;  /* 0x0010000a1c007388 */ /* 0x000fe80000000400 */
[----:B------:R-:W-:Y:S04]  /*7240*/  STS.U16 [R28+0x1080], R11 ;  /* 0x0010800b1c007388 */ /* 0x000fe80000000400 */
[----:B------:R-:W-:Y:S04]  /*7250*/  STS.U16 [R28+0x1800], R7 ;  /* 0x001800071c007388 */ /* 0x000fe80000000400 */
[----:B------:R-:W-:Y:S04]  /*7260*/  STS.U16 [R28+0x1880], R6 ;  /* 0x001880061c007388 */ /* 0x000fe80000000400 */
[----:B------:R0:W-:Y:S04]  /*7270*/  STS.U16 [R24+0x100], R19 ;  /* 0x0001001318007388 */ /* 0x0001e80000000400 */
[----:B------:R-:W-:Y:S01]  /*7280*/  STS.U16 [R24+0x180], R27 ;  /* 0x0001801b18007388 */ /* 0x000fe20000000400 */
[----:B0-----:R-:W-:-:S03]  /*7290*/  PRMT R19, RZ, 0x7610, R19 ;  /* 0x00007610ff137816 */ /* 0x001fc60000000013 */
[----:B------:R0:W-:Y:S02]  /*72a0*/  STS.U16 [R24+0x900], R18 ;  /* 0x0009001218007388 */ /* 0x0001e40000000400 */
[----:B0-----:R-:W-:Y:S01]  /*72b0*/  PRMT R18, RZ, 0x7610, R18 ;  /* 0x00007610ff127816 */ /* 0x001fe20000000012 */
[----:B--2---:R-:W-:Y:S02]  /*72c0*/  IMAD.MOV.U32 R27, RZ, RZ, R25 ;  /* 0x000000ffff1b7224 */ /* 0x004fe400078e0019 */
[----:B---3--:R-:W-:Y:S01]  /*72d0*/  IMAD.MOV.U32 R26, RZ, RZ, R23 ;  /* 0x000000ffff1a7224 */ /* 0x008fe200078e0017 */
[----:B------:R-:W-:Y:S04]  /*72e0*/  STL [R1+0xb98], R20 ;  /* 0x000b981401007387 */ /* 0x000fe80000100800 */
[----:B------:R0:W-:Y:S04]  /*72f0*/  STL.64 [R1+0x358], R4 ;  /* 0x0003580401007387 */ /* 0x0001e80000100a00 */
[----:B------:R-:W2:Y:S04]  /*7300*/  LDL.LU R22, [R1+0x5f4] ;  /* 0x0005f40001167983 */ /* 0x000ea80000300800 */
[----:B------:R-:W3:Y:S01]  /*7310*/  LDL.LU R3, [R1+0x5f8] ;  /* 0x0005f80001037983 */ /* 0x000ee20000300800 */
[----:B0-----:R-:W-:-:S05]  /*7320*/  IMAD.WIDE R4, R21, 0x2, R4 ;  /* 0x0000000215047825 */ /* 0x001fca00078e0204 */
[----:B------:R0:W4:Y:S02]  /*7330*/  @!P2 LDG.E.U16 R19, [R4.64] ;  /* 0x000000040413a981 */ /* 0x000124000c1e1500 */
[----:B0-----:R-:W-:-:S05]  /*7340*/  IMAD.WIDE R4, R21, 0x2, R26 ;  /* 0x0000000215047825 */ /* 0x001fca00078e021a */
[----:B------:R0:W4:Y:S01]  /*7350*/  @!P2 LDG.E.U16 R18, [R4.64] ;  /* 0x000000040412a981 */ /* 0x000122000c1e1500 */
[----:B------:R-:W-:Y:S01]  /*7360*/  PRMT R17, RZ, 0x7610, R17 ;  /* 0x00007610ff117816 */ /* 0x000fe20000000011 */
[----:B0-----:R-:W-:Y:S02]  /*7370*/  IMAD.MOV.U32 R4, RZ, RZ, R0 ;  /* 0x000000ffff047224 */ /* 0x001fe400078e0000 */
[----:B------:R-:W-:Y:S01]  /*7380*/  IMAD.MOV.U32 R5, RZ, RZ, R2 ;  /* 0x000000ffff057224 */ /* 0x000fe200078e0002 */
[----:B------:R-:W-:Y:S01]  /*7390*/  PRMT R16, RZ, 0x7610, R16 ;  /* 0x00007610ff107816 */ /* 0x000fe20000000010 */
[----:B--2---:R-:W-:Y:S02]  /*73a0*/  IMAD.MOV.U32 R23, RZ, RZ, R22 ;  /* 0x000000ffff177224 */ /* 0x004fe400078e0016 */
[----:B---3--:R-:W-:Y:S01]  /*73b0*/  IMAD.MOV.U32 R22, RZ, RZ, R3 ;  /* 0x000000ffff167224 */ /* 0x008fe200078e0003 */
[----:B----4-:R0:W-:Y:S04]  /*73c0*/  STL [R1+0xb9c], R19 ;  /* 0x000b9c1301007387 */ /* 0x0101e80000100800 */
[----:B------:R-:W-:Y:S04]  /*73d0*/  STL.64 [R1+0x350], R26 ;  /* 0x0003501a01007387 */ /* 0x000fe80000100a00 */
[----:B------:R-:W-:Y:S04]  /*73e0*/  STL [R1+0xba0], R18 ;  /* 0x000ba01201007387 */ /* 0x000fe80000100800 */
[----:B------:R-:W2:Y:S04]  /*73f0*/  LDL.LU R20, [R1+0x5fc] ;  /* 0x0005fc0001147983 */ /* 0x000ea80000300800 */
[----:B0-----:R-:W3:Y:S04]  /*7400*/  LDL.LU R19, [R1+0x600] ;  /* 0x0006000001137983 */ /* 0x001ee80000300800 */
[----:B------:R0:W-:Y:S04]  /*7410*/  STL.64 [R1+0x348], R4 ;  /* 0x0003480401007387 */ /* 0x0001e80000100a00 */
[----:B------:R-:W4:Y:S04]  /*7420*/  LDL.LU R2, [R1+0x604] ;  /* 0x0006040001027983 */ /* 0x000f280000300800 */
[----:B------:R-:W2:Y:S01]  /*7430*/  LDL.LU R0, [R1+0x608] ;  /* 0x0006080001007983 */ /* 0x000ea20000300800 */
[----:B0-----:R-:W-:-:S05]  /*7440*/  IMAD.WIDE R4, R21, 0x2, R4 ;  /* 0x0000000215047825 */ /* 0x001fca00078e0204 */
[----:B------:R0:W2:Y:S02]  /*7450*/  @!P2 LDG.E.U16 R17, [R4.64] ;  /* 0x000000040411a981 */ /* 0x0000a4000c1e1500 */
[----:B0-----:R-:W-:-:S05]  /*7460*/  IMAD.WIDE R4, R21, 0x2, R22 ;  /* 0x0000000215047825 */ /* 0x001fca00078e0216 */
[----:B------:R-:W3:Y:S04]  /*7470*/  @!P2 LDG.E.U16 R16, [R4.64] ;  /* 0x000000040410a981 */ /* 0x000ee8000c1e1500 */
[----:B------:R-:W-:Y:S04]  /*7480*/  STS.U16 [R24+0x980], R29 ;  /* 0x0009801d18007388 */ /* 0x000fe80000000400 */
[----:B------:R-:W-:Y:S04]  /*7490*/  STS.U16 [R24+0x1100], R14 ;  /* 0x0011000e18007388 */ /* 0x000fe80000000400 */
[----:B------:R0:W-:Y:S02]  /*74a0*/  STS.U16 [R24+0x1180], R15 ;  /* 0x0011800f18007388 */ /* 0x0001e40000000400 */
[----:B0-----:R-:W-:-:S02]  /*74b0*/  PRMT R15, RZ, 0x7610, R15 ;  /* 0x00007610ff0f7816 */ /* 0x001fc4000000000f */
[----:B------:R-:W-:Y:S01]  /*74c0*/  PRMT R14, RZ, 0x7610, R14 ;  /* 0x00007610ff0e7816 */ /* 0x000fe2000000000e */
[----:B--2---:R0:W-:Y:S04]  /*74d0*/  STL [R1+0xba4], R17 ;  /* 0x000ba41101007387 */ /* 0x0041e80000100800 */
[----:B------:R-:W2:Y:S04]  /*74e0*/  LDL.LU R3, [R1+0x160] ;  /* 0x0001600001037983 */ /* 0x000ea80000300800 */
[----:B------:R3:W-:Y:S04]  /*74f0*/  STL.64 [R1+0x340], R22 ;  /* 0x0003401601007387 */ /* 0x0007e80000100a00 */
[----:B------:R-:W2:Y:S04]  /*7500*/  LDL.LU R18, [R1+0x60c] ;  /* 0x00060c0001127983 */ /* 0x000ea80000300800 */
[----:B0-----:R-:W2:Y:S01]  /*7510*/  LDL.LU R17, [R1+0x610] ;  /* 0x0006100001117983 */ /* 0x001ea20000300800 */
[----:B---3--:R-:W-:-:S02]  /*7520*/  IMAD.MOV.U32 R22, RZ, RZ, R19 ;  /* 0x000000ffff167224 */ /* 0x008fc400078e0013 */
[----:B------:R-:W-:Y:S01]  /*7530*/  IMAD.MOV.U32 R23, RZ, RZ, R20 ;  /* 0x000000ffff177224 */ /* 0x000fe200078e0014 */
[----:B------:R-:W-:Y:S03]  /*7540*/  STL [R1+0xba8], R16 ;  /* 0x000ba81001007387 */ /* 0x000fe60000100800 */
[----:B------:R-:W-:Y:S01]  /*7550*/  IMAD.WIDE R4, R21, 0x2, R22 ;  /* 0x0000000215047825 */ /* 0x000fe200078e0216 */
[----:B------:R0:W-:Y:S04]  /*7560*/  STL.64 [R1+0x338], R22 ;  /* 0x0003381601007387 */ /* 0x0001e80000100a00 */
[----:B------:R1:W3:Y:S04]  /*7570*/  @!P2 LDG.E.U16 R15, [R4.64] ;  /* 0x00000004040fa981 */ /* 0x0002e8000c1e1500 */
[----:B------:R-:W3:Y:S01]  /*7580*/  LDL.LU R25, [R1+0x174] ;  /* 0x0001740001197983 */ /* 0x000ee20000300800 */
[----:B0-----:R-:W-:-:S02]  /*7590*/  IMAD.MOV.U32 R22, RZ, RZ, R0 ;  /* 0x000000ffff167224 */ /* 0x001fc400078e0000 */
[----:B----4-:R-:W-:-:S04]  /*75a0*/  IMAD.MOV.U32 R23, RZ, RZ, R2 ;  /* 0x000000ffff177224 */ /* 0x010fc800078e0002 */
[----:B-1----:R-:W-:-:S05]  /*75b0*/  IMAD.WIDE R4, R21, 0x2, R22 ;  /* 0x0000000215047825 */ /* 0x002fca00078e0216 */
[----:B------:R2:W4:Y:S01]  /*75c0*/  @!P2 LDG.E.U16 R14, [R4.64] ;  /* 0x00000004040ea981 */ /* 0x000522000c1e1500 */
[----:B------:R-:W-:Y:S01]  /*75d0*/  PRMT R13, RZ, 0x7610, R13 ;  /* 0x00007610ff0d7816 */ /* 0x000fe2000000000d */
[----:B--2---:R-:W-:Y:S02]  /*75e0*/  IMAD.MOV.U32 R5, RZ, RZ, R18 ;  /* 0x000000ffff057224 */ /* 0x004fe400078e0012 */
[----:B------:R-:W-:Y:S01]  /*75f0*/  IMAD.MOV.U32 R4, RZ, RZ, R17 ;  /* 0x000000ffff047224 */ /* 0x000fe200078e0011 */
[----:B---3--:R-:W-:Y:S04]  /*7600*/  STL [R1+0xbac], R15 ;  /* 0x000bac0f01007387 */ /* 0x008fe80000100800 */
[----:B------:R-:W2:Y:S04]  /*7610*/  LDL.LU R2, [R1+0x614] ;  /* 0x0006140001027983 */ /* 0x000ea80000300800 */
[----:B------:R-:W3:Y:S04]  /*7620*/  LDL.LU R0, [R1+0x618] ;  /* 0x0006180001007983 */ /* 0x000ee80000300800 */
[----:B------:R-:W-:Y:S04]  /*7630*/  STL.64 [R1+0x330], R22 ;  /* 0x0003301601007387 */ /* 0x000fe80000100a00 */
[----:B------:R-:W3:Y:S04]  /*7640*/  LDL.LU R26, [R1+0x148] ;  /* 0x00014800011a7983 */ /* 0x000ee80000300800 */
[----:B----4-:R-:W-:Y:S04]  /*7650*/  STL [R1+0xbb0], R14 ;  /* 0x000bb00e01007387 */ /* 0x010fe80000100800 */
[----:B------:R-:W4:Y:S04]  /*7660*/  LDL.LU R18, [R1+0x61c] ;  /* 0x00061c0001127983 */ /* 0x000f280000300800 */
[----:B------:R-:W4:Y:S04]  /*7670*/  LDL.LU R17, [R1+0x620] ;  /* 0x0006200001117983 */ /* 0x000f280000300800 */
[----:B------:R-:W4:Y:S04]  /*7680*/  LDL.LU R29, [R1+0x14c] ;  /* 0x00014c00011d7983 */ /* 0x000f280000300800 */
[----:B------:R0:W-:Y:S04]  /*7690*/  STL.64 [R1+0x328], R4 ;  /* 0x0003280401007387 */ /* 0x0001e80000100a00 */
[----:B------:R-:W4:Y:S01]  /*76a0*/  LDL.LU R27, [R1+0x54] ;  /* 0x00005400011b7983 */ /* 0x000f220000300800 */
[----:B0-----:R-:W-:-:S05]  /*76b0*/  IMAD.WIDE R4, R21, 0x2, R4 ;  /* 0x0000000215047825 */ /* 0x001fca00078e0204 */
[----:B------:R2:W4:Y:S01]  /*76c0*/  @!P2 LDG.E.U16 R13, [R4.64] ;  /* 0x00000004040da981 */ /* 0x000522000c1e1500 */
[----:B------:R-:W-:Y:S01]  /*76d0*/  PRMT R12, RZ, 0x7610, R12 ;  /* 0x00007610ff0c7816 */ /* 0x000fe2000000000c */
[----:B--2---:R-:W-:Y:S02]  /*76e0*/  IMAD.MOV.U32 R5, RZ, RZ, R2 ;  /* 0x000000ffff057224 */ /* 0x004fe400078e0002 */
[----:B---3--:R-:W-:Y:S01]  /*76f0*/  IMAD.MOV.U32 R4, RZ, RZ, R0 ;  /* 0x000000ffff047224 */ /* 0x008fe200078e0000 */
[----:B----4-:R-:W-:Y:S04]  /*7700*/  STL [R1+0xbb4], R13 ;  /* 0x000bb40d01007387 */ /* 0x010fe80000100800 */
[----:B------:R-:W2:Y:S04]  /*7710*/  LDL.LU R2, [R1+0x624] ;  /* 0x0006240001027983 */ /* 0x000ea80000300800 */
[----:B------:R-:W3:Y:S04]  /*7720*/  LDL.LU R0, [R1+0x628] ;  /* 0x0006280001007983 */ /* 0x000ee80000300800 */
[----:B------:R0:W-:Y:S01]  /*7730*/  STL.64 [R1+0x320], R4 ;  /* 0x0003200401007387 */ /* 0x0001e20000100a00 */
[----:B------:R-:W-:-:S03]  /*7740*/  LOP3.LUT R16, R28, 0x20, RZ, 0x3c, !PT ;  /* 0x000000201c107812 */ /* 0x000fc600078e3cff */
[----:B------:R-:W-:Y:S01]  /*7750*/  STS.U16 [R24+0x1900], R8 ;  /* 0x0019000818007388 */ /* 0x000fe20000000400 */
[----:B0-----:R-:W-:-:S03]  /*7760*/  IMAD.WIDE R4, R21, 0x2, R4 ;  /* 0x0000000215047825 */ /* 0x001fc600078e0204 */
[----:B------:R-:W4:Y:S04]  /*7770*/  LDL.LU R14, [R1+0x630] ;  /* 0x00063000010e7983 */ /* 0x000f280000300800 */
[----:B------:R0:W2:Y:S04]  /*7780*/  @!P2 LDG.E.U16 R12, [R4.64] ;  /* 0x00000004040ca981 */ /* 0x0000a8000c1e1500 */
[----:B------:R-:W-:Y:S04]  /*7790*/  STS.U16 [R24+0x1980], R9 ;  /* 0x0019800918007388 */ /* 0x000fe80000000400 */
[----:B------:R1:W-:Y:S01]  /*77a0*/  STS.U16 [R16+0x200], R3 ;  /* 0x0002000310007388 */ /* 0x0003e20000000400 */
[----:B0-----:R-:W-:-:S02]  /*77b0*/  IMAD.MOV.U32 R4, RZ, RZ, R17 ;  /* 0x000000ffff047224 */ /* 0x001fc400078e0011 */
[----:B------:R-:W-:Y:S01]  /*77c0*/  IMAD.MOV.U32 R5, RZ, RZ, R18 ;  /* 0x000000ffff057224 */ /* 0x000fe200078e0012 */
[----:B------:R-:W-:Y:S01]  /*77d0*/  PRMT R11, RZ, 0x7610, R11 ;  /* 0x00007610ff0b7816 */ /* 0x000fe2000000000b */
[----:B-1----:R-:W3:Y:S04]  /*77e0*/  LDL.LU R3, [R1+0x120] ;  /* 0x0001200001037983 */ /* 0x002ee80000300800 */
[----:B--2---:R0:W-:Y:S04]  /*77f0*/  STL [R1+0xbb8], R12 ;  /* 0x000bb80c01007387 */ /* 0x0041e80000100800 */
[----:B------:R-:W2:Y:S04]  /*7800*/  LDL.LU R15, [R1+0x62c] ;  /* 0x00062c00010f7983 */ /* 0x000ea80000300800 */
[----:B0-----:R-:W2:Y:S04]  /*7810*/  LDL.LU R12, [R1+0x638] ;  /* 0x00063800010c7983 */ /* 0x001ea80000300800 */
[----:B------:R0:W-:Y:S04]  /*7820*/  STL.64 [R1+0x318], R4 ;  /* 0x0003180401007387 */ /* 0x0001e80000100a00 */
[----:B------:R-:W2:Y:S01]  /*7830*/  LDL.LU R13, [R1+0x634] ;  /* 0x00063400010d7983 */ /* 0x000ea20000300800 */
[----:B0-----:R-:W-:-:S05]  /*7840*/  IMAD.WIDE R4, R21, 0x2, R4 ;  /* 0x0000000215047825 */ /* 0x001fca00078e0204 */
[----:B------:R3:W2:Y:S01]  /*7850*/  @!P2 LDG.E.U16 R11, [R4.64] ;  /* 0x00000004040ba981 */ /* 0x0006a2000c1e1500 */
[----:B------:R-:W-:Y:S01]  /*7860*/  PRMT R10, RZ, 0x7610, R10 ;  /* 0x00007610ff0a7816 */ /* 0x000fe2000000000a */
[----:B---3--:R-:W-:Y:S02]  /*7870*/  IMAD.MOV.U32 R4, RZ, RZ, R0 ;  /* 0x000000ffff047224 */ /* 0x008fe400078e0000 */
[----:B------:R-:W-:Y:S01]  /*7880*/  IMAD.MOV.U32 R5, RZ, RZ, R2 ;  /* 0x000000ffff057224 */ /* 0x000fe200078e0002 */
[----:B--2---:R-:W-:Y:S04]  /*7890*/  STL [R1+0xbbc], R11 ;  /* 0x000bbc0b01007387 */ /* 0x004fe80000100800 */
[----:B------:R-:W2:Y:S04]  /*78a0*/  LDL.LU R2, [R1+0x63c] ;  /* 0x00063c0001027983 */ /* 0x000ea80000300800 */
[----:B------:R-:W3:Y:S04]  /*78b0*/  LDL.LU R0, [R1+0x640] ;  /* 0x0006400001007983 */ /* 0x000ee80000300800 */
[----:B------:R0:W-:Y:S02]  /*78c0*/  STL.64 [R1+0x310], R4 ;  /* 0x0003100401007387 */ /* 0x0001e40000100a00 */
[----:B0-----:R-:W-:-:S05]  /*78d0*/  IMAD.WIDE R4, R21, 0x2, R4 ;  /* 0x0000000215047825 */ /* 0x001fca00078e0204 */
[----:B------:R4:W2:Y:S04]  /*78e0*/  @!P2 LDG.E.U16 R10, [R4.64] ;  /* 0x00000004040aa981 */ /* 0x0008a8000c1e1500 */
[----:B------:R-:W-:Y:S01]  /*78f0*/  STS.U16 [R16+0x280], R25 ;  /* 0x0002801910007388 */ /* 0x000fe20000000400 */
[----:B------:R-:W-:-:S03]  /*7900*/  PRMT R9, RZ, 0x7610, R9 ;  /* 0x00007610ff097816 */ /* 0x000fc60000000009 */
[----:B------:R-:W-:Y:S01]  /*7910*/  STS.U16 [R16+0xa00], R26 ;  /* 0x000a001a10007388 */ /* 0x000fe20000000400 */
[----:B----4-:R-:W-:Y:S02]  /*7920*/  IMAD.MOV.U32 R4, RZ, RZ, R14 ;  /* 0x000000ffff047224 */ /* 0x010fe400078e000e */
[----:B------:R-:W-:Y:S01]  /*7930*/  IMAD.MOV.U32 R5, RZ, RZ, R15 ;  /* 0x000000ffff057224 */ /* 0x000fe200078e000f */
[----:B------:R0:W-:Y:S04]  /*7940*/  STS.U16 [R16+0xa80], R29 ;  /* 0x000a801d10007388 */ /* 0x0001e80000000400 */
[----:B--2---:R-:W-:Y:S04]  /*7950*/  STL [R1+0xbc0], R10 ;  /* 0x000bc00a01007387 */ /* 0x004fe80000100800 */
[----:B0-----:R-:W2:Y:S04]  /*7960*/  LDL.LU R29, [R1] ;  /* 0x00000000011d7983 */ /* 0x001ea80000300800 */
[----:B------:R0:W-:Y:S02]  /*7970*/  STL.64 [R1+0x308], R4 ;  /* 0x0003080401007387 */ /* 0x0001e40000100a00 */
[----:B0-----:R-:W-:-:S05]  /*7980*/  IMAD.WIDE R4, R21, 0x2, R4 ;  /* 0x0000000215047825 */ /* 0x001fca00078e0204 */
[----:B------:R0:W4:Y:S01]  /*7990*/  @!P2 LDG.E.U16 R9, [R4.64] ;  /* 0x000000040409a981 */ /* 0x000122000c1e1500 */
[----:B------:R-:W-:Y:S01]  /*79a0*/  PRMT R8, RZ, 0x7610, R8 ;  /* 0x00007610ff087816 */ /* 0x000fe20000000008 */
[----:B0-----:R-:W-:Y:S02]  /*79b0*/  IMAD.MOV.U32 R4, RZ, RZ, R12 ;  /* 0x000000ffff047224 */ /* 0x001fe400078e000c */
[----:B------:R-:W-:Y:S01]  /*79c0*/  IMAD.MOV.U32 R5, RZ, RZ, R13 ;  /* 0x000000ffff057224 */ /* 0x000fe200078e000d */
[----:B----4-:R-:W-:Y:S04]  /*79d0*/  STL [R1+0xbc4], R9 ;  /* 0x000bc40901007387 */ /* 0x010fe80000100800 */
[----:B------:R-:W4:Y:S04]  /*79e0*/  LDL.LU R19, [R1+0x4] ;  /* 0x0000040001137983 */ /* 0x000f280000300800 */
[----:B------:R0:W-:Y:S04]  /*79f0*/  STL.64 [R1+0x300], R4 ;  /* 0x0003000401007387 */ /* 0x0001e80000100a00 */
[----:B------:R-:W2:Y:S01]  /*7a00*/  LDL.LU R20, [R1+0x218] ;  /* 0x0002180001147983 */ /* 0x000ea20000300800 */
[----:B0-----:R-:W-:-:S05]  /*7a10*/  IMAD.WIDE R4, R21, 0x2, R4 ;  /* 0x0000000215047825 */ /* 0x001fca00078e0204 */
[----:B------:R3:W2:Y:S04]  /*7a20*/  @!P2 LDG.E.U16 R8, [R4.64] ;  /* 0x000000040408a981 */ /* 0x0006a8000c1e1500 */
[----:B------:R-:W-:Y:S01]  /*7a30*/  STS.U16 [R16+0x1200], R27 ;  /* 0x0012001b10007388 */ /* 0x000fe20000000400 */
[----:B------:R-:W-:-:S03]  /*7a40*/  PRMT R7, RZ, 0x7610, R7 ;  /* 0x00007610ff077816 */ /* 0x000fc60000000007 */
[----:B------:R0:W-:Y:S01]  /*7a50*/  STS.U16 [R16+0x1280], R3 ;  /* 0x0012800310007388 */ /* 0x0001e20000000400 */
[----:B---3--:R-:W-:Y:S02]  /*7a60*/  IMAD.MOV.U32 R4, RZ, RZ, R0 ;  /* 0x000000ffff047224 */ /* 0x008fe400078e0000 */
[----:B------:R-:W-:Y:S01]  /*7a70*/  IMAD.MOV.U32 R5, RZ, RZ, R2 ;  /* 0x000000ffff057224 */ /* 0x000fe200078e0002 */
[----:B--2---:R-:W-:Y:S04]  /*7a80*/  STL [R1+0xbc8], R8 ;  /* 0x000bc80801007387 */ /* 0x004fe80000100800 */
[----:B------:R-:W2:Y:S04]  /*7a90*/  LDL.LU R11, [R1+0x644] ;  /* 0x00064400010b7983 */ /* 0x000ea80000300800 */
[----:B0-----:R-:W3:Y:S04]  /*7aa0*/  LDL.LU R3, [R1+0x648] ;  /* 0x0006480001037983 */ /* 0x001ee80000300800 */
[----:B------:R-:W4:Y:S04]  /*7ab0*/  LDL.LU R10, [R1+0x64c] ;  /* 0x00064c00010a7983 */ /* 0x000f280000300800 */
[----:B------:R0:W-:Y:S04]  /*7ac0*/  STL.64 [R1+0x2f8], R4 ;  /* 0x0002f80401007387 */ /* 0x0001e80000100a00 */
[----:B------:R-:W4:Y:S04]  /*7ad0*/  LDL.LU R0, [R1+0x650] ;  /* 0x0006500001007983 */ /* 0x000f280000300800 */
[----:B------:R-:W4:Y:S01]  /*7ae0*/  LDL.LU R22, [R1+0x3dc] ;  /* 0x0003dc0001167983 */ /* 0x000f220000300800 */
[----:B0-----:R-:W-:-:S03]  /*7af0*/  IMAD.WIDE R4, R21, 0x2, R4 ;  /* 0x0000000215047825 */ /* 0x001fc600078e0204 */
[----:B------:R-:W4:Y:S04]  /*7b00*/  LDL.LU R26, [R1+0x17c] ;  /* 0x00017c00011a7983 */ /* 0x000f280000300800 */
[----:B------:R2:W4:Y:S04]  /*7b10*/  @!P2 LDG.E.U16 R7, [R4.64] ;  /* 0x000000040407a981 */ /* 0x000528000c1e1500 */
[----:B------:R-:W4:Y:S04]  /*7b20*/  LDL.LU R9, [R1+0x654] ;  /* 0x0006540001097983 */ /* 0x000f280000300800 */
[----:B------:R-:W4:Y:S04]  /*7b30*/  LDL.LU R8, [R1+0x658] ;  /* 0x0006580001087983 */ /* 0x000f280000300800 */
[----:B------:R-:W4:Y:S04]  /*7b40*/  LDL.LU R23, [R1+0x178] ;  /* 0x0001780001177983 */ /* 0x000f280000300800 */
[----:B------:R-:W4:Y:S04]  /*7b50*/  LDL.LU R24, [R1+0x144] ;  /* 0x0001440001187983 */ /* 0x000f280000300800 */
[----:B------:R-:W4:Y:S04]  /*7b60*/  LDL.LU R25, [R1+0x140] ;  /* 0x0001400001197983 */ /* 0x000f280000300800 */
[----:B------:R-:W4:Y:S04]  /*7b70*/  LDL.LU R27, [R1+0x4c] ;  /* 0x00004c00011b7983 */ /* 0x000f280000300800 */
[----:B------:R-:W4:Y:S01]  /*7b80*/  LDL.LU R2, [R1+0x48] ;  /* 0x0000480001027983 */ /* 0x000f220000300800 */
[----:B------:R-:W-:-:S03]  /*7b90*/  PRMT R6, RZ, 0x7610, R6 ;  /* 0x00007610ff067816 */ /* 0x000fc60000000006 */
[----:B------:R0:W-:Y:S01]  /*7ba0*/  STS.U16 [R16+0x1a00], R29 ;  /* 0x001a001d10007388 */ /* 0x0001e20000000400 */
[----:B--2---:R-:W-:Y:S02]  /*7bb0*/  IMAD.MOV.U32 R5, RZ, RZ, R11 ;  /* 0x000000ffff057224 */ /* 0x004fe400078e000b */
[----:B---3--:R-:W-:Y:S01]  /*7bc0*/  IMAD.MOV.U32 R4, RZ, RZ, R3 ;  /* 0x000000ffff047224 */ /* 0x008fe200078e0003 */
[----:B----4-:R-:W-:Y:S04]  /*7bd0*/  STL [R1+0xbcc], R7 ;  /* 0x000bcc0701007387 */ /* 0x010fe80000100800 */
[----:B------:R-:W2:Y:S04]  /*7be0*/  LDL.LU R3, [R1+0x3d8] ;  /* 0x0003d80001037983 */ /* 0x000ea80000300800 */
[----:B0-----:R-:W3:Y:S04]  /*7bf0*/  LDL.LU R29, [R1+0x21c] ;  /* 0x00021c00011d7983 */ /* 0x001ee80000300800 */
[----:B------:R0:W-:Y:S02]  /*7c00*/  STL.64 [R1+0x2f0], R4 ;  /* 0x0002f00401007387 */ /* 0x0001e40000100a00 */
[----:B0-----:R-:W-:-:S05]  /*7c10*/  IMAD.WIDE R4, R21, 0x2, R4 ;  /* 0x0000000215047825 */ /* 0x001fca00078e0204 */
[----:B------:R0:W4:Y:S01]  /*7c20*/  @!P2 LDG.E.U16 R6, [R4.64] ;  /* 0x000000040406a981 */ /* 0x000122000c1e1500 */
[----:B------:R-:W-:Y:S01]  /*7c30*/  IMAD.MOV.U32 R7, RZ, RZ, R10 ;  /* 0x000000ffff077224 */ /* 0x000fe200078e000a */
[----:B0-----:R-:W-:Y:S02]  /*7c40*/  PRMT R5, RZ, 0x7610, R5 ;  /* 0x00007610ff057816 */ /* 0x001fe40000000005 */
[----:B----4-:R0:W-:Y:S02]  /*7c50*/  STL [R1+0xbd0], R6 ;  /* 0x000bd00601007387 */ /* 0x0101e40000100800 */
[----:B0-----:R-:W-:-:S05]  /*7c60*/  IMAD.MOV.U32 R6, RZ, RZ, R0 ;  /* 0x000000ffff067224 */ /* 0x001fca00078e0000 */
[----:B------:R0:W-:Y:S02]  /*7c70*/  STL.64 [R1+0x2e8], R6 ;  /* 0x0002e80601007387 */ /* 0x0001e40000100a00 */
[----:B0-----:R-:W-:-:S05]  /*7c80*/  IMAD.WIDE R6, R21, 0x2, R6 ;  /* 0x0000000215067825 */ /* 0x001fca00078e0206 */
[----:B------:R0:W4:Y:S01]  /*7c90*/  @!P2 LDG.E.U16 R5, [R6.64] ;  /* 0x000000040605a981 */ /* 0x000122000c1e1500 */
[----:B------:R-:W-:Y:S01]  /*7ca0*/  PRMT R4, RZ, 0x7610, R4 ;  /* 0x00007610ff047816 */ /* 0x000fe20000000004 */
[----:B0-----:R-:W-:Y:S02]  /*7cb0*/  IMAD.MOV.U32 R6, RZ, RZ, R8 ;  /* 0x000000ffff067224 */ /* 0x001fe400078e0008 */
[----:B------:R-:W-:Y:S01]  /*7cc0*/  IMAD.MOV.U32 R7, RZ, RZ, R9 ;  /* 0x000000ffff077224 */ /* 0x000fe200078e0009 */
[----:B------:R-:W-:Y:S01]  /*7cd0*/  LOP3.LUT R0, R28, 0x30, RZ, 0x3c, !PT ;  /* 0x000000301c007812 */ /* 0x000fe200078e3cff */
[----:B------:R-:W-:Y:S04]  /*7ce0*/  STS.U16 [R16+0x1a80], R19 ;  /* 0x001a801310007388 */ /* 0x000fe80000000400 */
[----:B------:R-:W-:Y:S04]  /*7cf0*/  STS.U16 [R0+0x300], R20 ;  /* 0x0003001400007388 */ /* 0x000fe80000000400 */
[----:B------:R-:W-:Y:S04]  /*7d00*/  STS.U16 [R0+0x380], R22 ;  /* 0x0003801600007388 */ /* 0x000fe80000000400 */
[----:B----4-:R-:W-:Y:S04]  /*7d10*/  STL [R1+0xbd4], R5 ;  /* 0x000bd40501007387 */ /* 0x010fe80000100800 */
[----:B------:R0:W-:Y:S02]  /*7d20*/  STL.64 [R1+0x2e0], R6 ;  /* 0x0002e00601007387 */ /* 0x0001e40000100a00 */
[----:B0-----:R-:W-:-:S05]  /*7d30*/  IMAD.WIDE R6, R21, 0x2, R6 ;  /* 0x0000000215067825 */ /* 0x001fca00078e0206 */
[----:B------:R-:W4:Y:S04]  /*7d40*/  @!P2 LDG.E.U16 R4, [R6.64] ;  /* 0x000000040604a981 */ /* 0x000f28000c1e1500 */
[----:B------:R0:W-:Y:S04]  /*7d50*/  STS.U16 [R0+0xb00], R26 ;  /* 0x000b001a00007388 */ /* 0x0001e80000000400 */
[----:B0-----:R-:W0:Y:S04]  /*7d60*/  S2R R26, SR_TID.X ;  /* 0x00000000001a7919 */ /* 0x001e280000002100 */
[----:B------:R-:W-:Y:S04]  /*7d70*/  STS.U16 [R0+0xb80], R23 ;  /* 0x000b801700007388 */ /* 0x000fe80000000400 */
[----:B------:R-:W-:Y:S04]  /*7d80*/  STS.U16 [R0+0x1300], R24 ;  /* 0x0013001800007388 */ /* 0x000fe80000000400 */
[----:B------:R-:W-:Y:S04]  /*7d90*/  STS.U16 [R0+0x1380], R25 ;  /* 0x0013801900007388 */ /* 0x000fe80000000400 */
[----:B------:R-:W-:Y:S04]  /*7da0*/  STS.U16 [R0+0x1b00], R27 ;  /* 0x001b001b00007388 */ /* 0x000fe80000000400 */
[----:B------:R-:W-:Y:S01]  /*7db0*/  STS.U16 [R0+0x1b80], R2 ;  /* 0x001b800200007388 */ /* 0x000fe20000000400 */
[----:B0-----:R-:W-:-:S03]  /*7dc0*/  LOP3.LUT R11, R26, 0x3f, RZ, 0xc0, !PT ;  /* 0x0000003f1a0b7812 */ /* 0x001fc600078ec0ff */
[----:B----4-:R-:W-:Y:S04]  /*7dd0*/  STL [R1+0xbd8], R4 ;  /* 0x000bd80401007387 */ /* 0x010fe80000100800 */
[----:B------:R0:W-:Y:S04]  /*7de0*/  STL [R1+0xbdc], R0 ;  /* 0x000bdc0001007387 */ /* 0x0001e80000100800 */
[----:B------:R1:W-:Y:S01]  /*7df0*/  STL [R1+0xbe4], R11 ;  /* 0x000be40b01007387 */ /* 0x0003e20000100800 */
[----:B0-----:R-:W-:-:S03]  /*7e00*/  IMAD.SHL.U32 R0, R11, 0x2, RZ ;  /* 0x000000020b007824 */ /* 0x001fc600078e00ff */
[----:B-1----:R-:W4:Y:S02]  /*7e10*/  LDL.LU R11, [R1+0x13c] ;  /* 0x00013c00010b7983 */ /* 0x002f240000300800 */
[----:B------:R-:W-:Y:S02]  /*7e20*/  LOP3.LUT R0, R0, 0x40, RZ, 0x3c, !PT ;  /* 0x0000004000007812 */ /* 0x000fe400078e3cff */
[----:B----4-:R0:W-:Y:S04]  /*7e30*/  STL [R1+0xbe8], R11 ;  /* 0x000be80b01007387 */ /* 0x0101e80000100800 */
[----:B0-----:R-:W4:Y:S04]  /*7e40*/  LDL.LU R11, [R1+0x16c] ;  /* 0x00016c00010b7983 */ /* 0x001f280000300800 */
[----:B--2---:R-:W-:Y:S04]  /*7e50*/  STS.U16 [R0+0x400], R3 ;  /* 0x0004000300007388 */ /* 0x004fe80000000400 */
[----:B----4-:R0:W-:Y:S04]  /*7e60*/  STL [R1+0xbec], R11 ;  /* 0x000bec0b01007387 */ /* 0x0101e80000100800 */
[----:B0-----:R-:W2:Y:S04]  /*7e70*/  LDL.LU R11, [R1+0x170] ;  /* 0x00017000010b7983 */ /* 0x001ea80000300800 */
[----:B------:R-:W4:Y:S04]  /*7e80*/  LDL.LU R3, [R1+0x44] ;  /* 0x0000440001037983 */ /* 0x000f280000300800 */
[----:B---3--:R-:W-:Y:S04]  /*7e90*/  STS.U16 [R0+0x480], R29 ;  /* 0x0004801d00007388 */ /* 0x008fe80000000400 */
[----:B----4-:R0:W-:Y:S04]  /*7ea0*/  STL [R1+0xbe0], R3 ;  /* 0x000be00301007387 */ /* 0x0101e80000100800 */
[----:B0-----:R-:W3:Y:S04]  /*7eb0*/  LDL.LU R3, [R1+0x138] ;  /* 0x0001380001037983 */ /* 0x001ee80000300800 */
[----:B------:R-:W4:Y:S04]  /*7ec0*/  LDL.LU R4, [R1+0x40] ;  /* 0x0000400001047983 */ /* 0x000f280000300800 */
[----:B------:R-:W3:Y:S04]  /*7ed0*/  LDL.LU R5, [R1+0x214] ;  /* 0x0002140001057983 */ /* 0x000ee80000300800 */
        /* <DEDUP_REMOVED lines=24> */
[----:B--2---:R0:W-:Y:S04]  /*8060*/  STS.U16 [R0+0xc00], R11 ;  /* 0x000c000b00007388 */ /* 0x0041e80000000400 */
[----:B0-----:R-:W2:Y:S04]  /*8070*/  LDL.LU R11, [R1+0xbec] ;  /* 0x000bec00010b7983 */ /* 0x001ea80000300800 */
[----:B--2---:R0:W-:Y:S04]  /*8080*/  STS.U16 [R0+0xc80], R11 ;  /* 0x000c800b00007388 */ /* 0x0041e80000000400 */
[----:B0-----:R-:W2:Y:S04]  /*8090*/  LDL.LU R11, [R1+0xbe8] ;  /* 0x000be800010b7983 */ /* 0x001ea80000300800 */
[----:B--2---:R0:W-:Y:S04]  /*80a0*/  STS.U16 [R0+0x1400], R11 ;  /* 0x0014000b00007388 */ /* 0x0041e80000000400 */
[----:B---3--:R1:W-:Y:S04]  /*80b0*/  STS.U16 [R0+0x1480], R3 ;  /* 0x0014800300007388 */ /* 0x0083e80000000400 */
[----:B0-----:R-:W2:Y:S04]  /*80c0*/  LDL.LU R11, [R1+0xbe4] ;  /* 0x000be400010b7983 */ /* 0x001ea80000300800 */
[----:B-1----:R-:W3:Y:S04]  /*80d0*/  LDL.LU R3, [R1+0xbe0] ;  /* 0x000be00001037983 */ /* 0x002ee80000300800 */
[----:B---3--:R0:W-:Y:S04]  /*80e0*/  STS.U16 [R0+0x1c00], R3 ;  /* 0x001c000300007388 */ /* 0x0081e80000000400 */
[----:B0-----:R-:W0:Y:S01]  /*80f0*/  S2R R3, SR_TID.X ;  /* 0x0000000000037919 */ /* 0x001e220000002100 */
[----:B--2---:R-:W-:-:S05]  /*8100*/  IMAD.SHL.U32 R11, R11, 0x2, RZ ;  /* 0x000000020b0b7824 */ /* 0x004fca00078e00ff */
[----:B------:R-:W-:Y:S01]  /*8110*/  LOP3.LUT R11, R11, 0x50, RZ, 0x3c, !PT ;  /* 0x000000500b0b7812 */ /* 0x000fe200078e3cff */
[----:B----4-:R1:W-:Y:S04]  /*8120*/  STS.U16 [R0+0x1c80], R4 ;  /* 0x001c800400007388 */ /* 0x0103e80000000400 */
[----:B------:R-:W-:Y:S04]  /*8130*/  STS.U16 [R11+0x500], R5 ;  /* 0x000500050b007388 */ /* 0x000fe80000000400 */
[----:B------:R-:W-:Y:S04]  /*8140*/  STS.U16 [R11+0x580], R6 ;  /* 0x000580060b007388 */ /* 0x000fe80000000400 */
[----:B------:R-:W-:Y:S01]  /*8150*/  STS.U16 [R11+0xd00], R7 ;  /* 0x000d00070b007388 */ /* 0x000fe20000000400 */
[----:B0-----:R-:W-:-:S03]  /*8160*/  LOP3.LUT R3, R3, 0x3f, RZ, 0xc0, !PT ;  /* 0x0000003f03037812 */ /* 0x001fc600078ec0ff */
[----:B------:R-:W-:Y:S04]  /*8170*/  STS.U16 [R11+0xd80], R8 ;  /* 0x000d80080b007388 */ /* 0x000fe80000000400 */
[----:B------:R0:W-:Y:S04]  /*8180*/  STS.U16 [R11+0x1500], R20 ;  /* 0x001500140b007388 */ /* 0x0001e80000000400 */
[----:B-1----:R-:W2:Y:S01]  /*8190*/  LDL.LU R0, [R1+0xbdc] ;  /* 0x000bdc0001007983 */ /* 0x002ea20000300800 */
[----:B0-----:R-:W-:-:S03]  /*81a0*/  IMAD.SHL.U32 R20, R3, 0x2, RZ ;  /* 0x0000000203147824 */ /* 0x001fc600078e00ff */
[----:B------:R-:W-:Y:S01]  /*81b0*/  STS.U16 [R11+0x1580], R9 ;  /* 0x001580090b007388 */ /* 0x000fe20000000400 */
[----:B------:R-:W-:Y:S01]  /*81c0*/  IMAD.SHL.U32 R3, R3, 0x2, RZ ;  /* 0x0000000203037824 */ /* 0x000fe200078e00ff */
[----:B------:R-:W-:Y:S02]  /*81d0*/  LOP3.LUT R20, R20, 0x60, RZ, 0x3c, !PT ;  /* 0x0000006014147812 */ /* 0x000fe400078e3cff */
[----:B------:R-:W-:Y:S04]  /*81e0*/  STS.U16 [R11+0x1d00], R10 ;  /* 0x001d000a0b007388 */ /* 0x000fe80000000400 */
[----:B------:R-:W-:Y:S01]  /*81f0*/  STS.U16 [R11+0x1d80], R12 ;  /* 0x001d800c0b007388 */ /* 0x000fe20000000400 */
[----:B------:R-:W-:-:S03]  /*8200*/  LOP3.LUT R3, R3, 0x70, RZ, 0x3c, !PT ;  /* 0x0000007003037812 */ /* 0x000fc600078e3cff */
[----:B------:R-:W-:Y:S04]  /*8210*/  STS.U16 [R20+0x600], R13 ;  /* 0x0006000d14007388 */ /* 0x000fe80000000400 */
        /* <DEDUP_REMOVED lines=15> */
[----:B------:R-:W3:Y:S04]  /*8310*/  LDL.LU R4, [R1+0xbd8] ;  /* 0x000bd80001047983 */ /* 0x000ee80000300800 */
[----:B------:R-:W4:Y:S04]  /*8320*/  LDL.LU R5, [R1+0xbd4] ;  /* 0x000bd40001057983 */ /* 0x000f280000300800 */
[----:B0-----:R-:W0:Y:S04]  /*8330*/  S2R R28, SR_TID.X ;  /* 0x00000000001c7919 */ /* 0x001e280000002100 */
[----:B------:R-:W2:Y:S04]  /*8340*/  LDL.LU R6, [R1+0xbd0] ;  /* 0x000bd00001067983 */ /* 0x000ea80000300800 */
[----:B------:R-:W2:Y:S04]  /*8350*/  LDL.LU R7, [R1+0xbcc] ;  /* 0x000bcc0001077983 */ /* 0x000ea80000300800 */
[----:B------:R-:W2:Y:S04]  /*8360*/  LDL.LU R8, [R1+0xbc8] ;  /* 0x000bc80001087983 */ /* 0x000ea80000300800 */
[----:B------:R-:W2:Y:S04]  /*8370*/  LDL.LU R9, [R1+0xbc4] ;  /* 0x000bc40001097983 */ /* 0x000ea80000300800 */
[----:B------:R-:W2:Y:S04]  /*8380*/  LDL.LU R10, [R1+0xbc0] ;  /* 0x000bc000010a7983 */ /* 0x000ea80000300800 */
[----:B------:R-:W2:Y:S04]  /*8390*/  LDL.LU R11, [R1+0xbbc] ;  /* 0x000bbc00010b7983 */ /* 0x000ea80000300800 */
[----:B------:R-:W3:Y:S04]  /*83a0*/  LDL.LU R12, [R1+0xbb8] ;  /* 0x000bb800010c7983 */ /* 0x000ee80000300800 */
[----:B------:R-:W3:Y:S04]  /*83b0*/  LDL.LU R13, [R1+0xbb4] ;  /* 0x000bb400010d7983 */ /* 0x000ee80000300800 */
[----:B------:R-:W3:Y:S04]  /*83c0*/  LDL.LU R14, [R1+0xbb0] ;  /* 0x000bb000010e7983 */ /* 0x000ee80000300800 */
[----:B------:R-:W3:Y:S01]  /*83d0*/  LDL.LU R15, [R1+0xbac] ;  /* 0x000bac00010f7983 */ /* 0x000ee20000300800 */
[----:B0-----:R-:W-:-:S03]  /*83e0*/  LOP3.LUT R28, R28, 0x3f, RZ, 0xc0, !PT ;  /* 0x0000003f1c1c7812 */ /* 0x001fc600078ec0ff */
[----:B------:R-:W4:Y:S04]  /*83f0*/  LDL.LU R16, [R1+0xba8] ;  /* 0x000ba80001107983 */ /* 0x000f280000300800 */
[----:B------:R-:W4:Y:S04]  /*8400*/  LDL.LU R17, [R1+0xba4] ;  /* 0x000ba40001117983 */ /* 0x000f280000300800 */
[----:B------:R-:W4:Y:S04]  /*8410*/  LDL.LU R18, [R1+0xba0] ;  /* 0x000ba00001127983 */ /* 0x000f280000300800 */
[----:B------:R-:W4:Y:S04]  /*8420*/  LDL.LU R19, [R1+0xb9c] ;  /* 0x000b9c0001137983 */ /* 0x000f280000300800 */
[----:B------:R-:W4:Y:S01]  /*8430*/  LDL.LU R20, [R1+0xb98] ;  /* 0x000b980001147983 */ /* 0x000f220000300800 */
[----:B------:R-:W-:-:S03]  /*8440*/  IMAD.SHL.U32 R28, R28, 0x2, RZ ;  /* 0x000000021c1c7824 */ /* 0x000fc600078e00ff */
[----:B------:R-:W4:Y:S04]  /*8450*/  LDL.LU R21, [R1+0xb94] ;  /* 0x000b940001157983 */ /* 0x000f280000300800 */
        /* <DEDUP_REMOVED lines=8> */
[----:B------:R0:W-:Y:S04]  /*84e0*/  STS.U16 [R28+0x2000], R29 ;  /* 0x0020001d1c007388 */ /* 0x0001e80000000400 */
[----:B0-----:R-:W4:Y:S04]  /*84f0*/  LDL.LU R29, [R1+0xb70] ;  /* 0x000b7000011d7983 */ /* 0x001f280000300800 */
[----:B--2---:R-:W-:Y:S04]  /*8500*/  STS.U16 [R28+0x2c00], R11 ;  /* 0x002c000b1c007388 */ /* 0x004fe80000000400 */
[----:B---3--:R-:W-:Y:S04]  /*8510*/  STS.U16 [R28+0x2a00], R15 ;  /* 0x002a000f1c007388 */ /* 0x008fe80000000400 */
[----:B----4-:R-:W-:Y:S04]  /*8520*/  STS.U16 [R28+0x2400], R27 ;  /* 0x0024001b1c007388 */ /* 0x010fe80000000400 */
[----:B------:R0:W-:Y:S04]  /*8530*/  STS.U16 [R28+0x2200], R29 ;  /* 0x0022001d1c007388 */ /* 0x0001e80000000400 */
[----:B0-----:R-:W2:Y:S04]  /*8540*/  LDL.LU R29, [R1+0xb6c] ;  /* 0x000b6c00011d7983 */ /* 0x001ea80000300800 */
[----:B------:R-:W3:Y:S04]  /*8550*/  LDL.LU R27, [R1+0x18] ;  /* 0x00001800011b7983 */ /* 0x000ee80000300800 */
[----:B------:R-:W4:Y:S04]  /*8560*/  LDL.LU R15, [R1+0x10] ;  /* 0x00001000010f7983 */ /* 0x000f280000300800 */
[----:B------:R-:W2:Y:S04]  /*8570*/  LDL.LU R11, [R1+0x20] ;  /* 0x00002000010b7983 */ /* 0x000ea80000300800 */
[----:B------:R0:W-:Y:S04]  /*8580*/  STS.U16 [R28+0x2600], R23 ;  /* 0x002600171c007388 */ /* 0x0001e80000000400 */
[----:B0-----:R-:W0:Y:S04]  /*8590*/  S2R R23, SR_TID.X ;  /* 0x0000000000177919 */ /* 0x001e280000002100 */
[----:B------:R1:W-:Y:S04]  /*85a0*/  STS.U16 [R28+0x2800], R19 ;  /* 0x002800131c007388 */ /* 0x0003e80000000400 */
[----:B------:R-:W-:Y:S01]  /*85b0*/  STS.U16 [R28+0x2e00], R7 ;  /* 0x002e00071c007388 */ /* 0x000fe20000000400 */
[----:B-1----:R-:W-:-:S02]  /*85c0*/  LOP3.LUT R19, R28, 0x10, RZ, 0x3c, !PT ;  /* 0x000000101c137812 */ /* 0x002fc400078e3cff */
[----:B0-----:R-:W-:-:S05]  /*85d0*/  LOP3.LUT R23, R23, 0x3f, RZ, 0xc0, !PT ;  /* 0x0000003f17177812 */ /* 0x001fca00078ec0ff */
[----:B------:R-:W-:-:S05]  /*85e0*/  IMAD.SHL.U32 R23, R23, 0x2, RZ ;  /* 0x0000000217177824 */ /* 0x000fca00078e00ff */
[----:B------:R-:W-:Y:S01]  /*85f0*/  LOP3.LUT R23, R23, 0x20, RZ, 0x3c, !PT ;  /* 0x0000002017177812 */ /* 0x000fe200078e3cff */
[----:B--2---:R-:W-:Y:S04]  /*8600*/  STS.U16 [R19+0x2080], R11 ;  /* 0x0020800b13007388 */ /* 0x004fe80000000400 */
[----:B----4-:R-:W-:Y:S04]  /*8610*/  STS.U16 [R19+0x2280], R15 ;  /* 0x0022800f13007388 */ /* 0x010fe80000000400 */
[----:B------:R-:W-:Y:S04]  /*8620*/  STS.U16 [R19+0x2480], R26 ;  /* 0x0024801a13007388 */ /* 0x000fe80000000400 */
[----:B------:R-:W-:Y:S04]  /*8630*/  STS.U16 [R19+0x2680], R22 ;  /* 0x0026801613007388 */ /* 0x000fe80000000400 */
[----:B------:R-:W-:Y:S04]  /*8640*/  STS.U16 [R19+0x2880], R18 ;  /* 0x0028801213007388 */ /* 0x000fe80000000400 */
[----:B------:R-:W-:Y:S04]  /*8650*/  STS.U16 [R19+0x2a80], R14 ;  /* 0x002a800e13007388 */ /* 0x000fe80000000400 */
[----:B------:R-:W-:Y:S04]  /*8660*/  STS.U16 [R19+0x2c80], R10 ;  /* 0x002c800a13007388 */ /* 0x000fe80000000400 */
[----:B------:R-:W-:Y:S04]  /*8670*/  STS.U16 [R19+0x2e80], R6 ;  /* 0x002e800613007388 */ /* 0x000fe80000000400 */
[----:B------:R0:W-:Y:S04]  /*8680*/  STS.U16 [R23+0x2100], R29 ;  /* 0x0021001d17007388 */ /* 0x0001e80000000400 */
[----:B0-----:R-:W2:Y:S04]  /*8690*/  LDL.LU R29, [R1+0xb68] ;  /* 0x000b6800011d7983 */ /* 0x001ea80000300800 */
[----:B------:R0:W-:Y:S04]  /*86a0*/  STS.U16 [R23+0x2300], R3 ;  /* 0x0023000317007388 */ /* 0x0001e80000000400 */
[----:B------:R-:W-:Y:S04]  /*86b0*/  STS.U16 [R23+0x2500], R25 ;  /* 0x0025001917007388 */ /* 0x000fe80000000400 */
[----:B------:R-:W-:Y:S04]  /*86c0*/  STS.U16 [R23+0x2700], R21 ;  /* 0x0027001517007388 */ /* 0x000fe80000000400 */
[----:B------:R-:W-:Y:S04]  /*86d0*/  STS.U16 [R23+0x2900], R17 ;  /* 0x0029001117007388 */ /* 0x000fe80000000400 */
[----:B------:R-:W-:Y:S04]  /*86e0*/  STS.U16 [R23+0x2b00], R13 ;  /* 0x002b000d17007388 */ /* 0x000fe80000000400 */
[----:B------:R-:W-:Y:S04]  /*86f0*/  STS.U16 [R23+0x2d00], R9 ;  /* 0x002d000917007388 */ /* 0x000fe80000000400 */
[----:B------:R-:W-:Y:S04]  /*8700*/  STS.U16 [R23+0x2f00], R5 ;  /* 0x002f000517007388 */ /* 0x000fe80000000400 */
[----:B---3--:R-:W-:Y:S04]  /*8710*/  STS.U16 [R0+0x2180], R27 ;  /* 0x0021801b00007388 */ /* 0x008fe80000000400 */
[----:B------:R-:W-:Y:S04]  /*8720*/  STS.U16 [R0+0x2380], R2 ;  /* 0x0023800200007388 */ /* 0x000fe80000000400 */
[----:B------:R-:W-:Y:S04]  /*8730*/  STS.U16 [R0+0x2580], R24 ;  /* 0x0025801800007388 */ /* 0x000fe80000000400 */
[----:B------:R-:W-:Y:S04]  /*8740*/  STS.U16 [R0+0x2780], R20 ;  /* 0x0027801400007388 */ /* 0x000fe80000000400 */
[----:B------:R-:W-:Y:S04]  /*8750*/  STS.U16 [R0+0x2980], R16 ;  /* 0x0029801000007388 */ /* 0x000fe80000000400 */
[----:B------:R-:W-:Y:S04]  /*8760*/  STS.U16 [R0+0x2b80], R12 ;  /* 0x002b800c00007388 */ /* 0x000fe80000000400 */
[----:B------:R-:W-:Y:S04]  /*8770*/  STS.U16 [R0+0x2d80], R8 ;  /* 0x002d800800007388 */ /* 0x000fe80000000400 */
[----:B------:R-:W-:Y:S04]  /*8780*/  STS.U16 [R0+0x2f80], R4 ;  /* 0x002f800400007388 */ /* 0x000fe80000000400 */
[----:B------:R-:W-:Y:S06]  /*8790*/  BAR.SYNC.DEFER_BLOCKING 0x0 ;  /* 0x0000000000007b1d */ /* 0x000fec0000010000 */
[----:B0-----:R-:W3:Y:S04]  /*87a0*/  LDL R3, [R1+0x3e0] ;  /* 0x0003e00001037983 */ /* 0x001ee80000100800 */
[----:B--2---:R-:W0:Y:S04]  /*87b0*/  LDSM.16.M88.4 R12, [R29+0x2000] ;  /* 0x002000001d0c783b */ /* 0x004e280000000200 */
[----:B------:R-:W1:Y:S04]  /*87c0*/  LDSM.16.M88.4 R16, [R29+0x2400] ;  /* 0x002400001d10783b */ /* 0x000e680000000200 */
[----:B------:R-:W-:Y:S04]  /*87d0*/  LDSM.16.M88.4 R20, [R29+0x2600] ;  /* 0x002600001d14783b */ /* 0x000fe80000000200 */
[----:B------:R-:W-:Y:S04]  /*87e0*/  LDSM.16.M88.4 R24, [R29+0x2c00] ;  /* 0x002c00001d18783b */ /* 0x000fe80000000200 */
[----:B0-----:R-:W-:Y:S01]  /*87f0*/  STL.64 [R1+0x50], R12 ;  /* 0x0000500c01007387 */ /* 0x001fe20000100a00 */
[----:B------:R-:W-:-:S02]  /*8800*/  IMAD.MOV.U32 R7, RZ, RZ, R12 ;  /* 0x000000ffff077224 */ /* 0x000fc400078e000c */
[----:B------:R-:W-:Y:S01]  /*8810*/  IMAD.MOV.U32 R6, RZ, RZ, R13 ;  /* 0x000000ffff067224 */ /* 0x000fe200078e000d */
[----:B------:R-:W-:Y:S01]  /*8820*/  STL.64 [R1+0x58], R14 ;  /* 0x0000580e01007387 */ /* 0x000fe20000100a00 */
[----:B-1----:R-:W-:-:S03]  /*8830*/  IMAD.MOV.U32 R5, RZ, RZ, R16 ;  /* 0x000000ffff057224 */ /* 0x002fc600078e0010 */
[----:B------:R-:W0:Y:S01]  /*8840*/  LDSM.16.M88.4 R12, [R29+0x2200] ;  /* 0x002200001d0c783b */ /* 0x000e220000000200 */
[----:B------:R-:W-:-:S03]  /*8850*/  IMAD.MOV.U32 R4, RZ, RZ, R17 ;  /* 0x000000ffff047224 */ /* 0x000fc600078e0011 */
[----:B------:R-:W-:Y:S04]  /*8860*/  STL.64 [R1+0x30], R16 ;  /* 0x0000301001007387 */ /* 0x000fe80000100a00 */
[----:B------:R-:W-:Y:S04]  /*8870*/  STL.64 [R1+0x38], R18 ;  /* 0x0000381201007387 */ /* 0x000fe80000100a00 */
[----:B------:R-:W1:Y:S04]  /*8880*/  LDSM.16.M88.4 R16, [R29+0x2800] ;  /* 0x002800001d10783b */ /* 0x000e680000000200 */
[----:B---3--:R-:W-:Y:S04]  /*8890*/  LDSM.16.MT88.4 R8, [R3] ;  /* 0x000000000308783b */ /* 0x008fe80000004200 */
[----:B0-----:R-:W-:Y:S04]  /*88a0*/  STL.64 [R1+0x40], R12 ;  /* 0x0000400c01007387 */ /* 0x001fe80000100a00 */
[----:B------:R-:W-:Y:S04]  /*88b0*/  STL.64 [R1+0x20], R20 ;  /* 0x0000201401007387 */ /* 0x000fe80000100a00 */
[----:B------:R-:W-:Y:S04]  /*88c0*/  STL.64 [R1+0x28], R22 ;  /* 0x0000281601007387 */ /* 0x000fe80000100a00 */
[----:B------:R-:W-:Y:S04]  /*88d0*/  STL.64 [R1+0x48], R14 ;  /* 0x0000480e01007387 */ /* 0x000fe80000100a00 */
[----:B-1----:R-:W-:Y:S04]  /*88e0*/  STL.64 [R1+0x10], R16 ;  /* 0x0000101001007387 */ /* 0x002fe80000100a00 */
[----:B------:R-:W-:Y:S04]  /*88f0*/  STL.64 [R1+0x18], R18 ;  /* 0x0000181201007387 */ /* 0x000fe80000100a00 */
[----:B------:R-:W0:Y:S04]  /*8900*/  LDSM.16.M88.4 R16, [R29+0x2a00] ;  /* 0x002a00001d10783b */ /* 0x000e280000000200 */
[----:B------:R-:W-:Y:S04]  /*8910*/  STL.64 [R1+0xb50], R12 ;  /* 0x000b500c01007387 */ /* 0x000fe80000100a00 */
[----:B------:R-:W-:Y:S01]  /*8920*/  LDSM.16.MT88.4 R20, [R3+0x80] ;  /* 0x000080000314783b */ /* 0x000fe20000004200 */
[----:B0-----:R-:W-:-:S02]  /*8930*/  IMAD.MOV.U32 R0, RZ, RZ, R19 ;  /* 0x000000ffff007224 */ /* 0x001fc400078e0013 */
[----:B------:R-:W-:Y:S01]  /*8940*/  IMAD.MOV.U32 R2, RZ, RZ, R18 ;  /* 0x000000ffff027224 */ /* 0x000fe200078e0012 */
[----:B------:R-:W-:Y:S04]  /*8950*/  STL.64 [R1], R16 ;  /* 0x0000001001007387 */ /* 0x000fe80000100a00 */
[----:B------:R-:W-:Y:S04]  /*8960*/  STL.64 [R1+0x8], R18 ;  /* 0x0000081201007387 */ /* 0x000fe80000100a00 */
[----:B------:R-:W-:Y:S04]  /*8970*/  STL [R1+0xa04], R0 ;  /* 0x000a040001007387 */ /* 0x000fe80000100800 */
[----:B------:R-:W-:Y:S04]  /*8980*/  STL [R1+0xa00], R2 ;  /* 0x000a000201007387 */ /* 0x000fe80000100800 */
[----:B------:R-:W-:Y:S04]  /*8990*/  STL [R1+0x8e4], R26 ;  /* 0x0008e41a01007387 */ /* 0x000fe80000100800 */
[----:B------:R-:W-:Y:S04]  /*89a0*/  STL [R1+0x8e0], R27 ;  /* 0x0008e01b01007387 */ /* 0x000fe80000100800 */
[----:B------:R0:W-:Y:S04]  /*89b0*/  STL.64 [R1+0xb00], R24 ;  /* 0x000b001801007387 */ /* 0x0001e80000100a00 */
[----:B------:R-:W1:Y:S04]  /*89c0*/  LDSM.16.M88.4 R16, [R29+0x2e00] ;  /* 0x002e00001d10783b */ /* 0x000e680000000200 */
[----:B0-----:R-:W2:Y:S04]  /*89d0*/  LDL.64 R24, [R1] ;  /* 0x0000000001187983 */ /* 0x001ea80000100a00 */
[----:B--2---:R0:W-:Y:S04]  /*89e0*/  STL.64 [R1+0xb18], R24 ;  /* 0x000b181801007387 */ /* 0x0041e80000100a00 */
[----:B0-----:R-:W2:Y:S04]  /*89f0*/  LDL.64 R24, [R1+0x10] ;  /* 0x0000100001187983 */ /* 0x001ea80000100a00 */
[----:B--2---:R0:W-:Y:S04]  /*8a00*/  STL.64 [R1+0xb20], R24 ;  /* 0x000b201801007387 */ /* 0x0041e80000100a00 */
[----:B0-----:R-:W2:Y:S04]  /*8a10*/  LDL.64 R24, [R1+0x20] ;  /* 0x0000200001187983 */ /* 0x001ea80000100a00 */
[----:B--2---:R0:W-:Y:S02]  /*8a20*/  STL.64 [R1+0xb30], R24 ;  /* 0x000b301801007387 */ /* 0x0041e40000100a00 */
[----:B0-----:R-:W-:-:S02]  /*8a30*/  IMAD.MOV.U32 R24, RZ, RZ, R5 ;  /* 0x000000ffff187224 */ /* 0x001fc400078e0005 */
[----:B------:R-:W-:-:S05]  /*8a40*/  IMAD.MOV.U32 R25, RZ, RZ, R4 ;  /* 0x000000ffff197224 */ /* 0x000fca00078e0004 */
[----:B------:R0:W-:Y:S04]  /*8a50*/  STL.64 [R1+0xb48], R24 ;  /* 0x000b481801007387 */ /* 0x0001e80000100a00 */
[----:B0-----:R-:W2:Y:S04]  /*8a60*/  LDL.LU.64 R24, [R1+0x1d0] ;  /* 0x0001d00001187983 */ /* 0x001ea80000300a00 */
[----:B------:R-:W3:Y:S04]  /*8a70*/  LDL.LU.64 R26, [R1+0x1d8] ;  /* 0x0001d800011a7983 */ /* 0x000ee80000300a00 */
[----:B---3--:R-:W-:Y:S04]  /*8a80*/  STL.64 [R1+0xb60], R26 ;  /* 0x000b601a01007387 */ /* 0x008fe80000100a00 */
[----:B--2---:R0:W-:Y:S04]  /*8a90*/  STL.64 [R1+0xb58], R24 ;  /* 0x000b581801007387 */ /* 0x0041e80000100a00 */
[----:B0-----:R-:W2:Y:S04]  /*8aa0*/  LDL.LU.64 R24, [R1+0x1e0] ;  /* 0x0001e00001187983 */ /* 0x001ea80000300a00 */
[----:B------:R-:W2:Y:S04]  /*8ab0*/  LDL.LU.64 R26, [R1+0x1e8] ;  /* 0x0001e800011a7983 */ /* 0x000ea80000300a00 */
[----:B-1----:R-:W-:Y:S04]  /*8ac0*/  STL [R1+0xa18], R18 ;  /* 0x000a181201007387 */ /* 0x002fe80000100800 */
[----:B------:R-:W-:Y:S04]  /*8ad0*/  STL [R1+0xa14], R19 ;  /* 0x000a141301007387 */ /* 0x000fe80000100800 */
[----:B------:R0:W-:Y:S04]  /*8ae0*/  STL.64 [R1+0xb28], R16 ;  /* 0x000b281001007387 */ /* 0x0001e80000100a00 */
[----:B0-----:R-:W3:Y:S04]  /*8af0*/  LDL.LU.64 R16, [R1+0x1b0] ;  /* 0x0001b00001107983 */ /* 0x001ee80000300a00 */
[----:B------:R-:W4:Y:S04]  /*8b00*/  LDL.LU.64 R18, [R1+0x1b8] ;  /* 0x0001b80001127983 */ /* 0x000f280000300a00 */
[----:B----4-:R-:W-:Y:S04]  /*8b10*/  STL.64 [R1+0xb40], R18 ;  /* 0x000b401201007387 */ /* 0x010fe80000100a00 */
[----:B---3--:R0:W-:Y:S04]  /*8b20*/  STL.64 [R1+0xb38], R16 ;  /* 0x000b381001007387 */ /* 0x0081e80000100a00 */
[----:B0-----:R-:W3:Y:S04]  /*8b30*/  LDL.LU.64 R16, [R1+0x1c0] ;  /* 0x0001c00001107983 */ /* 0x001ee80000300a00 */
[----:B------:R-:W3:Y:S04]  /*8b40*/  LDL.LU.64 R18, [R1+0x1c8] ;  /* 0x0001c80001127983 */ /* 0x000ee80000300a00 */
[----:B------:R0:W-:Y:S04]  /*8b50*/  STL [R1+0x6d4], R29 ;  /* 0x0006d41d01007387 */ /* 0x0001e80000100800 */
[----:B0-----:R-:W4:Y:S01]  /*8b60*/  LDL R29, [R1+0x3e4] ;  /* 0x0003e400011d7983 */ /* 0x001f220000100800 */
[----:B------:R-:W-:-:S02]  /*8b70*/  IMAD.MOV.U32 R12, RZ, RZ, R7 ;  /* 0x000000ffff0c7224 */ /* 0x000fc400078e0007 */
[----:B------:R-:W-:Y:S02]  /*8b80*/  IMAD.MOV.U32 R13, RZ, RZ, R6 ;  /* 0x000000ffff0d7224 */ /* 0x000fe400078e0006 */
[----:B----4-:R-:W0:Y:S04]  /*8b90*/  LDSM.16.MT88.4 R4, [R29] ;  /* 0x000000001d04783b */ /* 0x010e280000004200 */
[----:B0-----:R-:W-:Y:S04]  /*8ba0*/  STL.64 [R1+0xaf8], R6 ;  /* 0x000af80601007387 */ /* 0x001fe80000100a00 */
[----:B------:R0:W-:Y:S04]  /*8bb0*/  STL.64 [R1+0xaf0], R4 ;  /* 0x000af00401007387 */ /* 0x0001e80000100a00 */
[----:B0-----:R-:W4:Y:S04]  /*8bc0*/  LDL.LU.64 R4, [R1+0x180] ;  /* 0x0001800001047983 */ /* 0x001f280000300a00 */
[----:B------:R-:W3:Y:S01]  /*8bd0*/  LDL.LU.64 R6, [R1+0x188] ;  /* 0x0001880001067983 */ /* 0x000ee20000300a00 */
[C---:B--2---:R-:W-:Y:S03]  /*8be0*/  HMMA.16816.F32 R12, R8.reuse, R12, R24 ;  /* 0x0000000c080c723c */ /* 0x044fe60000001818 */
[----:B---3--:R-:W-:Y:S04]  /*8bf0*/  STL.64 [R1+0xb10], R6 ;  /* 0x000b100601007387 */ /* 0x008fe80000100a00 */
[----:B----4-:R0:W-:Y:S04]  /*8c00*/  STL.64 [R1+0xb08], R4 ;  /* 0x000b080401007387 */ /* 0x0101e80000100a00 */
[----:B0-----:R-:W2:Y:S04]  /*8c10*/  LDL.LU.64 R4, [R1+0x190] ;  /* 0x0001900001047983 */ /* 0x001ea80000300a00 */
[----:B------:R-:W2:Y:S04]  /*8c20*/  LDL.LU.64 R6, [R1+0x198] ;  /* 0x0001980001067983 */ /* 0x000ea80000300a00 */
[----:B------:R-:W-:Y:S04]  /*8c30*/  STL.64 [R1+0xa68], R22 ;  /* 0x000a681601007387 */ /* 0x000fe80000100a00 */
[----:B------:R0:W-:Y:S04]  /*8c40*/  STL.64 [R1+0xa60], R20 ;  /* 0x000a601401007387 */ /* 0x0001e80000100a00 */
[----:B0-----:R-:W3:Y:S04]  /*8c50*/  LDL.LU.64 R20, [R1+0x1a0] ;  /* 0x0001a00001147983 */ /* 0x001ee80000300a00 */
[----:B------:R-:W3:Y:S04]  /*8c60*/  LDL.LU.64 R22, [R1+0x1a8] ;  /* 0x0001a80001167983 */ /* 0x000ee80000300a00 */
[----:B------:R-:W4:Y:S04]  /*8c70*/  LDL.LU.64 R26, [R1+0xb60] ;  /* 0x000b6000011a7983 */ /* 0x000f280000300a00 */
[----:B------:R-:W4:Y:S04]  /*8c80*/  LDL.LU.64 R24, [R1+0xb58] ;  /* 0x000b580001187983 */ /* 0x000f280000300a00 */
[----:B------:R0:W-:Y:S04]  /*8c90*/  STL.64 [R1+0x1e0], R12 ;  /* 0x0001e00c01007387 */ /* 0x0001e80000100a00 */
[----:B------:R-:W-:Y:S04]  /*8ca0*/  STL.64 [R1+0x1e8], R14 ;  /* 0x0001e80e01007387 */ /* 0x000fe80000100a00 */
[----:B0-----:R-:W4:Y:S02]  /*8cb0*/  LDL.LU.64 R12, [R1+0xb50] ;  /* 0x000b5000010c7983 */ /* 0x001f240000300a00 */
[----:B----4-:R-:W-:Y:S11]  /*8cc0*/  HMMA.16816.F32 R24, R8, R12, R24 ;  /* 0x0000000c0818723c */ /* 0x010ff60000001818 */
[----:B------:R-:W-:Y:S11]  /*8cd0*/  @!UPT UIADD3 URZ, URZ, URZ, URZ ;  /* 0x0000003f3f3ff290 */ /* 0x000ff6000fffe03f */
[----:B------:R-:W-:Y:S01]  /*8ce0*/  @!UPT UIADD3 URZ, URZ, URZ, URZ ;  /* 0x0000003f3f3ff290 */ /* 0x000fe2000fffe03f */
[----:B------:R0:W-:Y:S04]  /*8cf0*/  STL.64 [R1+0x1d0], R24 ;  /* 0x0001d01801007387 */ /* 0x0001e80000100a00 */
[----:B------:R1:W-:Y:S04]  /*8d00*/  STL.64 [R1+0x1d8], R26 ;  /* 0x0001d81a01007387 */ /* 0x0003e80000100a00 */
[----:B0-----:R-:W1:Y:S01]  /*8d10*/  LDL.LU.64 R24, [R1+0xb48] ;  /* 0x000b480001187983 */ /* 0x001e620000300a00 */
[----:B------:R-:W-:Y:S02]  /*8d20*/  IMAD.MOV.U32 R2, RZ, RZ, R12 ;  /* 0x000000ffff027224 */ /* 0x000fe400078e000c */
[----:B------:R-:W-:-:S02]  /*8d30*/  IMAD.MOV.U32 R0, RZ, RZ, R13 ;  /* 0x000000ffff007224 */ /* 0x000fc400078e000d */
[----:B------:R-:W4:Y:S04]  /*8d40*/  LDL.LU.64 R12, [R1+0xf0] ;  /* 0x0000f000010c7983 */ /* 0x000f280000300a00 */
[----:B------:R-:W4:Y:S01]  /*8d50*/  LDL.LU.64 R14, [R1+0xf8] ;  /* 0x0000f800010e7983 */ /* 0x000f220000300a00 */
[C---:B-1----:R-:W-:Y:S03]  /*8d60*/  HMMA.16816.F32 R24, R8.reuse, R24, R16 ;  /* 0x000000180818723c */ /* 0x042fe60000001810 */
[----:B------:R-:W2:Y:S04]  /*8d70*/  LDL.LU.64 R18, [R1+0xb40] ;  /* 0x000b400001127983 */ /* 0x000ea80000300a00 */
[----:B------:R-:W2:Y:S11]  /*8d80*/  LDL.LU.64 R16, [R1+0xb38] ;  /* 0x000b380001107983 */ /* 0x000eb60000300a00 */
[----:B------:R-:W-:Y:S05]  /*8d90*/  @!UPT UIADD3 URZ, URZ, URZ, URZ ;  /* 0x0000003f3f3ff290 */ /* 0x000fea000fffe03f */
[----:B------:R0:W-:Y:S04]  /*8da0*/  STL.64 [R1+0x1c0], R24 ;  /* 0x0001c01801007387 */ /* 0x0001e80000100a00 */
[----:B------:R-:W-:Y:S04]  /*8db0*/  STL.64 [R1+0x1c8], R26 ;  /* 0x0001c81a01007387 */ /* 0x000fe80000100a00 */
[----:B0-----:R-:W2:Y:S02]  /*8dc0*/  LDL.LU.64 R24, [R1+0xb30] ;  /* 0x000b300001187983 */ /* 0x001ea40000300a00 */
[----:B--2---:R-:W-:Y:S11]  /*8dd0*/  HMMA.16816.F32 R16, R8, R24, R16 ;  /* 0x000000180810723c */ /* 0x004ff60000001810 */
[----:B------:R-:W-:Y:S11]  /*8de0*/  @!UPT UIADD3 URZ, URZ, URZ, URZ ;  /* 0x0000003f3f3ff290 */ /* 0x000ff6000fffe03f */
[----:B------:R-:W-:Y:S01]  /*8df0*/  @!UPT UIADD3 URZ, URZ, URZ, URZ ;  /* 0x0000003f3f3ff290 */ /* 0x000fe2000fffe03f */
[----:B------:R0:W-:Y:S04]  /*8e00*/  STL.64 [R1+0x1b0], R16 ;  /* 0x0001b01001007387 */ /* 0x0001e80000100a00 */
[----:B------:R1:W-:Y:S04]  /*8e10*/  STL.64 [R1+0x1b8], R18 ;  /* 0x0001b81201007387 */ /* 0x0003e80000100a00 */
[----:B0-----:R-:W4:Y:S01]  /*8e20*/  LDL.LU.64 R16, [R1+0xb28] ;  /* 0x000b280001107983 */ /* 0x001f220000300a00 */
[----:B-1----:R-:W-:Y:S02]  /*8e30*/  IMAD.MOV.U32 R19, RZ, RZ, R24 ;  /* 0x000000ffff137224 */ /* 0x002fe400078e0018 */
[----:B------:R-:W-:-:S02]  /*8e40*/  IMAD.MOV.U32 R18, RZ, RZ, R25 ;  /* 0x000000ffff127224 */ /* 0x000fc400078e0019 */
[----:B------:R-:W3:Y:S02]  /*8e50*/  LDL.LU.64 R24, [R1+0xb20] ;  /* 0x000b200001187983 */ /* 0x000ee40000300a00 */
[C---:B---3--:R-:W-:Y:S11]  /*8e60*/  HMMA.16816.F32 R20, R8.reuse, R24, R20 ;  /* 0x000000180814723c */ /* 0x048ff60000001814 */
[----:B------:R-:W-:Y:S11]  /*8e70*/  @!UPT UIADD3 URZ, URZ, URZ, URZ ;  /* 0x0000003f3f3ff290 */ /* 0x000ff6000fffe03f */
[----:B------:R-:W-:Y:S01]  /*8e80*/  @!UPT UIADD3 URZ, URZ, URZ, URZ ;  /* 0x0000003f3f3ff290 */ /* 0x000fe2000fffe03f */
[----:B------:R0:W-:Y:S04]  /*8e90*/  STL.64 [R1+0x1a0], R20 ;  /* 0x0001a01401007387 */ /* 0x0001e80000100a00 */
[----:B------:R1:W-:Y:S01]  /*8ea0*/  STL.64 [R1+0x1a8], R22 ;  /* 0x0001a81601007387 */ /* 0x0003e20000100a00 */
[----:B0-----:R-:W-:Y:S02]  /*8eb0*/  IMAD.MOV.U32 R21, RZ, RZ, R24 ;  /* 0x000000ffff157224 */ /* 0x001fe400078e0018 */
[----:B------:R-:W-:Y:S02]  /*8ec0*/  IMAD.MOV.U32 R20, RZ, RZ, R25 ;  /* 0x000000ffff147224 */ /* 0x000fe400078e0019 */
[----:B------:R-:W2:Y:S02]  /*8ed0*/  LDL.LU.64 R24, [R1+0xb18] ;  /* 0x000b180001187983 */ /* 0x000ea40000300a00 */
[----:B--2---:R-:W-:Y:S01]  /*8ee0*/  HMMA.16816.F32 R4, R8, R24, R4 ;  /* 0x000000180804723c */ /* 0x004fe20000001804 */
[----:B-1----:R-:W-:-:S02]  /*8ef0*/  IMAD.MOV.U32 R23, RZ, RZ, R24 ;  /* 0x000000ffff177224 */ /* 0x002fc400078e0018 */
[----:B------:R-:W-:Y:S11]  /*8f00*/  IMAD.MOV.U32 R22, RZ, RZ, R25 ;  /* 0x000000ffff167224 */ /* 0x000ff600078e0019 */
[----:B------:R-:W-:Y:S09]  /*8f10*/  @!UPT UIADD3 URZ, URZ, URZ, URZ ;  /* 0x0000003f3f3ff290 */ /* 0x000ff2000fffe03f */
[----:B------:R-:W-:Y:S04]  /*8f20*/  STL.64 [R1+0x190], R4 ;  /* 0x0001900401007387 */ /* 0x000fe80000100a00 */
[----:B------:R0:W-:Y:S04]  /*8f30*/  STL.64 [R1+0x198], R6 ;  /* 0x0001980601007387 */ /* 0x0001e80000100a00 */
[----:B0-----:R-:W2:Y:S04]  /*8f40*/  LDL.LU.64 R6, [R1+0xb10] ;  /* 0x000b100001067983 */ /* 0x001ea80000300a00 */
[----:B------:R-:W2:Y:S04]  /*8f50*/  LDL.LU.64 R4, [R1+0xb08] ;  /* 0x000b080001047983 */ /* 0x000ea80000300a00 */
[----:B------:R-:W2:Y:S02]  /*8f60*/  LDL.LU.64 R24, [R1+0xb00] ;  /* 0x000b000001187983 */ /* 0x000ea40000300a00 */
[----:B--2---:R-:W-:Y:S11]  /*8f70*/  HMMA.16816.F32 R4, R8, R24, R4 ;  /* 0x000000180804723c */ /* 0x004ff60000001804 */
[----:B------:R-:W-:Y:S11]  /*8f80*/  @!UPT UIADD3 URZ, URZ, URZ, URZ ;  /* 0x0000003f3f3ff290 */ /* 0x000ff6000fffe03f */
[----:B------:R-:W-:Y:S01]  /*8f90*/  @!UPT UIADD3 URZ, URZ, URZ, URZ ;  /* 0x0000003f3f3ff290 */ /* 0x000fe2000fffe03f */
[----:B------:R-:W-:Y:S04]  /*8fa0*/  STL.64 [R1+0x180], R4 ;  /* 0x0001800401007387 */ /* 0x000fe80000100a00 */
[----:B------:R0:W-:Y:S04]  /*8fb0*/  STL.64 [R1+0x188], R6 ;  /* 0x0001880601007387 */ /* 0x0001e80000100a00 */
[----:B0-----:R-:W2:Y:S04]  /*8fc0*/  LDL.LU.64 R6, [R1+0xaf8] ;  /* 0x000af80001067983 */ /* 0x001ea80000300a00 */
[----:B------:R-:W2:Y:S04]  /*8fd0*/  LDL.LU.64 R4, [R1+0xaf0] ;  /* 0x000af00001047983 */ /* 0x000ea80000300a00 */
[----:B------:R0:W-:Y:S02]  /*8fe0*/  STL.64 [R1+0xa78], R24 ;  /* 0x000a781801007387 */ /* 0x0001e40000100a00 */
[----:B0-----:R-:W-:-:S02]  /*8ff0*/  IMAD.MOV.U32 R24, RZ, RZ, R23 ;  /* 0x000000ffff187224 */ /* 0x001fc400078e0017 */
[----:B------:R-:W-:-:S05]  /*9000*/  IMAD.MOV.U32 R25, RZ, RZ, R22 ;  /* 0x000000ffff197224 */ /* 0x000fca00078e0016 */
[----:B------:R0:W-:Y:S02]  /*9010*/  STL.64 [R1+0xa90], R24 ;  /* 0x000a901801007387 */ /* 0x0001e40000100a00 */
[----:B0-----:R-:W-:Y:S02]  /*9020*/  IMAD.MOV.U32 R24, RZ, RZ, R21 ;  /* 0x000000ffff187224 */ /* 0x001fe400078e0015 */
[----:B------:R-:W-:-:S05]  /*9030*/  IMAD.MOV.U32 R25, RZ, RZ, R20 ;  /* 0x000000ffff197224 */ /* 0x000fca00078e0014 */
[----:B------:R0:W-:Y:S02]  /*9040*/  STL.64 [R1+0xaa8], R24 ;  /* 0x000aa81801007387 */ /* 0x0001e40000100a00 */
[----:B0-----:R-:W-:Y:S02]  /*9050*/  IMAD.MOV.U32 R24, RZ, RZ, R19 ;  /* 0x000000ffff187224 */ /* 0x001fe400078e0013 */
[----:B------:R-:W-:-:S05]  /*9060*/  IMAD.MOV.U32 R25, RZ, RZ, R18 ;  /* 0x000000ffff197224 */ /* 0x000fca00078e0012 */
[----:B------:R0:W-:Y:S04]  /*9070*/  STL.64 [R1+0xac0], R24 ;  /* 0x000ac01801007387 */ /* 0x0001e80000100a00 */
[----:B0-----:R-:W3:Y:S04]  /*9080*/  LDL.LU.64 R24, [R1+0xb0] ;  /* 0x0000b00001187983 */ /* 0x001ee80000300a00 */
[----:B------:R-:W2:Y:S01]  /*9090*/  LDL.LU.64 R26, [R1+0xb8] ;  /* 0x0000b800011a7983 */ /* 0x000ea20000300a00 */
[----:B----4-:R-:W-:Y:S03]  /*90a0*/  HMMA.16816.F32 R8, R8, R16, R12 ;  /* 0x000000100808723c */ /* 0x010fe6000000180c */
[----:B------:R-:W0:Y:S11]  /*90b0*/  LDSM.16.MT88.4 R12, [R29+0x80] ;  /* 0x000080001d0c783b */ /* 0x000e360000004200 */
[----:B------:R-:W-:Y:S09]  /*90c0*/  @!UPT UIADD3 URZ, URZ, URZ, URZ ;  /* 0x0000003f3f3ff290 */ /* 0x000ff2000fffe03f */
[----:B------:R-:W-:Y:S04]  /*90d0*/  STL.64 [R1+0xf0], R8 ;  /* 0x0000f00801007387 */ /* 0x000fe80000100a00 */
[----:B------:R-:W-:Y:S04]  /*90e0*/  STL.64 [R1+0xf8], R10 ;  /* 0x0000f80a01007387 */ /* 0x000fe80000100a00 */
[----:B--2---:R-:W-:Y:S04]  /*90f0*/  STL.64 [R1+0xad0], R26 ;  /* 0x000ad01a01007387 */ /* 0x004fe80000100a00 */
[----:B---3--:R1:W-:Y:S02]  /*9100*/  STL.64 [R1+0xac8], R24 ;  /* 0x000ac81801007387 */ /* 0x0083e40000100a00 */
[----:B-1----:R-:W-:-:S02]  /*9110*/  IMAD.MOV.U32 R24, RZ, RZ, R2 ;  /* 0x000000ffff187224 */ /* 0x002fc400078e0002 */
[----:B------:R-:W-:-:S05]  /*9120*/  IMAD.MOV.U32 R25, RZ, RZ, R0 ;  /* 0x000000ffff197224 */ /* 0x000fca00078e0000 */
[----:B------:R1:W-:Y:S04]  /*9130*/  STL.64 [R1+0xae8], R24 ;  /* 0x000ae81801007387 */ /* 0x0003e80000100a00 */
[----:B-1----:R-:W2:Y:S04]  /*9140*/  LDL.LU.64 R24, [R1+0xd0] ;  /* 0x0000d00001187983 */ /* 0x002ea80000300a00 */
[----:B------:R-:W2:Y:S04]  /*9150*/  LDL.LU.64 R26, [R1+0xd8] ;  /* 0x0000d800011a7983 */ /* 0x000ea80000300a00 */
[----:B------:R1:W-:Y:S04]  /*9160*/  STL.64 [R1+0xa70], R16 ;  /* 0x000a701001007387 */ /* 0x0003e80000100a00 */
[----:B-1----:R-:W3:Y:S04]  /*9170*/  LDL.LU.64 R16, [R1+0x70] ;  /* 0x0000700001107983 */ /* 0x002ee80000300a00 */
[----:B------:R-:W4:Y:S04]  /*9180*/  LDL.LU.64 R18, [R1+0x78] ;  /* 0x0000780001127983 */ /* 0x000f280000300a00 */
[----:B----4-:R-:W-:Y:S04]  /*9190*/  STL.64 [R1+0xa88], R18 ;  /* 0x000a881201007387 */ /* 0x010fe80000100a00 */
[----:B---3--:R1:W-:Y:S04]  /*91a0*/  STL.64 [R1+0xa80], R16 ;  /* 0x000a801001007387 */ /* 0x0083e80000100a00 */
        /* <DEDUP_REMOVED lines=13> */
[----:B------:R-:W3:Y:S04]  /*9280*/  LDL.LU.64 R18, [R1+0xc8] ;  /* 0x0000c80001127983 */ /* 0x000ee80000300a00 */
[----:B------:R-:W4:Y:S04]  /*9290*/  LDL.LU.64 R20, [R1+0x60] ;  /* 0x0000600001147983 */ /* 0x000f280000300a00 */
[----:B------:R-:W4:Y:S04]  /*92a0*/  LDL.LU.64 R22, [R1+0x68] ;  /* 0x0000680001167983 */ /* 0x000f280000300a00 */
[----:B------:R-:W2:Y:S04]  /*92b0*/  LDL.LU.64 R8, [R1+0x30] ;  /* 0x0000300001087983 */ /* 0x000ea80000300a00 */
[----:B0-----:R-:W-:Y:S04]  /*92c0*/  STL [R1+0xa20], R12 ;  /* 0x000a200c01007387 */ /* 0x001fe80000100800 */
[----:B------:R0:W-:Y:S04]  /*92d0*/  STL [R1+0xa1c], R13 ;  /* 0x000a1c0d01007387 */ /* 0x0001e80000100800 */
[----:B------:R-:W-:Y:S04]  /*92e0*/  STL [R1+0xa10], R14 ;  /* 0x000a100e01007387 */ /* 0x000fe80000100800 */
[----:B------:R-:W-:Y:S04]  /*92f0*/  STL [R1+0xa0c], R15 ;  /* 0x000a0c0f01007387 */ /* 0x000fe80000100800 */
[----:B0-----:R-:W2:Y:S04]  /*9300*/  LDL.64 R12, [R1+0x50] ;  /* 0x00005000010c7983 */ /* 0x001ea80000100a00 */
[----:B------:R-:W-:Y:S01]  /*9310*/  STL [R1+0xa08], R29 ;  /* 0x000a081d01007387 */ /* 0x000fe20000100800 */
[C---:B--2---:R-:W-:Y:S11]  /*9320*/  HMMA.16816.F32 R24, R4.reuse, R12, R24 ;  /* 0x0000000c0418723c */ /* 0x044ff60000001818 */
[----:B------:R-:W-:Y:S11]  /*9330*/  @!UPT UIADD3 URZ, URZ, URZ, URZ ;  /* 0x0000003f3f3ff290 */ /* 0x000ff6000fffe03f */
[----:B------:R-:W-:Y:S01]  /*9340*/  @!UPT UIADD3 URZ, URZ, URZ, URZ ;  /* 0x0000003f3f3ff290 */ /* 0x000fe2000fffe03f */
[----:B------:R0:W-:Y:S04]  /*9350*/  STL.64 [R1+0x170], R24 ;  /* 0x0001701801007387 */ /* 0x0001e80000100a00 */
[----:B------:R3:W-:Y:S04]  /*9360*/  STL.64 [R1+0x178], R26 ;  /* 0x0001781a01007387 */ /* 0x0007e80000100a00 */
[----:B0-----:R-:W3:Y:S02]  /*9370*/  LDL.LU.64 R24, [R1+0xae8] ;  /* 0x000ae80001187983 */ /* 0x001ee40000300a00 */
[C---:B---3--:R-:W-:Y:S02]  /*9380*/  HMMA.16816.F32 R24, R4.reuse, R24, R16 ;  /* 0x000000180418723c */ /* 0x048fe40000001810 */
[----:B------:R-:W2:Y:S04]  /*9390*/  LDL.LU.64 R18, [R1+0xae0] ;  /* 0x000ae00001127983 */ /* 0x000ea80000300a00 */
[----:B------:R-:W2:Y:S11]  /*93a0*/  LDL.LU.64 R16, [R1+0xad8] ;  /* 0x000ad80001107983 */ /* 0x000eb60000300a00 */
[----:B------:R-:W-:Y:S06]  /*93b0*/  @!UPT UIADD3 URZ, URZ, URZ, URZ ;  /* 0x0000003f3f3ff290 */ /* 0x000fec000fffe03f */
[----:B------:R-:W-:Y:S04]  /*93c0*/  STL.64 [R1+0x160], R24 ;  /* 0x0001601801007387 */ /* 0x000fe80000100a00 */
[----:B------:R0:W-:Y:S04]  /*93d0*/  STL.64 [R1+0x168], R26 ;  /* 0x0001681a01007387 */ /* 0x0001e80000100a00 */
[----:B0-----:R-:W3:Y:S04]  /*93e0*/  LDL.LU.64 R26, [R1+0xad0] ;  /* 0x000ad000011a7983 */ /* 0x001ee80000300a00 */
[----:B------:R-:W3:Y:S02]  /*93f0*/  LDL.LU.64 R24, [R1+0xac8] ;  /* 0x000ac80001187983 */ /* 0x000ee40000300a00 */
[C---:B---3--:R-:W-:Y:S11]  /*9400*/  HMMA.16816.F32 R24, R4.reuse, R8, R24 ;  /* 0x000000080418723c */ /* 0x048ff60000001818 */
[----:B------:R-:W-:Y:S11]  /*9410*/  @!UPT UIADD3 URZ, URZ, URZ, URZ ;  /* 0x0000003f3f3ff290 */ /* 0x000ff6000fffe03f */
[----:B------:R-:W-:Y:S01]  /*9420*/  @!UPT UIADD3 URZ, URZ, URZ, URZ ;  /* 0x0000003f3f3ff290 */ /* 0x000fe2000fffe03f */
[----:B------:R0:W-:Y:S04]  /*9430*/  STL.64 [R1+0x150], R24 ;  /* 0x0001501801007387 */ /* 0x0001e80000100a00 */
[----:B------:R-:W-:Y:S04]  /*9440*/  STL.64 [R1+0x158], R26 ;  /* 0x0001581a01007387 */ /* 0x000fe80000100a00 */
[----:B0-----:R-:W2:Y:S04]  /*9450*/  LDL.LU.64 R24, [R1+0xac0] ;  /* 0x000ac00001187983 */ /* 0x001ea80000300a00 */
[----:B------:R0:W-:Y:S04]  /*9460*/  STL.64 [R1+0xa50], R8 ;  /* 0x000a500801007387 */ /* 0x0001e80000100a00 */
[----:B0-----:R-:W3:Y:S01]  /*9470*/  LDL.LU.64 R8, [R1+0x40] ;  /* 0x0000400001087983 */ /* 0x001ee20000300a00 */
[C---:B--2---:R-:W-:Y:S03]  /*9480*/  HMMA.16816.F32 R24, R4.reuse, R24, R16 ;  /* 0x000000180418723c */ /* 0x044fe60000001810 */
[----:B---3--:R0:W-:Y:S04]  /*9490*/  STL.64 [R1+0xa58], R8 ;  /* 0x000a580801007387 */ /* 0x0081e80000100a00 */
[----:B0-----:R-:W2:Y:S04]  /*94a0*/  LDL.LU.64 R8, [R1+0x2d0] ;  /* 0x0002d00001087983 */ /* 0x001ea80000300a00 */
[----:B------:R-:W2:Y:S04]  /*94b0*/  LDL.LU.64 R10, [R1+0x2d8] ;  /* 0x0002d800010a7983 */ /* 0x000ea80000300a00 */
[----:B------:R-:W3:Y:S04]  /*94c0*/  LDL.LU.64 R18, [R1+0xab8] ;  /* 0x000ab80001127983 */ /* 0x000ee80000300a00 */
[----:B------:R-:W3:Y:S04]  /*94d0*/  LDL.LU.64 R16, [R1+0xab0] ;  /* 0x000ab00001107983 */ /* 0x000ee80000300a00 */
[----:B------:R0:W-:Y:S04]  /*94e0*/  STL.64 [R1+0x140], R24 ;  /* 0x0001401801007387 */ /* 0x0001e80000100a00 */
[----:B------:R3:W-:Y:S04]  /*94f0*/  STL.64 [R1+0x148], R26 ;  /* 0x0001481a01007387 */ /* 0x0007e80000100a00 */
[----:B0-----:R-:W3:Y:S02]  /*9500*/  LDL.LU.64 R24, [R1+0xaa8] ;  /* 0x000aa80001187983 */ /* 0x001ee40000300a00 */
[C---:B---3--:R-:W-:Y:S02]  /*9510*/  HMMA.16816.F32 R24, R4.reuse, R24, R16 ;  /* 0x000000180418723c */ /* 0x048fe40000001810 */
[----:B------:R-:W3:Y:S04]  /*9520*/  LDL.LU.64 R18, [R1+0xaa0] ;  /* 0x000aa00001127983 */ /* 0x000ee80000300a00 */
[----:B------:R-:W3:Y:S11]  /*9530*/  LDL.LU.64 R16, [R1+0xa98] ;  /* 0x000a980001107983 */ /* 0x000ef60000300a00 */
[----:B------:R-:W-:Y:S06]  /*9540*/  @!UPT UIADD3 URZ, URZ, URZ, URZ ;  /* 0x0000003f3f3ff290 */ /* 0x000fec000fffe03f */
        /* <DEDUP_REMOVED lines=8> */
[----:B------:R-:W-:Y:S04]  /*95d0*/  STL.64 [R1+0x128], R26 ;  /* 0x0001281a01007387 */ /* 0x000fe80000100a00 */
[----:B0-----:R-:W3:Y:S02]  /*95e0*/  LDL.LU.64 R24, [R1+0xa78] ;  /* 0x000a780001187983 */ /* 0x001ee40000300a00 */
[C---:B---3--:R-:W-:Y:S11]  /*95f0*/  HMMA.16816.F32 R16, R4.reuse, R24, R16 ;  /* 0x000000180410723c */ /* 0x048ff60000001810 */
[----:B------:R-:W-:Y:S11]  /*9600*/  @!UPT UIADD3 URZ, URZ, URZ, URZ ;  /* 0x0000003f3f3ff290 */ /* 0x000ff6000fffe03f */
[----:B------:R-:W-:Y:S01]  /*9610*/  @!UPT UIADD3 URZ, URZ, URZ, URZ ;  /* 0x0000003f3f3ff290 */ /* 0x000fe2000fffe03f */
[----:B------:R0:W-:Y:S04]  /*9620*/  STL.64 [R1+0x1f0], R16 ;  /* 0x0001f01001007387 */ /* 0x0001e80000100a00 */
[----:B------:R-:W-:Y:S04]  /*9630*/  STL.64 [R1+0x1f8], R18 ;  /* 0x0001f81201007387 */ /* 0x000fe80000100a00 */
[----:B0-----:R-:W4:Y:S02]  /*9640*/  LDL.LU.64 R16, [R1+0xa70] ;  /* 0x000a700001107983 */ /* 0x001f240000300a00 */
[----:B----4-:R-:W-:Y:S02]  /*9650*/  HMMA.16816.F32 R4, R4, R16, R20 ;  /* 0x000000100404723c */ /* 0x010fe40000001814 */
[----:B------:R-:W2:Y:S04]  /*9660*/  LDL.LU.64 R22, [R1+0xa68] ;  /* 0x000a680001167983 */ /* 0x000ea80000300a00 */
[----:B------:R-:W2:Y:S11]  /*9670*/  LDL.LU.64 R20, [R1+0xa60] ;  /* 0x000a600001147983 */ /* 0x000eb60000300a00 */
[----:B------:R-:W-:Y:S06]  /*9680*/  @!UPT UIADD3 URZ, URZ, URZ, URZ ;  /* 0x0000003f3f3ff290 */ /* 0x000fec000fffe03f */
[----:B------:R0:W-:Y:S04]  /*9690*/  STL.64 [R1+0x210], R4 ;  /* 0x0002100401007387 */ /* 0x0001e80000100a00 */
[----:B------:R1:W-:Y:S04]  /*96a0*/  STL.64 [R1+0x218], R6 ;  /* 0x0002180601007387 */ /* 0x0003e80000100a00 */
[----:B0-----:R-:W3:Y:S04]  /*96b0*/  LDL.LU.64 R4, [R1+0x270] ;  /* 0x0002700001047983 */ /* 0x001ee80000300a00 */
[----:B-1----:R-:W3:Y:S04]  /*96c0*/  LDL.LU.64 R6, [R1+0x278] ;  /* 0x0002780001067983 */ /* 0x002ee80000300a00 */
[----:B------:R0:W-:Y:S04]  /*96d0*/  STL.64 [R1+0xa48], R16 ;  /* 0x000a481001007387 */ /* 0x0001e80000100a00 */
[----:B0-----:R-:W4:Y:S04]  /*96e0*/  LDL.LU.64 R16, [R1+0x260] ;  /* 0x0002600001107983 */ /* 0x001f280000300a00 */
[----:B------:R-:W4:Y:S01]  /*96f0*/  LDL.LU.64 R18, [R1+0x268] ;  /* 0x0002680001127983 */ /* 0x000f220000300a00 */
[C---:B--2---:R-:W-:Y:S11]  /*9700*/  HMMA.16816.F32 R8, R20.reuse, R12, R8 ;  /* 0x0000000c1408723c */ /* 0x044ff60000001808 */
[----:B------:R-:W-:Y:S11]  /*9710*/  @!UPT UIADD3 URZ, URZ, URZ, URZ ;  /* 0x0000003f3f3ff290 */ /* 0x000ff6000fffe03f */
[----:B------:R-:W-:Y:S01]  /*9720*/  @!UPT UIADD3 URZ, URZ, URZ, URZ ;  /* 0x0000003f3f3ff290 */ /* 0x000fe2000fffe03f */
[----:B------:R0:W-:Y:S04]  /*9730*/  STL.64 [R1+0xb0], R8 ;  /* 0x0000b00801007387 */ /* 0x0001e80000100a00 */
[----:B------:R-:W-:Y:S04]  /*9740*/  STL.64 [R1+0xb8], R10 ;  /* 0x0000b80a01007387 */ /* 0x000fe80000100a00 */
[----:B0-----:R-:W3:Y:S02]  /*9750*/  LDL.LU.64 R8, [R1+0xa58] ;  /* 0x000a580001087983 */ /* 0x001ee40000300a00 */
[----:B---3--:R-:W-:Y:S01]  /*9760*/  HMMA.16816.F32 R4, R20, R8, R4 ;  /* 0x000000081404723c */ /* 0x008fe20000001804 */
[----:B------:R-:W-:-:S02]  /*9770*/  IMAD.MOV.U32 R15, RZ, RZ, R8 ;  /* 0x000000ffff0f7224 */ /* 0x000fc400078e0008 */
[----:B------:R-:W-:Y:S02]  /*9780*/  IMAD.MOV.U32 R29, RZ, RZ, R9 ;  /* 0x000000ffff1d7224 */ /* 0x000fe400078e0009 */
[----:B------:R-:W4:Y:S11]  /*9790*/  LDL.LU.64 R8, [R1+0xa50] ;  /* 0x000a500001087983 */ /* 0x000f360000300a00 */
[----:B------:R-:W-:Y:S08]  /*97a0*/  @!UPT UIADD3 URZ, URZ, URZ, URZ ;  /* 0x0000003f3f3ff290 */ /* 0x000ff0000fffe03f */
[----:B------:R-:W-:Y:S01]  /*97b0*/  IMAD.MOV.U32 R27, RZ, RZ, R7 ;  /* 0x000000ffff1b7224 */ /* 0x000fe200078e0007 */
[----:B------:R0:W-:Y:S01]  /*97c0*/  STL.64 [R1+0xa0], R4 ;  /* 0x0000a00401007387 */ /* 0x0001e20000100a00 */
[----:B------:R-:W-:-:S03]  /*97d0*/  IMAD.MOV.U32 R26, RZ, RZ, R6 ;  /* 0x000000ffff1a7224 */ /* 0x000fc600078e0006 */
[----:B0-----:R-:W2:Y:S04]  /*97e0*/  LDL.LU.64 R4, [R1+0x2c0] ;  /* 0x0002c00001047983 */ /* 0x001ea80000300a00 */
[----:B------:R-:W2:Y:S04]  /*97f0*/  LDL.LU.64 R6, [R1+0x2c8] ;  /* 0x0002c80001067983 */ /* 0x000ea80000300a00 */
[----:B------:R-:W-:Y:S04]  /*9800*/  STL [R1+0x8ec], R27 ;  /* 0x0008ec1b01007387 */ /* 0x000fe80000100800 */
[----:B------:R-:W-:Y:S04]  /*9810*/  STL [R1+0x8e8], R26 ;  /* 0x0008e81a01007387 */ /* 0x000fe80000100800 */
[----:B------:R0:W-:Y:S04]  /*9820*/  STL.64 [R1+0xa40], R24 ;  /* 0x000a401801007387 */ /* 0x0001e80000100a00 */
[----:B0-----:R-:W2:Y:S01]  /*9830*/  LDL.LU.64 R24, [R1+0x20] ;  /* 0x0000200001187983 */ /* 0x001ea20000300a00 */
[----:B----4-:R-:W-:Y:S01]  /*9840*/  HMMA.16816.F32 R16, R20, R8, R16 ;  /* 0x000000081410723c */ /* 0x010fe20000001810 */
[----:B------:R-:W-:Y:S11]  /*9850*/  IMAD.MOV.U32 R14, RZ, RZ, R9 ;  /* 0x000000ffff0e7224 */ /* 0x000ff600078e0009 */
[----:B------:R-:W-:Y:S11]  /*9860*/  @!UPT UIADD3 URZ, URZ, URZ, URZ ;  /* 0x0000003f3f3ff290 */ /* 0x000ff6000fffe03f */
[----:B------:R0:W-:Y:S04]  /*9870*/  STL.64 [R1+0x90], R16 ;  /* 0x0000901001007387 */ /* 0x0001e80000100a00 */
[----:B------:R1:W-:Y:S04]  /*9880*/  STL.64 [R1+0x98], R18 ;  /* 0x0000981201007387 */ /* 0x0003e80000100a00 */
[----:B0-----:R-:W3:Y:S01]  /*9890*/  LDL.LU.64 R16, [R1+0xa48] ;  /* 0x000a480001107983 */ /* 0x001ee20000300a00 */
[----:B-1----:R-:W-:-:S03]  /*98a0*/  IMAD.MOV.U32 R19, RZ, RZ, R8 ;  /* 0x000000ffff137224 */ /* 0x002fc600078e0008 */
[----:B------:R-:W0:Y:S04]  /*98b0*/  LDSM.16.MT88.4 R8, [R3+0x1000] ;  /* 0x001000000308783b */ /* 0x000e280000004200 */
[----:B0-----:R-:W-:Y:S04]  /*98c0*/  STL [R1+0x95c], R8 ;  /* 0x00095c0801007387 */ /* 0x001fe80000100800 */
[----:B------:R0:W-:Y:S04]  /*98d0*/  STL [R1+0x958], R9 ;  /* 0x0009580901007387 */ /* 0x0001e80000100800 */
[----:B------:R-:W-:Y:S04]  /*98e0*/  STL [R1+0x954], R10 ;  /* 0x0009540a01007387 */ /* 0x000fe80000100800 */
[----:B------:R-:W-:Y:S04]  /*98f0*/  STL [R1+0x950], R11 ;  /* 0x0009500b01007387 */ /* 0x000fe80000100800 */
[----:B0-----:R-:W4:Y:S01]  /*9900*/  LDL.LU.64 R8, [R1] ;  /* 0x0000000001087983 */ /* 0x001f220000300a00 */
[----:B--2---:R-:W-:Y:S01]  /*9910*/  HMMA.16816.F32 R4, R20, R24, R4 ;  /* 0x000000181404723c */ /* 0x004fe20000001804 */
[----:B------:R-:W-:-:S02]  /*9920*/  IMAD.MOV.U32 R12, RZ, RZ, R13 ;  /* 0x000000ffff0c7224 */ /* 0x000fc400078e000d */
[----:B------:R-:W-:Y:S02]  /*9930*/  IMAD.MOV.U32 R13, RZ, RZ, R24 ;  /* 0x000000ffff0d7224 */ /* 0x000fe400078e0018 */
[----:B------:R-:W-:Y:S11]  /*9940*/  IMAD.MOV.U32 R18, RZ, RZ, R25 ;  /* 0x000000ffff127224 */ /* 0x000ff600078e0019 */
[----:B------:R-:W-:Y:S08]  /*9950*/  @!UPT UIADD3 URZ, URZ, URZ, URZ ;  /* 0x0000003f3f3ff290 */ /* 0x000ff0000fffe03f */
[----:B------:R-:W-:Y:S02]  /*9960*/  IMAD.MOV.U32 R27, RZ, RZ, R6 ;  /* 0x000000ffff1b7224 */ /* 0x000fe400078e0006 */
[----:B------:R-:W-:Y:S01]  /*9970*/  IMAD.MOV.U32 R26, RZ, RZ, R7 ;  /* 0x000000ffff1a7224 */ /* 0x000fe200078e0007 */
[----:B----4-:R0:W-:Y:S04]  /*9980*/  STL.64 [R1+0xa38], R8 ;  /* 0x000a380801007387 */ /* 0x0101e80000100a00 */
[----:B0-----:R-:W2:Y:S04]  /*9990*/  LDL.LU.64 R8, [R1+0x2b0] ;  /* 0x0002b00001087983 */ /* 0x001ea80000300a00 */
[----:B------:R-:W2:Y:S04]  /*99a0*/  LDL.LU.64 R10, [R1+0x2b8] ;  /* 0x0002b800010a7983 */ /* 0x000ea80000300a00 */
[----:B------:R-:W4:Y:S04]  /*99b0*/  LDL.LU.64 R24, [R1+0xa40] ;  /* 0x000a400001187983 */ /* 0x000f280000300a00 */
[----:B------:R-:W-:Y:S04]  /*99c0*/  STL.64 [R1+0x80], R4 ;  /* 0x0000800401007387 */ /* 0x000fe80000100a00 */
[----:B------:R-:W0:Y:S04]  /*99d0*/  LDSM.16.MT88.4 R4, [R3+0x1080] ;  /* 0x001080000304783b */ /* 0x000e280000004200 */
[----:B------:R-:W-:Y:S04]  /*99e0*/  STL.64 [R1+0xa30], R14 ;  /* 0x000a300e01007387 */ /* 0x000fe80000100a00 */
[----:B------:R1:W-:Y:S04]  /*99f0*/  STL.64 [R1+0xa28], R12 ;  /* 0x000a280c01007387 */ /* 0x0003e80000100a00 */
[----:B-1----:R-:W2:Y:S04]  /*9a00*/  LDL.LU.64 R12, [R1+0x2a0] ;  /* 0x0002a000010c7983 */ /* 0x002ea80000300a00 */
[----:B------:R-:W2:Y:S04]  /*9a10*/  LDL.LU.64 R14, [R1+0x2a8] ;  /* 0x0002a800010e7983 */ /* 0x000ea80000300a00 */
[----:B0-----:R-:W-:Y:S04]  /*9a20*/  STL.64 [R1+0x8c8], R6 ;  /* 0x0008c80601007387 */ /* 0x001fe80000100a00 */
[----:B------:R0:W-:Y:S04]  /*9a30*/  STL.64 [R1+0x8c0], R4 ;  /* 0x0008c00401007387 */ /* 0x0001e80000100a00 */
[----:B0-----:R-:W2:Y:S02]  /*9a40*/  LDL.LU.64 R4, [R1+0x10] ;  /* 0x0000100001047983 */ /* 0x001ea40000300a00 */
[----:B--2---:R-:W-:Y:S11]  /*9a50*/  HMMA.16816.F32 R8, R20, R4, R8 ;  /* 0x000000041408723c */ /* 0x004ff60000001808 */
[----:B------:R-:W-:Y:S11]  /*9a60*/  @!UPT UIADD3 URZ, URZ, URZ, URZ ;  /* 0x0000003f3f3ff290 */ /* 0x000ff6000fffe03f */
[----:B------:R-:W-:Y:S02]  /*9a70*/  @!UPT UIADD3 URZ, URZ, URZ, URZ ;  /* 0x0000003f3f3ff290 */ /* 0x000fe4000fffe03f */
[----:B------:R-:W-:Y:S02]  /*9a80*/  IMAD.MOV.U32 R7, RZ, RZ, R8 ;  /* 0x000000ffff077224 */ /* 0x000fe400078e0008 */
[----:B------:R-:W-:Y:S02]  /*9a90*/  IMAD.MOV.U32 R6, RZ, RZ, R9 ;  /* 0x000000ffff067224 */ /* 0x000fe400078e0009 */
[----:B------:R-:W2:Y:S01]  /*9aa0*/  LDL.LU.64 R8, [R1+0xa38] ;  /* 0x000a380001087983 */ /* 0x000ea20000300a00 */
[----:B------:R-:W-:Y:S02]  /*9ab0*/  IMAD.MOV.U32 R0, RZ, RZ, R4 ;  /* 0x000000ffff007224 */ /* 0x000fe400078e0004 */
[----:B------:R-:W-:Y:S02]  /*9ac0*/  IMAD.MOV.U32 R2, RZ, RZ, R5 ;  /* 0x000000ffff027224 */ /* 0x000fe400078e0005 */
[----:B------:R-:W-:Y:S02]  /*9ad0*/  IMAD.MOV.U32 R4, RZ, RZ, R11 ;  /* 0x000000ffff047224 */ /* 0x000fe400078e000b */
[----:B------:R-:W-:-:S03]  /*9ae0*/  IMAD.MOV.U32 R5, RZ, RZ, R10 ;  /* 0x000000ffff057224 */ /* 0x000fc600078e000a */
[----:B------:R-:W-:Y:S04]  /*9af0*/  STL [R1+0x96c], R4 ;  /* 0x00096c0401007387 */ /* 0x000fe80000100800 */
[----:B------:R0:W-:Y:S04]  /*9b00*/  STL [R1+0x968], R5 ;  /* 0x0009680501007387 */ /* 0x0001e80000100800 */
[----:B------:R-:W-:Y:S04]  /*9b10*/  STL [R1+0x964], R6 ;  /* 0x0009640601007387 */ /* 0x000fe80000100800 */
[----:B------:R1:W-:Y:S04]  /*9b20*/  STL [R1+0x960], R7 ;  /* 0x0009600701007387 */ /* 0x0003e80000100800 */
[----:B0-----:R-:W3:Y:S04]  /*9b30*/  LDL.LU.64 R4, [R1+0x280] ;  /* 0x0002800001047983 */ /* 0x001ee80000300a00 */
[----:B-1----:R-:W3:Y:S01]  /*9b40*/  LDL.LU.64 R6, [R1+0x288] ;  /* 0x0002880001067983 */ /* 0x002ee20000300a00 */
[----:B--2---:R-:W-:Y:S01]  /*9b50*/  HMMA.16816.F32 R12, R20, R8, R12 ;  /* 0x00000008140c723c */ /* 0x004fe2000000180c */
[----:B------:R-:W-:-:S02]  /*9b60*/  IMAD.MOV.U32 R28, RZ, RZ, R8 ;  /* 0x000000ffff1c7224 */ /* 0x000fc400078e0008 */
[----:B------:R-:W-:Y:S11]  /*9b70*/  IMAD.MOV.U32 R3, RZ, RZ, R9 ;  /* 0x000000ffff037224 */ /* 0x000ff600078e0009 */
[----:B------:R-:W-:Y:S10]  /*9b80*/  @!UPT UIADD3 URZ, URZ, URZ, URZ ;  /* 0x0000003f3f3ff290 */ /* 0x000ff4000fffe03f */
[----:B------:R-:W-:Y:S02]  /*9b90*/  IMAD.MOV.U32 R10, RZ, RZ, R14 ;  /* 0x000000ffff0a7224 */ /* 0x000fe400078e000e */
[----:B------:R-:W-:Y:S02]  /*9ba0*/  IMAD.MOV.U32 R11, RZ, RZ, R15 ;  /* 0x000000ffff0b7224 */ /* 0x000fe400078e000f */
[----:B------:R-:W-:Y:S01]  /*9bb0*/  IMAD.MOV.U32 R8, RZ, RZ, R12 ;  /* 0x000000ffff087224 */ /* 0x000fe200078e000c */
[----:B------:R-:W2:Y:S01]  /*9bc0*/  LDL.LU.64 R14, [R1+0xa30] ;  /* 0x000a3000010e7983 */ /* 0x000ea20000300a00 */
[----:B------:R-:W-:-:S03]  /*9bd0*/  IMAD.MOV.U32 R9, RZ, RZ, R13 ;  /* 0x000000ffff097224 */ /* 0x000fc600078e000d */
[----:B------:R-:W2:Y:S04]  /*9be0*/  LDL.LU.64 R12, [R1+0xa28] ;  /* 0x000a2800010c7983 */ /* 0x000ea80000300a00 */
[----:B------:R-:W-:Y:S04]  /*9bf0*/  STL.64 [R1+0x978], R10 ;  /* 0x0009780a01007387 */ /* 0x000fe80000100a00 */
[----:B------:R0:W-:Y:S04]  /*9c00*/  STL.64 [R1+0x970], R8 ;  /* 0x0009700801007387 */ /* 0x0001e80000100a00 */
[----:B0-----:R-:W2:Y:S04]  /*9c10*/  LDL.LU.64 R8, [R1+0x290] ;  /* 0x0002900001087983 */ /* 0x001ea80000300a00 */
[----:B------:R-:W2:Y:S04]  /*9c20*/  LDL.LU.64 R10, [R1+0x298] ;  /* 0x00029800010a7983 */ /* 0x000ea80000300a00 */
[----:B------:R-:W-:Y:S04]  /*9c30*/  STL.64 [R1+0x988], R26 ;  /* 0x0009881a01007387 */ /* 0x000fe80000100a00 */
[----:B----4-:R-:W-:Y:S01]  /*9c40*/  STL.64 [R1+0x980], R24 ;  /* 0x0009801801007387 */ /* 0x010fe20000100a00 */
[C---:B--2---:R-:W-:Y:S11]  /*9c50*/  HMMA.16816.F32 R8, R20.reuse, R24, R8 ;  /* 0x000000181408723c */ /* 0x044ff60000001808 */
[----:B------:R-:W-:Y:S11]  /*9c60*/  @!UPT UIADD3 URZ, URZ, URZ, URZ ;  /* 0x0000003f3f3ff290 */ /* 0x000ff6000fffe03f */
[----:B------:R-:W-:Y:S01]  /*9c70*/  @!UPT UIADD3 URZ, URZ, URZ, URZ ;  /* 0x0000003f3f3ff290 */ /* 0x000fe2000fffe03f */
[----:B------:R-:W-:Y:S04]  /*9c80*/  STL.64 [R1+0xc0], R8 ;  /* 0x0000c00801007387 */ /* 0x000fe80000100a00 */
[----:B------:R3:W-:Y:S02]  /*9c90*/  STL.64 [R1+0xc8], R10 ;  /* 0x0000c80a01007387 */ /* 0x0007e40000100a00 */
[----:B---3--:R-:W-:Y:S02]  /*9ca0*/  HMMA.16816.F32 R8, R20, R16, R4 ;  /* 0x000000101408723c */ /* 0x008fe40000001804 */
[----:B------:R-:W2:Y:S05]  /*9cb0*/  LDL.LU R20, [R1+0x50] ;  /* 0x0000500001147983 */ /* 0x000eaa0000300800 */
[----:B------:R-:W-:-:S02]  /*9cc0*/  IMAD.MOV.U32 R21, RZ, RZ, R12 ;  /* 0x000000ffff157224 */ /* 0x000fc400078e000c */
[----:B------:R-:W2:Y:S11]  /*9cd0*/  LDL.LU R12, [R1+0xa20] ;  /* 0x000a2000010c7983 */ /* 0x000eb60000300800 */
[----:B------:R-:W-:Y:S04]  /*9ce0*/  @!UPT UIADD3 URZ, URZ, URZ, URZ ;  /* 0x0000003f3f3ff290 */ /* 0x000fe8000fffe03f */
[----:B------:R-:W-:Y:S02]  /*9cf0*/  IMAD.MOV.U32 R6, RZ, RZ, R10 ;  /* 0x000000ffff067224 */ /* 0x000fe400078e000a */
[----:B------:R-:W-:Y:S02]  /*9d00*/  IMAD.MOV.U32 R7, RZ, RZ, R11 ;  /* 0x000000ffff077224 */ /* 0x000fe400078e000b */
[----:B------:R-:W-:Y:S02]  /*9d10*/  IMAD.MOV.U32 R4, RZ, RZ, R8 ;  /* 0x000000ffff047224 */ /* 0x000fe400078e0008 */
[----:B------:R-:W-:Y:S01]  /*9d20*/  IMAD.MOV.U32 R5, RZ, RZ, R9 ;  /* 0x000000ffff057224 */ /* 0x000fe200078e0009 */
[----:B------:R-:W-:Y:S04]  /*9d30*/  STL.64 [R1+0x9a8], R6 ;  /* 0x0009a80601007387 */ /* 0x000fe80000100a00 */
[----:B------:R0:W-:Y:S04]  /*9d40*/  STL.64 [R1+0x9a0], R4 ;  /* 0x0009a00401007387 */ /* 0x0001e80000100a00 */
[----:B0-----:R-:W3:Y:S04]  /*9d50*/  LDL.LU.64 R4, [R1+0x200] ;  /* 0x0002000001047983 */ /* 0x001ee80000300a00 */
[----:B------:R-:W4:Y:S04]  /*9d60*/  LDL.LU.64 R6, [R1+0x208] ;  /* 0x0002080001067983 */ /* 0x000f280000300a00 */
[----:B----4-:R-:W-:Y:S04]  /*9d70*/  STL.64 [R1+0x9b8], R6 ;  /* 0x0009b80601007387 */ /* 0x010fe80000100a00 */
[----:B---3--:R0:W-:Y:S02]  /*9d80*/  STL.64 [R1+0x9b0], R4 ;  /* 0x0009b00401007387 */ /* 0x0081e40000100a00 */
[----:B0-----:R-:W-:-:S02]  /*9d90*/  IMAD.MOV.U32 R4, RZ, RZ, R13 ;  /* 0x000000ffff047224 */ /* 0x001fc400078e000d */
[----:B------:R-:W-:Y:S01]  /*9da0*/  IMAD.MOV.U32 R5, RZ, RZ, R18 ;  /* 0x000000ffff057224 */ /* 0x000fe200078e0012 */
[----:B------:R-:W2:Y:S04]  /*9db0*/  LDL.LU R13, [R1+0xa1c] ;  /* 0x000a1c00010d7983 */ /* 0x000ea80000300800 */
[----:B------:R-:W3:Y:S04]  /*9dc0*/  LDL.LU R18, [R1+0xa18] ;  /* 0x000a180001127983 */ /* 0x000ee80000300800 */
[----:B------:R0:W-:Y:S02]  /*9dd0*/  STL.64 [R1+0x9c8], R4 ;  /* 0x0009c80401007387 */ /* 0x0001e40000100a00 */
[----:B0-----:R-:W-:-:S02]  /*9de0*/  IMAD.MOV.U32 R4, RZ, RZ, R19 ;  /* 0x000000ffff047224 */ /* 0x001fc400078e0013 */
[----:B------:R-:W3:Y:S01]  /*9df0*/  LDL.LU R19, [R1+0xa14] ;  /* 0x000a140001137983 */ /* 0x000ee20000300800 */
[----:B------:R-:W-:-:S03]  /*9e00*/  IMAD.MOV.U32 R5, RZ, RZ, R14 ;  /* 0x000000ffff057224 */ /* 0x000fc600078e000e */
[----:B------:R-:W2:Y:S04]  /*9e10*/  LDL.LU R14, [R1+0xa10] ;  /* 0x000a1000010e7983 */ /* 0x000ea80000300800 */
[----:B------:R0:W-:Y:S02]  /*9e20*/  STL.64 [R1+0x9e0], R4 ;  /* 0x0009e00401007387 */ /* 0x0001e40000100a00 */
[----:B0-----:R-:W-:Y:S02]  /*9e30*/  IMAD.MOV.U32 R4, RZ, RZ, R15 ;  /* 0x000000ffff047224 */ /* 0x001fe400078e000f */
[----:B------:R-:W-:Y:S01]  /*9e40*/  IMAD.MOV.U32 R5, RZ, RZ, R29 ;  /* 0x000000ffff057224 */ /* 0x000fe200078e001d */
[----:B------:R-:W2:Y:S04]  /*9e50*/  LDL.LU R15, [R1+0xa0c] ;  /* 0x000a0c00010f7983 */ /* 0x000ea80000300800 */
[----:B------:R-:W4:Y:S04]  /*9e60*/  LDL.LU R29, [R1+0xa08] ;  /* 0x000a0800011d7983 */ /* 0x000f280000300800 */
[----:B------:R0:W-:Y:S04]  /*9e70*/  STL.64 [R1+0x9f8], R4 ;  /* 0x0009f80401007387 */ /* 0x0001e80000100a00 */
[----:B0-----:R-:W2:Y:S04]  /*9e80*/  LDL.LU.64 R4, [R1+0x220] ;  /* 0x0002200001047983 */ /* 0x001ea80000300a00 */
[----:B------:R-:W2:Y:S04]  /*9e90*/  LDL.LU.64 R6, [R1+0x228] ;  /* 0x0002280001067983 */ /* 0x000ea80000300a00 */
[----:B---3--:R-:W-:Y:S04]  /*9ea0*/  STL.64 [R1+0x998], R18 ;  /* 0x0009981201007387 */ /* 0x008fe80000100a00 */
[----:B------:R0:W-:Y:S02]  /*9eb0*/  STL.64 [R1+0x990], R16 ;  /* 0x0009901001007387 */ /* 0x0001e40000100a00 */
[----:B0-----:R-:W-:-:S02]  /*9ec0*/  IMAD.MOV.U32 R16, RZ, RZ, R0 ;  /* 0x000000ffff107224 */ /* 0x001fc400078e0000 */
[----:B------:R-:W-:Y:S01]  /*9ed0*/  IMAD.MOV.U32 R17, RZ, RZ, R2 ;  /* 0x000000ffff117224 */ /* 0x000fe200078e0002 */
[----:B------:R-:W3:Y:S04]  /*9ee0*/  LDL.LU R0, [R1+0xa04] ;  /* 0x000a040001007983 */ /* 0x000ee80000300800 */
[----:B------:R-:W2:Y:S04]  /*9ef0*/  LDL.LU R2, [R1+0xa00] ;  /* 0x000a000001027983 */ /* 0x000ea80000300800 */
[----:B------:R0:W-:Y:S04]  /*9f00*/  STL.64 [R1+0x9c0], R16 ;  /* 0x0009c01001007387 */ /* 0x0001e80000100a00 */
[----:B0-----:R-:W2:Y:S04]  /*9f10*/  LDL.LU.64 R16, [R1+0x240] ;  /* 0x0002400001107983 */ /* 0x001ea80000300a00 */
[----:B------:R-:W2:Y:S04]  /*9f20*/  LDL.LU.64 R18, [R1+0x248] ;  /* 0x0002480001127983 */ /* 0x000ea80000300a00 */
[----:B--2---:R-:W-:Y:S04]  /*9f30*/  STL.64 [R1+0x9d8], R18 ;  /* 0x0009d81201007387 */ /* 0x004fe80000100a00 */
[----:B------:R0:W-:Y:S04]  /*9f40*/  STL.64 [R1+0x9d0], R16 ;  /* 0x0009d01001007387 */ /* 0x0001e80000100a00 */
[----:B0-----:R-:W2:Y:S04]  /*9f50*/  LDL.LU.64 R16, [R1+0x250] ;  /* 0x0002500001107983 */ /* 0x001ea80000300a00 */
[----:B------:R-:W2:Y:S01]  /*9f60*/  LDL.LU.64 R18, [R1+0x258] ;  /* 0x0002580001127983 */ /* 0x000ea20000300a00 */
[C---:B------:R-:W-:Y:S03]  /*9f70*/  HMMA.16816.F32 R20, R12.reuse, R20, R4 ;  /* 0x000000140c14723c */ /* 0x040fe60000001804 */
[----:B--2---:R-:W-:Y:S04]  /*9f80*/  STL.64 [R1+0x9f0], R18 ;  /* 0x0009f01201007387 */ /* 0x004fe80000100a00 */
[----:B------:R0:W-:Y:S04]  /*9f90*/  STL.64 [R1+0x9e8], R16 ;  /* 0x0009e81001007387 */ /* 0x0001e80000100a00 */
[----:B0-----:R-:W2:Y:S04]  /*9fa0*/  LDL.LU.64 R16, [R1+0x230] ;  /* 0x0002300001107983 */ /* 0x001ea80000300a00 */
[----:B------:R-:W2:Y:S04]  /*9fb0*/  LDL.LU.64 R18, [R1+0x238] ;  /* 0x0002380001127983 */ /* 0x000ea80000300a00 */
[----:B------:R-:W2:Y:S04]  /*9fc0*/  LDL.LU.64 R24, [R1+0x110] ;  /* 0x0001100001187983 */ /* 0x000ea80000300a00 */
[----:B------:R-:W2:Y:S04]  /*9fd0*/  LDL.LU.64 R26, [R1+0x118] ;  /* 0x00011800011a7983 */ /* 0x000ea80000300a00 */
[----:B------:R-:W2:Y:S04]  /*9fe0*/  LDL.LU.64 R8, [R1+0x100] ;  /* 0x0001000001087983 */ /* 0x000ea80000300a00 */
[----:B------:R-:W2:Y:S04]  /*9ff0*/  LDL.LU.64 R10, [R1+0x108] ;  /* 0x00010800010a7983 */ /* 0x000ea80000300a00 */
[----:B------:R-:W2:Y:S04]  /*a000*/  LDL.LU.64 R4, [R1+0x9f8] ;  /* 0x0009f80001047983 */ /* 0x000ea80000300a00 */
[----:B------:R-:W-:Y:S04]  /*a010*/  STL.64 [R1+0x220], R20 ;  /* 0x0002201401007387 */ /* 0x000fe80000100a00 */
[----:B------:R-:W-:Y:S04]  /*a020*/  STL.64 [R1+0x228], R22 ;  /* 0x0002281601007387 */ /* 0x000fe80000100a00 */
[----:B----4-:R-:W0:Y:S04]  /*a030*/  LDSM.16.MT88.4 R20, [R29+0x1000] ;  /* 0x001000001d14783b */ /* 0x010e280000004200 */
[----:B0-----:R-:W-:Y:S04]  /*a040*/  STL.64 [R1+0x830], R22 ;  /* 0x0008301601007387 */ /* 0x001fe80000100a00 */
[----:B------:R-:W-:Y:S01]  /*a050*/  STL.64 [R1+0x828], R20 ;  /* 0x0008281401007387 */ /* 0x000fe20000100a00 */
[C---:B--2---:R-:W-:Y:S03]  /*a060*/  HMMA.16816.F32 R4, R12.reuse, R4, R16 ;  /* 0x000000040c04723c */ /* 0x044fe60000001810 */
[----:B------:R-:W2:Y:S04]  /*a070*/  LDL.LU.64 R18, [R1+0x9f0] ;  /* 0x0009f00001127983 */ /* 0x000ea80000300a00 */
[----:B------:R-:W2:Y:S11]  /*a080*/  LDL.LU.64 R16, [R1+0x9e8] ;  /* 0x0009e80001107983 */ /* 0x000eb60000300a00 */
[----:B------:R-:W-:Y:S05]  /*a090*/  @!UPT UIADD3 URZ, URZ, URZ, URZ ;  /* 0x0000003f3f3ff290 */ /* 0x000fea000fffe03f */
[----:B------:R0:W-:Y:S04]  /*a0a0*/  STL.64 [R1+0x230], R4 ;  /* 0x0002300401007387 */ /* 0x0001e80000100a00 */
[----:B------:R2:W-:Y:S04]  /*a0b0*/  STL.64 [R1+0x238], R6 ;  /* 0x0002380601007387 */ /* 0x0005e80000100a00 */
[----:B0-----:R-:W2:Y:S02]  /*a0c0*/  LDL.LU.64 R4, [R1+0x9e0] ;  /* 0x0009e00001047983 */ /* 0x001ea40000300a00 */
[C---:B--2---:R-:W-:Y:S02]  /*a0d0*/  HMMA.16816.F32 R4, R12.reuse, R4, R16 ;  /* 0x000000040c04723c */ /* 0x044fe40000001810 */
[----:B------:R-:W2:Y:S04]  /*a0e0*/  LDL.LU.64 R18, [R1+0x9d8] ;  /* 0x0009d80001127983 */ /* 0x000ea80000300a00 */
[----:B------:R-:W2:Y:S11]  /*a0f0*/  LDL.LU.64 R16, [R1+0x9d0] ;  /* 0x0009d00001107983 */ /* 0x000eb60000300a00 */
[----:B------:R-:W-:Y:S06]  /*a100*/  @!UPT UIADD3 URZ, URZ, URZ, URZ ;  /* 0x0000003f3f3ff290 */ /* 0x000fec000fffe03f */
[----:B------:R0:W-:Y:S04]  /*a110*/  STL.64 [R1+0x250], R4 ;  /* 0x0002500401007387 */ /* 0x0001e80000100a00 */
[----:B------:R2:W-:Y:S04]  /*a120*/  STL.64 [R1+0x258], R6 ;  /* 0x0002580601007387 */ /* 0x0005e80000100a00 */
[----:B0-----:R-:W2:Y:S02]  /*a130*/  LDL.LU.64 R4, [R1+0x9c8] ;  /* 0x0009c80001047983 */ /* 0x001ea40000300a00 */
[----:B--2---:R-:W-:Y:S02]  /*a140*/  HMMA.16816.F32 R4, R12, R4, R16 ;  /* 0x000000040c04723c */ /* 0x004fe40000001810 */
[----:B------:R-:W2:Y:S11]  /*a150*/  LDL.LU.64 R16, [R1+0x9c0] ;  /* 0x0009c00001107983 */ /* 0x000eb60000300a00 */
[----:B------:R-:W-:Y:S10]  /*a160*/  @!UPT UIADD3 URZ, URZ, URZ, URZ ;  /* 0x0000003f3f3ff290 */ /* 0x000ff4000fffe03f */
[----:B------:R-:W-:Y:S04]  /*a170*/  STL.64 [R1+0x240], R4 ;  /* 0x0002400401007387 */ /* 0x000fe80000100a00 */
[----:B------:R0:W-:Y:S04]  /*a180*/  STL.64 [R1+0x248], R6 ;  /* 0x0002480601007387 */ /* 0x0001e80000100a00 */
[----:B0-----:R-:W2:Y:S04]  /*a190*/  LDL.LU.64 R6, [R1+0x9b8] ;  /* 0x0009b80001067983 */ /* 0x001ea80000300a00 */
[----:B------:R-:W2:Y:S01]  /*a1a0*/  LDL.LU.64 R4, [R1+0x9b0] ;  /* 0x0009b00001047983 */ /* 0x000ea20000300a00 */
[----:B------:R-:W-:-:S02]  /*a1b0*/  IMAD.MOV.U32 R20, RZ, RZ, R28 ;  /* 0x000000ffff147224 */ /* 0x000fc400078e001c */
[----:B------:R-:W-:-:S07]  /*a1c0*/  IMAD.MOV.U32 R21, RZ, RZ, R3 ;  /* 0x000000ffff157224 */ /* 0x000fce00078e0003 */
[C---:B------:R-:W-:Y:S08]  /*a1d0*/  HMMA.16816.F32 R24, R12.reuse, R20, R24 ;  /* 0x000000140c18723c */ /* 0x040ff00000001818 */
[C---:B--2---:R-:W-:Y:S01]  /*a1e0*/  HMMA.16816.F32 R16, R12.reuse, R16, R4 ;  /* 0x000000100c10723c */ /* 0x044fe20000001804 */
[----:B------:R-:W2:Y:S04]  /*a1f0*/  LDL.LU.64 R6, [R1+0x9a8] ;  /* 0x0009a80001067983 */ /* 0x000ea80000300a00 */
[----:B------:R-:W4:Y:S11]  /*a200*/  LDL.LU.64 R4, [R1+0x9a0] ;  /* 0x0009a00001047983 */ /* 0x000f360000300a00 */
[----:B------:R-:W-:Y:S07]  /*a210*/  @!UPT UIADD3 URZ, URZ, URZ, URZ ;  /* 0x0000003f3f3ff290 */ /* 0x000fee000fffe03f */
[----:B------:R-:W-:Y:S04]  /*a220*/  STL.64 [R1+0x200], R16 ;  /* 0x0002001001007387 */ /* 0x000fe80000100a00 */
[----:B------:R0:W-:Y:S04]  /*a230*/  STL.64 [R1+0x208], R18 ;  /* 0x0002081201007387 */ /* 0x0001e80000100a00 */
[----:B0-----:R-:W2:Y:S04]  /*a240*/  LDL.LU.64 R18, [R1+0x998] ;  /* 0x0009980001127983 */ /* 0x001ea80000300a00 */
[----:B------:R-:W2:Y:S04]  /*a250*/  LDL.LU.64 R16, [R1+0x990] ;  /* 0x0009900001107983 */ /* 0x000ea80000300a00 */
[----:B------:R-:W-:Y:S04]  /*a260*/  STL.64 [R1+0x110], R24 ;  /* 0x0001101801007387 */ /* 0x000fe80000100a00 */
[----:B------:R0:W-:Y:S04]  /*a270*/  STL.64 [R1+0x118], R26 ;  /* 0x0001181a01007387 */ /* 0x0001e80000100a00 */
[----:B0-----:R-:W2:Y:S04]  /*a280*/  LDL.LU.64 R26, [R1+0x988] ;  /* 0x00098800011a7983 */ /* 0x001ea80000300a00 */
[----:B------:R-:W2:Y:S01]  /*a290*/  LDL.LU.64 R24, [R1+0x980] ;  /* 0x0009800001187983 */ /* 0x000ea20000300a00 */
[----:B---3--:R-:W-:Y:S01]  /*a2a0*/  IMAD.MOV.U32 R23, RZ, RZ, R0 ;  /* 0x000000ffff177224 */ /* 0x008fe200078e0000 */
[----:B--2---:R-:W-:Y:S11]  /*a2b0*/  HMMA.16816.F32 R8, R12, R24, R8 ;  /* 0x000000180c08723c */ /* 0x004ff60000001808 */
[----:B------:R-:W-:Y:S11]  /*a2c0*/  @!UPT UIADD3 URZ, URZ, URZ, URZ ;  /* 0x0000003f3f3ff290 */ /* 0x000ff6000fffe03f */
[----:B------:R-:W-:Y:S02]  /*a2d0*/  @!UPT UIADD3 URZ, URZ, URZ, URZ ;  /* 0x0000003f3f3ff290 */ /* 0x000fe4000fffe03f */
[----:B------:R-:W-:Y:S02]  /*a2e0*/  IMAD.MOV.U32 R28, RZ, RZ, R10 ;  /* 0x000000ffff1c7224 */ /* 0x000fe400078e000a */
[----:B------:R-:W-:Y:S02]  /*a2f0*/  IMAD.MOV.U32 R25, RZ, RZ, R11 ;  /* 0x000000ffff197224 */ /* 0x000fe400078e000b */
[----:B------:R-:W-:Y:S01]  /*a300*/  IMAD.MOV.U32 R3, RZ, RZ, R8 ;  /* 0x000000ffff037224 */ /* 0x000fe200078e0008 */
[----:B------:R-:W2:Y:S01]  /*a310*/  LDL.LU.64 R10, [R1+0x978] ;  /* 0x00097800010a7983 */ /* 0x000ea20000300a00 */
[----:B------:R-:W-:-:S03]  /*a320*/  IMAD.MOV.U32 R0, RZ, RZ, R9 ;  /* 0x000000ffff007224 */ /* 0x000fc600078e0009 */
[----:B------:R-:W3:Y:S04]  /*a330*/  LDL.LU.64 R8, [R1+0x970] ;  /* 0x0009700001087983 */ /* 0x000ee80000300a00 */
[----:B------:R-:W2:Y:S01]  /*a340*/  LDL R21, [R1+0x3e4] ;  /* 0x0003e40001157983 */ /* 0x000ea20000100800 */
[----:B------:R-:W-:-:S05]  /*a350*/  IMAD.MOV.U32 R22, RZ, RZ, R2 ;  /* 0x000000ffff167224 */ /* 0x000fca00078e0002 */
[----:B------:R-:W-:Y:S04]  /*a360*/  STL.64 [R1+0x900], R22 ;  /* 0x0009001601007387 */ /* 0x000fe80000100a00 */
[----:B--2---:R0:W-:Y:S04]  /*a370*/  STL [R1+0x8f8], R21 ;  /* 0x0008f81501007387 */ /* 0x0041e80000100800 */
[----:B0-----:R-:W2:Y:S04]  /*a380*/  LDL.LU.64 R20, [R1+0xe0] ;  /* 0x0000e00001147983 */ /* 0x001ea80000300a00 */
[----:B------:R-:W2:Y:S04]  /*a390*/  LDL.LU.64 R22, [R1+0xe8] ;  /* 0x0000e80001167983 */ /* 0x000ea80000300a00 */
[----:B------:R-:W-:Y:S04]  /*a3a0*/  STL [R1+0x748], R25 ;  /* 0x0007481901007387 */ /* 0x000fe80000100800 */
[----:B------:R-:W-:Y:S04]  /*a3b0*/  STL.64 [R1+0x8f0], R26 ;  /* 0x0008f01a01007387 */ /* 0x000fe80000100a00 */
[----:B------:R-:W-:Y:S04]  /*a3c0*/  STL [R1+0x718], R28 ;  /* 0x0007181c01007387 */ /* 0x000fe80000100800 */
[----:B------:R-:W-:Y:S04]  /*a3d0*/  STL [R1+0x714], R0 ;  /* 0x0007140001007387 */ /* 0x000fe80000100800 */
[----:B------:R-:W-:Y:S01]  /*a3e0*/  STL [R1+0x710], R3 ;  /* 0x0007100301007387 */ /* 0x000fe20000100800 */
[----:B--2---:R-:W-:Y:S11]  /*a3f0*/  HMMA.16816.F32 R12, R12, R16, R20 ;  /* 0x000000100c0c723c */ /* 0x004ff60000001814 */
[----:B------:R-:W-:Y:S11]  /*a400*/  @!UPT UIADD3 URZ, URZ, URZ, URZ ;  /* 0x0000003f3f3ff290 */ /* 0x000ff6000fffe03f */
[----:B------:R-:W-:Y:S01]  /*a410*/  @!UPT UIADD3 URZ, URZ, URZ, URZ ;  /* 0x0000003f3f3ff290 */ /* 0x000fe2000fffe03f */
[----:B------:R4:W-:Y:S01]  /*a420*/  STL.64 [R1+0xe0], R12 ;  /* 0x0000e00c01007387 */ /* 0x0009e20000100a00 */
[----:B------:R-:W-:-:S03]  /*a430*/  IMAD.MOV.U32 R29, RZ, RZ, R14 ;  /* 0x000000ffff1d7224 */ /* 0x000fc600078e000e */
[----:B------:R-:W-:Y:S01]  /*a440*/  STL.64 [R1+0x940], R18 ;  /* 0x0009401201007387 */ /* 0x000fe20000100a00 */
[----:B------:R-:W-:Y:S02]  /*a450*/  IMAD.MOV.U32 R2, RZ, RZ, R15 ;  /* 0x000000ffff027224 */ /* 0x000fe400078e000f */
[----:B------:R-:W-:Y:S02]  /*a460*/  IMAD.MOV.U32 R14, RZ, RZ, R6 ;  /* 0x000000ffff0e7224 */ /* 0x000fe400078e0006 */
[----:B------:R-:W-:Y:S02]  /*a470*/  IMAD.MOV.U32 R15, RZ, RZ, R7 ;  /* 0x000000ffff0f7224 */ /* 0x000fe400078e0007 */
[----:B----4-:R-:W-:Y:S02]  /*a480*/  IMAD.MOV.U32 R12, RZ, RZ, R4 ;  /* 0x000000ffff0c7224 */ /* 0x010fe400078e0004 */
[----:B------:R-:W2:Y:S01]  /*a490*/  LDL.LU R4, [R1+0x96c] ;  /* 0x00096c0001047983 */ /* 0x000ea20000300800 */
[----:B------:R-:W-:-:S03]  /*a4a0*/  IMAD.MOV.U32 R13, RZ, RZ, R5 ;  /* 0x000000ffff0d7224 */ /* 0x000fc600078e0005 */
[----:B------:R-:W4:Y:S04]  /*a4b0*/  LDL.LU R5, [R1+0x968] ;  /* 0x0009680001057983 */ /* 0x000f280000300800 */
[----:B------:R-:W4:Y:S04]  /*a4c0*/  LDL.LU R6, [R1+0x964] ;  /* 0x0009640001067983 */ /* 0x000f280000300800 */
[----:B------:R-:W4:Y:S04]  /*a4d0*/  LDL.LU R7, [R1+0x960] ;  /* 0x0009600001077983 */ /* 0x000f280000300800 */
[----:B------:R0:W-:Y:S04]  /*a4e0*/  STL.64 [R1+0x840], R14 ;  /* 0x0008400e01007387 */ /* 0x0001e80000100a00 */
[----:B------:R3:W-:Y:S01]  /*a4f0*/  STL.64 [R1+0x838], R12 ;  /* 0x0008380c01007387 */ /* 0x0007e20000100a00 */
[----:B0-----:R-:W-:-:S02]  /*a500*/  IMAD.MOV.U32 R14, RZ, RZ, R10 ;  /* 0x000000ffff0e7224 */ /* 0x001fc400078e000a */
[----:B------:R-:W-:Y:S02]  /*a510*/  IMAD.MOV.U32 R15, RZ, RZ, R11 ;  /* 0x000000ffff0f7224 */ /* 0x000fe400078e000b */
[----:B---3--:R-:W-:Y:S02]  /*a520*/  IMAD.MOV.U32 R12, RZ, RZ, R8 ;  /* 0x000000ffff0c7224 */ /* 0x008fe400078e0008 */
[----:B------:R-:W3:Y:S01]  /*a530*/  LDL.LU R8, [R1+0x95c] ;  /* 0x00095c0001087983 */ /* 0x000ee20000300800 */
[----:B------:R-:W-:-:S03]  /*a540*/  IMAD.MOV.U32 R13, RZ, RZ, R9 ;  /* 0x000000ffff0d7224 */ /* 0x000fc600078e0009 */
[----:B------:R-:W3:Y:S04]  /*a550*/  LDL.LU R9, [R1+0x958] ;  /* 0x0009580001097983 */ /* 0x000ee80000300800 */
[----:B------:R-:W3:Y:S04]  /*a560*/  LDL.LU R10, [R1+0x954] ;  /* 0x00095400010a7983 */ /* 0x000ee80000300800 */
[----:B------:R-:W3:Y:S04]  /*a570*/  LDL.LU R11, [R1+0x950] ;  /* 0x00095000010b7983 */ /* 0x000ee80000300800 */
[----:B------:R2:W-:Y:S04]  /*a580*/  STL.64 [R1+0x850], R14 ;  /* 0x0008500e01007387 */ /* 0x0005e80000100a00 */
[----:B------:R0:W-:Y:S01]  /*a590*/  STL.64 [R1+0x848], R12 ;  /* 0x0008480c01007387 */ /* 0x0001e20000100a00 */
[----:B--2---:R-:W-:-:S03]  /*a5a0*/  IMAD.MOV.U32 R15, RZ, RZ, R4 ;  /* 0x000000ffff0f7224 */ /* 0x004fc600078e0004 */
[----:B------:R-:W2:Y:S01]  /*a5b0*/  LDL.LU R4, [R1+0x1c0] ;  /* 0x0001c00001047983 */ /* 0x000ea20000300800 */
[----:B----4-:R-:W-:-:S03]  /*a5c0*/  IMAD.MOV.U32 R14, RZ, RZ, R5 ;  /* 0x000000ffff0e7224 */ /* 0x010fc600078e0005 */
[----:B------:R-:W2:Y:S01]  /*a5d0*/  LDL.LU R5, [R1+0x1c4] ;  /* 0x0001c40001057983 */ /* 0x000ea20000300800 */
[----:B0-----:R-:W-:-:S03]  /*a5e0*/  IMAD.MOV.U32 R13, RZ, RZ, R6 ;  /* 0x000000ffff0d7224 */ /* 0x001fc600078e0006 */
[----:B------:R-:W4:Y:S01]  /*a5f0*/  LDL.LU R6, [R1+0x1c8] ;  /* 0x0001c80001067983 */ /* 0x000f220000300800 */
[----:B------:R-:W-:-:S03]  /*a600*/  IMAD.MOV.U32 R12, RZ, RZ, R7 ;  /* 0x000000ffff0c7224 */ /* 0x000fc600078e0007 */
[----:B------:R-:W4:Y:S04]  /*a610*/  LDL.LU R7, [R1+0x1cc] ;  /* 0x0001cc0001077983 */ /* 0x000f280000300800 */
[----:B------:R-:W3:Y:S04]  /*a620*/  LDL.LU R16, [R1+0x1e0] ;  /* 0x0001e00001107983 */ /* 0x000ee80000300800 */
[----:B------:R-:W3:Y:S04]  /*a630*/  LDL.LU R17, [R1+0x1e4] ;  /* 0x0001e40001117983 */ /* 0x000ee80000300800 */
[----:B------:R-:W3:Y:S04]  /*a640*/  LDL.LU R18, [R1+0x1e8] ;  /* 0x0001e80001127983 */ /* 0x000ee80000300800 */
[----:B------:R-:W3:Y:S04]  /*a650*/  LDL.LU R19, [R1+0x1ec] ;  /* 0x0001ec0001137983 */ /* 0x000ee80000300800 */
[----:B----4-:R0:W-:Y:S04]  /*a660*/  STL.64 [R1+0x930], R6 ;  /* 0x0009300601007387 */ /* 0x0101e80000100a00 */
[----:B--2---:R-:W-:Y:S04]  /*a670*/  STL.64 [R1+0x928], R4 ;  /* 0x0009280401007387 */ /* 0x004fe80000100a00 */
[----:B0-----:R-:W2:Y:S04]  /*a680*/  LDL R6, [R1+0x48] ;  /* 0x0000480001067983 */ /* 0x001ea80000100800 */
[----:B------:R-:W2:Y:S04]  /*a690*/  LDL R7, [R1+0x4c] ;  /* 0x00004c0001077983 */ /* 0x000ea80000100800 */
[----:B--2---:R0:W-:Y:S04]  /*a6a0*/  STL.64 [R1+0x948], R6 ;  /* 0x0009480601007387 */ /* 0x0041e80000100a00 */
[----:B0-----:R-:W3:Y:S04]  /*a6b0*/  LDL.64 R6, [R1+0x58] ;  /* 0x0000580001067983 */ /* 0x001ee80000100a00 */
[----:B------:R-:W2:Y:S04]  /*a6c0*/  LDL.LU R24, [R1+0x190] ;  /* 0x0001900001187983 */ /* 0x000ea80000300800 */
[----:B------:R-:W2:Y:S04]  /*a6d0*/  LDL.LU R25, [R1+0x194] ;  /* 0x0001940001197983 */ /* 0x000ea80000300800 */
[----:B------:R-:W4:Y:S04]  /*a6e0*/  LDL.LU R26, [R1+0x198] ;  /* 0x00019800011a7983 */ /* 0x000f280000300800 */
[----:B------:R-:W4:Y:S04]  /*a6f0*/  LDL.LU R27, [R1+0x19c] ;  /* 0x00019c00011b7983 */ /* 0x000f280000300800 */
[----:B----4-:R-:W-:Y:S04]  /*a700*/  STL.64 [R1+0x910], R26 ;  /* 0x0009101a01007387 */ /* 0x010fe80000100a00 */
[----:B--2---:R0:W-:Y:S04]  /*a710*/  STL.64 [R1+0x908], R24 ;  /* 0x0009081801007387 */ /* 0x0041e80000100a00 */
[----:B0-----:R-:W2:Y:S04]  /*a720*/  LDL.LU R24, [R1+0x1a0] ;  /* 0x0001a00001187983 */ /* 0x001ea80000300800 */
[----:B------:R-:W2:Y:S04]  /*a730*/  LDL.LU R25, [R1+0x1a4] ;  /* 0x0001a40001197983 */ /* 0x000ea80000300800 */
[----:B------:R-:W4:Y:S04]  /*a740*/  LDL.LU R26, [R1+0x1a8] ;  /* 0x0001a800011a7983 */ /* 0x000f280000300800 */
[----:B------:R-:W4:Y:S04]  /*a750*/  LDL.LU R27, [R1+0x1ac] ;  /* 0x0001ac00011b7983 */ /* 0x000f280000300800 */
[----:B----4-:R0:W-:Y:S04]  /*a760*/  STL.64 [R1+0x920], R26 ;  /* 0x0009201a01007387 */ /* 0x0101e80000100a00 */
[----:B--2---:R1:W-:Y:S04]  /*a770*/  STL.64 [R1+0x918], R24 ;  /* 0x0009181801007387 */ /* 0x0043e80000100a00 */
[----:B0-----:R-:W2:Y:S01]  /*a780*/  LDL.64 R26, [R1+0x38] ;  /* 0x00003800011a7983 */ /* 0x001ea20000100a00 */
[----:B---3--:R-:W-:Y:S01]  /*a790*/  HMMA.16816.F32 R16, R8, R6, R16 ;  /* 0x000000060810723c */ /* 0x008fe20000001810 */
[----:B------:R-:W-:-:S02]  /*a7a0*/  IMAD.MOV.U32 R0, RZ, RZ, R7 ;  /* 0x000000ffff007224 */ /* 0x000fc400078e0007 */
[----:B--2---:R0:W-:Y:S04]  /*a7b0*/  STL.64 [R1+0x938], R26 ;  /* 0x0009381a01007387 */ /* 0x0041e80000100a00 */
[----:B-1----:R-:W2:Y:S04]  /*a7c0*/  LDL.LU R24, [R1+0x1d0] ;  /* 0x0001d00001187983 */ /* 0x002ea80000300800 */
[----:B------:R-:W2:Y:S04]  /*a7d0*/  LDL.LU R25, [R1+0x1d4] ;  /* 0x0001d40001197983 */ /* 0x000ea80000300800 */
[----:B0-----:R-:W2:Y:S04]  /*a7e0*/  LDL.LU R26, [R1+0x1d8] ;  /* 0x0001d800011a7983 */ /* 0x001ea80000300800 */
[----:B------:R-:W2:Y:S04]  /*a7f0*/  LDL.LU R27, [R1+0x1dc] ;  /* 0x0001dc00011b7983 */ /* 0x000ea80000300800 */
[----:B------:R-:W3:Y:S04]  /*a800*/  LDL.64 R22, [R1+0x18] ;  /* 0x0000180001167983 */ /* 0x000ee80000100a00 */
[----:B------:R0:W-:Y:S04]  /*a810*/  STL.64 [R1+0x860], R14 ;  /* 0x0008600e01007387 */ /* 0x0001e80000100a00 */
[----:B------:R-:W-:Y:S04]  /*a820*/  STL.64 [R1+0x858], R12 ;  /* 0x0008580c01007387 */ /* 0x000fe80000100a00 */
[----:B0-----:R-:W4:Y:S04]  /*a830*/  LDL R14, [R1+0x28] ;  /* 0x00002800010e7983 */ /* 0x001f280000100800 */
[----:B------:R-:W4:Y:S04]  /*a840*/  LDL R15, [R1+0x2c] ;  /* 0x00002c00010f7983 */ /* 0x000f280000100800 */
[----:B------:R0:W-:Y:S04]  /*a850*/  STL [R1+0x720], R2 ;  /* 0x0007200201007387 */ /* 0x0001e80000100800 */
[----:B------:R-:W-:Y:S01]  /*a860*/  STL [R1+0x71c], R29 ;  /* 0x00071c1d01007387 */ /* 0x000fe20000100800 */
[----:B0-----:R-:W-:-:S03]  /*a870*/  IMAD.MOV.U32 R2, RZ, RZ, R6 ;  /* 0x000000ffff027224 */ /* 0x001fc600078e0006 */
[----:B------:R-:W2:Y:S04]  /*a880*/  LDL.LU.64 R6, [R1+0x948] ;  /* 0x0009480001067983 */ /* 0x000ea80000300a00 */
[----:B------:R0:W-:Y:S04]  /*a890*/  STL.64 [R1+0x1e0], R16 ;  /* 0x0001e01001007387 */ /* 0x0001e80000100a00 */
[----:B------:R1:W-:Y:S01]  /*a8a0*/  STL.64 [R1+0x1e8], R18 ;  /* 0x0001e81201007387 */ /* 0x0003e20000100a00 */
[----:B0-----:R-:W-:-:S03]  /*a8b0*/  IMAD.MOV.U32 R16, RZ, RZ, R18 ;  /* 0x000000ffff107224 */ /* 0x001fc600078e0012 */
[----:B-1----:R-:W3:Y:S01]  /*a8c0*/  LDL.LU.64 R18, [R1+0x940] ;  /* 0x0009400001127983 */ /* 0x002ee20000300a00 */
[----:B--2---:R-:W-:Y:S03]  /*a8d0*/  HMMA.16816.F32 R4, R8, R6, R24 ;  /* 0x000000060804723c */ /* 0x004fe60000001818 */
[----:B------:R-:W2:Y:S11]  /*a8e0*/  LDL.LU.64 R26, [R1+0x938] ;  /* 0x00093800011a7983 */ /* 0x000eb60000300a00 */
[----:B------:R-:W-:Y:S09]  /*a8f0*/  @!UPT UIADD3 URZ, URZ, URZ, URZ ;  /* 0x0000003f3f3ff290 */ /* 0x000ff2000fffe03f */
[----:B------:R-:W-:Y:S01]  /*a900*/  STL.64 [R1+0x1d0], R4 ;  /* 0x0001d00401007387 */ /* 0x000fe20000100a00 */
[----:B------:R-:W-:-:S03]  /*a910*/  IMAD.MOV.U32 R17, RZ, RZ, R6 ;  /* 0x000000ffff117224 */ /* 0x000fc600078e0006 */
[----:B------:R0:W-:Y:S04]  /*a920*/  STL.64 [R1+0x1d8], R6 ;  /* 0x0001d80601007387 */ /* 0x0001e80000100a00 */
[----:B0-----:R-:W4:Y:S04]  /*a930*/  LDL.LU.64 R6, [R1+0x930] ;  /* 0x0009300001067983 */ /* 0x001f280000300a00 */
[----:B------:R-:W4:Y:S04]  /*a940*/  LDL.LU.64 R4, [R1+0x928] ;  /* 0x0009280001047983 */ /* 0x000f280000300a00 */
[----:B---3--:R-:W-:Y:S04]  /*a950*/  STL.64 [R1+0x8d8], R18 ;  /* 0x0008d81201007387 */ /* 0x008fe80000100a00 */
[----:B------:R0:W-:Y:S04]  /*a960*/  STL.64 [R1+0x8d0], R16 ;  /* 0x0008d01001007387 */ /* 0x0001e80000100a00 */
[----:B0-----:R-:W3:Y:S04]  /*a970*/  LDL.LU R16, [R1+0x1b0] ;  /* 0x0001b00001107983 */ /* 0x001ee80000300800 */
[----:B------:R-:W3:Y:S04]  /*a980*/  LDL.LU R17, [R1+0x1b4] ;  /* 0x0001b40001117983 */ /* 0x000ee80000300800 */
[----:B------:R-:W3:Y:S04]  /*a990*/  LDL.LU R18, [R1+0x1b8] ;  /* 0x0001b80001127983 */ /* 0x000ee80000300800 */
[----:B------:R-:W3:Y:S01]  /*a9a0*/  LDL.LU R19, [R1+0x1bc] ;  /* 0x0001bc0001137983 */ /* 0x000ee20000300800 */
[----:B--2---:R-:W-:Y:S01]  /*a9b0*/  IMAD.MOV.U32 R3, RZ, RZ, R27 ;  /* 0x000000ffff037224 */ /* 0x004fe200078e001b */
[C---:B----4-:R-:W-:Y:S11]  /*a9c0*/  HMMA.16816.F32 R4, R8.reuse, R26, R4 ;  /* 0x0000001a0804723c */ /* 0x050ff60000001804 */
[----:B------:R-:W-:Y:S11]  /*a9d0*/  @!UPT UIADD3 URZ, URZ, URZ, URZ ;  /* 0x0000003f3f3ff290 */ /* 0x000ff6000fffe03f */
[----:B------:R-:W-:Y:S01]  /*a9e0*/  @!UPT UIADD3 URZ, URZ, URZ, URZ ;  /* 0x0000003f3f3ff290 */ /* 0x000fe2000fffe03f */
[----:B------:R0:W-:Y:S01]  /*a9f0*/  STL.64 [R1+0x1c0], R4 ;  /* 0x0001c00401007387 */ /* 0x0001e20000100a00 */
[----:B---3--:R-:W-:Y:S03]  /*aa00*/  HMMA.16816.F32 R16, R8, R14, R16 ;  /* 0x0000000e0810723c */ /* 0x008fe60000001810 */
[----:B------:R-:W-:Y:S01]  /*aa10*/  STL.64 [R1+0x1c8], R6 ;  /* 0x0001c80601007387 */ /* 0x000fe20000100a00 */
[----:B0-----:R-:W-:-:S03]  /*aa20*/  IMAD.MOV.U32 R4, RZ, RZ, R26 ;  /* 0x000000ffff047224 */ /* 0x001fc600078e001a */
[----:B------:R-:W2:Y:S04]  /*aa30*/  LDL.LU.64 R26, [R1+0x920] ;  /* 0x00092000011a7983 */ /* 0x000ea80000300a00 */
[----:B------:R-:W2:Y:S04]  /*aa40*/  LDL.LU.64 R24, [R1+0x918] ;  /* 0x0009180001187983 */ /* 0x000ea80000300a00 */
[----:B------:R0:W-:Y:S08]  /*aa50*/  STL.64 [R1+0x878], R14 ;  /* 0x0008780e01007387 */ /* 0x0001f00000100a00 */
[----:B------:R1:W-:Y:S01]  /*aa60*/  STL.64 [R1+0x1b0], R16 ;  /* 0x0001b01001007387 */ /* 0x0003e20000100a00 */
[----:B0-----:R-:W-:-:S03]  /*aa70*/  IMAD.MOV.U32 R14, RZ, RZ, R4 ;  /* 0x000000ffff0e7224 */ /* 0x001fc600078e0004 */
[----:B------:R0:W-:Y:S01]  /*aa80*/  STL.64 [R1+0x1b8], R18 ;  /* 0x0001b81201007387 */ /* 0x0001e20000100a00 */
[----:B------:R-:W-:-:S03]  /*aa90*/  IMAD.MOV.U32 R15, RZ, RZ, R3 ;  /* 0x000000ffff0f7224 */ /* 0x000fc600078e0003 */
[----:B------:R-:W3:Y:S04]  /*aaa0*/  LDL.LU R4, [R1+0xf0] ;  /* 0x0000f00001047983 */ /* 0x000ee80000300800 */
[----:B------:R-:W3:Y:S04]  /*aab0*/  LDL.LU R5, [R1+0xf4] ;  /* 0x0000f40001057983 */ /* 0x000ee80000300800 */
[----:B------:R-:W3:Y:S04]  /*aac0*/  LDL.LU R6, [R1+0xf8] ;  /* 0x0000f80001067983 */ /* 0x000ee80000300800 */
[----:B------:R-:W3:Y:S04]  /*aad0*/  LDL.LU R7, [R1+0xfc] ;  /* 0x0000fc0001077983 */ /* 0x000ee80000300800 */
[----:B-1----:R-:W4:Y:S04]  /*aae0*/  LDL.LU R16, [R1+0x180] ;  /* 0x0001800001107983 */ /* 0x002f280000300800 */
[----:B------:R-:W4:Y:S04]  /*aaf0*/  LDL.LU R17, [R1+0x184] ;  /* 0x0001840001117983 */ /* 0x000f280000300800 */
[----:B0-----:R-:W4:Y:S04]  /*ab00*/  LDL.LU R18, [R1+0x188] ;  /* 0x0001880001127983 */ /* 0x001f280000300800 */
[----:B------:R-:W4:Y:S04]  /*ab10*/  LDL.LU R19, [R1+0x18c] ;  /* 0x00018c0001137983 */ /* 0x000f280000300800 */
[----:B------:R0:W-:Y:S04]  /*ab20*/  STL.64 [R1+0x890], R14 ;  /* 0x0008900e01007387 */ /* 0x0001e80000100a00 */
[----:B0-----:R-:W3:Y:S01]  /*ab30*/  LDL.64 R14, [R1+0x48] ;  /* 0x00004800010e7983 */ /* 0x001ee20000100a00 */
[C---:B--2---:R-:W-:Y:S03]  /*ab40*/  HMMA.16816.F32 R24, R8.reuse, R22, R24 ;  /* 0x000000160818723c */ /* 0x044fe60000001818 */
[----:B---3--:R0:W-:Y:S11]  /*ab50*/  STL.64 [R1+0x8a8], R14 ;  /* 0x0008a80e01007387 */ /* 0x0081f60000100a00 */
[----:B------:R-:W-:Y:S09]  /*ab60*/  @!UPT UIADD3 URZ, URZ, URZ, URZ ;  /* 0x0000003f3f3ff290 */ /* 0x000ff2000fffe03f */
[----:B------:R-:W-:Y:S04]  /*ab70*/  STL.64 [R1+0x1a0], R24 ;  /* 0x0001a01801007387 */ /* 0x000fe80000100a00 */
[----:B------:R1:W-:Y:S01]  /*ab80*/  STL.64 [R1+0x1a8], R26 ;  /* 0x0001a81a01007387 */ /* 0x0003e20000100a00 */
[----:B0-----:R-:W-:Y:S02]  /*ab90*/  IMAD.MOV.U32 R14, RZ, RZ, R2 ;  /* 0x000000ffff0e7224 */ /* 0x001fe400078e0002 */
[----:B------:R-:W-:Y:S02]  /*aba0*/  IMAD.MOV.U32 R15, RZ, RZ, R0 ;  /* 0x000000ffff0f7224 */ /* 0x000fe400078e0000 */
[----:B------:R-:W-:Y:S02]  /*abb0*/  IMAD.MOV.U32 R2, RZ, RZ, R22 ;  /* 0x000000ffff027224 */ /* 0x000fe400078e0016 */
[----:B------:R-:W-:Y:S01]  /*abc0*/  IMAD.MOV.U32 R0, RZ, RZ, R23 ;  /* 0x000000ffff007224 */ /* 0x000fe200078e0017 */
[----:B-1----:R-:W2:Y:S04]  /*abd0*/  LDL.LU.64 R26, [R1+0x910] ;  /* 0x00091000011a7983 */ /* 0x002ea80000300a00 */
[----:B------:R-:W2:Y:S04]  /*abe0*/  LDL.LU.64 R24, [R1+0x908] ;  /* 0x0009080001187983 */ /* 0x000ea80000300a00 */
[----:B------:R-:W2:Y:S04]  /*abf0*/  LDL.LU.64 R22, [R1+0x900] ;  /* 0x0009000001167983 */ /* 0x000ea80000300a00 */
[----:B------:R-:W3:Y:S01]  /*ac00*/  LDL.LU R21, [R1+0x8f8] ;  /* 0x0008f80001157983 */ /* 0x000ee20000300800 */
[----:B--2---:R-:W-:Y:S11]  /*ac10*/  HMMA.16816.F32 R24, R8, R22, R24 ;  /* 0x000000160818723c */ /* 0x004ff60000001818 */
[----:B------:R-:W-:Y:S11]  /*ac20*/  @!UPT UIADD3 URZ, URZ, URZ, URZ ;  /* 0x0000003f3f3ff290 */ /* 0x000ff6000fffe03f */
[----:B------:R-:W-:Y:S01]  /*ac30*/  @!UPT UIADD3 URZ, URZ, URZ, URZ ;  /* 0x0000003f3f3ff290 */ /* 0x000fe2000fffe03f */
[----:B------:R-:W-:Y:S04]  /*ac40*/  STL.64 [R1+0x190], R24 ;  /* 0x0001901801007387 */ /* 0x000fe80000100a00 */
[----:B------:R0:W-:Y:S04]  /*ac50*/  STL.64 [R1+0x198], R26 ;  /* 0x0001981a01007387 */ /* 0x0001e80000100a00 */
[----:B0-----:R-:W2:Y:S04]  /*ac60*/  LDL.LU.64 R26, [R1+0x8f0] ;  /* 0x0008f000011a7983 */ /* 0x001ea80000300a00 */
[----:B------:R-:W-:Y:S04]  /*ac70*/  STL.64 [R1+0x870], R22 ;  /* 0x0008701601007387 */ /* 0x000fe80000100a00 */
[----:B---3--:R0:W-:Y:S04]  /*ac80*/  STL [R1+0x868], R21 ;  /* 0x0008681501007387 */ /* 0x0081e80000100800 */
[----:B------:R-:W3:Y:S04]  /*ac90*/  LDL.LU R20, [R1+0x80] ;  /* 0x0000800001147983 */ /* 0x000ee80000300800 */
[----:B0-----:R-:W3:Y:S01]  /*aca0*/  LDL.LU R21, [R1+0x84] ;  /* 0x0000840001157983 */ /* 0x001ee20000300800 */
[----:B--2---:R-:W-:-:S02]  /*acb0*/  IMAD.MOV.U32 R22, RZ, RZ, R27 ;  /* 0x000000ffff167224 */ /* 0x004fc400078e001b */
[----:B------:R-:W-:Y:S01]  /*acc0*/  IMAD.MOV.U32 R23, RZ, RZ, R26 ;  /* 0x000000ffff177224 */ /* 0x000fe200078e001a */
[----:B------:R-:W2:Y:S04]  /*acd0*/  LDL.LU R27, [R1+0x8ec] ;  /* 0x0008ec00011b7983 */ /* 0x000ea80000300800 */
[----:B------:R-:W2:Y:S04]  /*ace0*/  LDL.LU R26, [R1+0x8e8] ;  /* 0x0008e800011a7983 */ /* 0x000ea80000300800 */
[----:B------:R-:W-:Y:S04]  /*acf0*/  STL.64 [R1+0x888], R22 ;  /* 0x0008881601007387 */ /* 0x000fe80000100a00 */
[----:B---3--:R0:W-:Y:S04]  /*ad00*/  STL.64 [R1+0x880], R20 ;  /* 0x0008801401007387 */ /* 0x0081e80000100a00 */
[----:B0-----:R-:W3:Y:S04]  /*ad10*/  LDL.LU R20, [R1+0x90] ;  /* 0x0000900001147983 */ /* 0x001ee80000300800 */
[----:B------:R-:W3:Y:S04]  /*ad20*/  LDL.LU R21, [R1+0x94] ;  /* 0x0000940001157983 */ /* 0x000ee80000300800 */
[----:B------:R-:W2:Y:S04]  /*ad30*/  LDL.LU R22, [R1+0x98] ;  /* 0x0000980001167983 */ /* 0x000ea80000300800 */
[----:B------:R-:W2:Y:S04]  /*ad40*/  LDL.LU R23, [R1+0x9c] ;  /* 0x00009c0001177983 */ /* 0x000ea80000300800 */
[----:B--2---:R0:W-:Y:S04]  /*ad50*/  STL.64 [R1+0x8a0], R22 ;  /* 0x0008a01601007387 */ /* 0x0041e80000100a00 */
[----:B---3--:R1:W-:Y:S01]  /*ad60*/  STL.64 [R1+0x898], R20 ;  /* 0x0008981401007387 */ /* 0x0083e20000100a00 */
[----:B0-----:R-:W-:-:S02]  /*ad70*/  IMAD.MOV.U32 R22, RZ, RZ, R26 ;  /* 0x000000ffff167224 */ /* 0x001fc400078e001a */
[----:B------:R-:W-:Y:S01]  /*ad80*/  IMAD.MOV.U32 R23, RZ, RZ, R27 ;  /* 0x000000ffff177224 */ /* 0x000fe200078e001b */
[----:B-1----:R-:W2:Y:S04]  /*ad90*/  LDL.LU R20, [R1+0xa0] ;  /* 0x0000a00001147983 */ /* 0x002ea80000300800 */
[----:B------:R-:W2:Y:S04]  /*ada0*/  LDL.LU R21, [R1+0xa4] ;  /* 0x0000a40001157983 */ /* 0x000ea80000300800 */
[----:B------:R-:W4:Y:S04]  /*adb0*/  LDL.LU R26, [R1+0x8e4] ;  /* 0x0008e400011a7983 */ /* 0x000f280000300800 */
[----:B------:R-:W4:Y:S04]  /*adc0*/  LDL.LU R27, [R1+0x8e0] ;  /* 0x0008e000011b7983 */ /* 0x000f280000300800 */
[----:B------:R-:W-:Y:S01]  /*add0*/  STL.64 [R1+0x8b8], R22 ;  /* 0x0008b81601007387 */ /* 0x000fe20000100a00 */
[C---:B----4-:R-:W-:Y:S03]  /*ade0*/  HMMA.16816.F32 R16, R8.reuse, R26, R16 ;  /* 0x0000001a0810723c */ /* 0x050fe60000001810 */
[----:B--2---:R0:W-:Y:S04]  /*adf0*/  STL.64 [R1+0x8b0], R20 ;  /* 0x0008b01401007387 */ /* 0x0041e80000100a00 */
[----:B0-----:R-:W2:Y:S04]  /*ae00*/  LDL.LU R20, [R1+0xb0] ;  /* 0x0000b00001147983 */ /* 0x001ea80000300800 */
[----:B------:R-:W2:Y:S04]  /*ae10*/  LDL.LU R21, [R1+0xb4] ;  /* 0x0000b40001157983 */ /* 0x000ea80000300800 */
[----:B------:R-:W2:Y:S04]  /*ae20*/  LDL.LU R22, [R1+0xb8] ;  /* 0x0000b80001167983 */ /* 0x000ea80000300800 */
[----:B------:R-:W2:Y:S04]  /*ae30*/  LDL.LU R23, [R1+0xbc] ;  /* 0x0000bc0001177983 */ /* 0x000ea80000300800 */
[----:B------:R-:W-:Y:S04]  /*ae40*/  STL.64 [R1+0x180], R16 ;  /* 0x0001801001007387 */ /* 0x000fe80000100a00 */
[----:B------:R0:W-:Y:S04]  /*ae50*/  STL.64 [R1+0x188], R18 ;  /* 0x0001881201007387 */ /* 0x0001e80000100a00 */
[----:B0-----:R-:W3:Y:S04]  /*ae60*/  LDL.LU.64 R18, [R1+0x8d8] ;  /* 0x0008d80001127983 */ /* 0x001ee80000300a00 */
[----:B------:R-:W4:Y:S01]  /*ae70*/  LDL.LU.64 R16, [R1+0x8d0] ;  /* 0x0008d00001107983 */ /* 0x000f220000300a00 */
[----:B---3--:R-:W-:Y:S03]  /*ae80*/  HMMA.16816.F32 R8, R8, R18, R4 ;  /* 0x000000120808723c */ /* 0x008fe60000001804 */
[----:B------:R-:W2:Y:S04]  /*ae90*/  LDL.LU.64 R6, [R1+0x8c8] ;  /* 0x0008c80001067983 */ /* 0x000ea80000300a00 */
[----:B------:R-:W2:Y:S11]  /*aea0*/  LDL.LU.64 R4, [R1+0x8c0] ;  /* 0x0008c00001047983 */ /* 0x000eb60000300a00 */
[----:B------:R-:W-:Y:S05]  /*aeb0*/  @!UPT UIADD3 URZ, URZ, URZ, URZ ;  /* 0x0000003f3f3ff290 */ /* 0x000fea000fffe03f */
[----:B------:R-:W-:Y:S04]  /*aec0*/  STL.64 [R1+0xf0], R8 ;  /* 0x0000f00801007387 */ /* 0x000fe80000100a00 */
[----:B------:R-:W-:Y:S01]  /*aed0*/  STL.64 [R1+0xf8], R10 ;  /* 0x0000f80a01007387 */ /* 0x000fe20000100a00 */
[C---:B--2---:R-:W-:Y:S03]  /*aee0*/  HMMA.16816.F32 R12, R4.reuse, R14, R20 ;  /* 0x0000000e040c723c */ /* 0x044fe60000001814 */
[----:B------:R-:W2:Y:S04]  /*aef0*/  LDL.LU.64 R22, [R1+0x8b8] ;  /* 0x0008b80001167983 */ /* 0x000ea80000300a00 */
[----:B------:R-:W2:Y:S11]  /*af00*/  LDL.LU.64 R20, [R1+0x8b0] ;  /* 0x0008b00001147983 */ /* 0x000eb60000300a00 */
[----:B------:R-:W-:Y:S05]  /*af10*/  @!UPT UIADD3 URZ, URZ, URZ, URZ ;  /* 0x0000003f3f3ff290 */ /* 0x000fea000fffe03f */
[----:B------:R-:W-:Y:S04]  /*af20*/  STL.64 [R1+0x2d0], R12 ;  /* 0x0002d00c01007387 */ /* 0x000fe80000100a00 */
[----:B------:R0:W-:Y:S04]  /*af30*/  STL.64 [R1+0x2d8], R14 ;  /* 0x0002d80e01007387 */ /* 0x0001e80000100a00 */
[----:B0-----:R-:W2:Y:S01]  /*af40*/  LDL.LU.64 R14, [R1+0x8a8] ;  /* 0x0008a800010e7983 */ /* 0x001ea20000300a00 */
[----:B------:R-:W-:Y:S02]  /*af50*/  IMAD.MOV.U32 R10, RZ, RZ, R2 ;  /* 0x000000ffff0a7224 */ /* 0x000fe400078e0002 */
[----:B------:R-:W-:Y:S01]  /*af60*/  IMAD.MOV.U32 R11, RZ, RZ, R0 ;  /* 0x000000ffff0b7224 */ /* 0x000fe200078e0000 */
[----:B--2---:R-:W-:Y:S01]  /*af70*/  HMMA.16816.F32 R20, R4, R14, R20 ;  /* 0x0000000e0414723c */ /* 0x004fe20000001814 */
[----:B------:R-:W-:-:S02]  /*af80*/  IMAD.MOV.U32 R2, RZ, RZ, R14 ;  /* 0x000000ffff027224 */ /* 0x000fc400078e000e */
[----:B------:R-:W-:Y:S11]  /*af90*/  IMAD.MOV.U32 R0, RZ, RZ, R15 ;  /* 0x000000ffff007224 */ /* 0x000ff600078e000f */
[----:B------:R-:W-:Y:S09]  /*afa0*/  @!UPT UIADD3 URZ, URZ, URZ, URZ ;  /* 0x0000003f3f3ff290 */ /* 0x000ff2000fffe03f */
[----:B------:R-:W-:Y:S04]  /*afb0*/  STL.64 [R1+0x270], R20 ;  /* 0x0002701401007387 */ /* 0x000fe80000100a00 */
[----:B------:R0:W-:Y:S04]  /*afc0*/  STL.64 [R1+0x278], R22 ;  /* 0x0002781601007387 */ /* 0x0001e80000100a00 */
[----:B0-----:R-:W2:Y:S04]  /*afd0*/  LDL.LU.64 R22, [R1+0x8a0] ;  /* 0x0008a00001167983 */ /* 0x001ea80000300a00 */
[----:B------:R-:W2:Y:S04]  /*afe0*/  LDL.LU.64 R20, [R1+0x898] ;  /* 0x0008980001147983 */ /* 0x000ea80000300a00 */
[----:B------:R-:W2:Y:S02]  /*aff0*/  LDL.LU.64 R14, [R1+0x890] ;  /* 0x00089000010e7983 */ /* 0x000ea40000300a00 */
[C---:B--2---:R-:W-:Y:S02]  /*b000*/  HMMA.16816.F32 R12, R4.reuse, R14, R20 ;  /* 0x0000000e040c723c */ /* 0x044fe40000001814 */
[----:B------:R-:W2:Y:S04]  /*b010*/  LDL.LU.64 R22, [R1+0x888] ;  /* 0x0008880001167983 */ /* 0x000ea80000300a00 */
[----:B------:R-:W2:Y:S11]  /*b020*/  LDL.LU.64 R20, [R1+0x880] ;  /* 0x0008800001147983 */ /* 0x000eb60000300a00 */
[----:B------:R-:W-:Y:S06]  /*b030*/  @!UPT UIADD3 URZ, URZ, URZ, URZ ;  /* 0x0000003f3f3ff290 */ /* 0x000fec000fffe03f */
[----:B------:R-:W-:Y:S04]  /*b040*/  STL.64 [R1+0x260], R12 ;  /* 0x0002600c01007387 */ /* 0x000fe80000100a00 */
[----:B------:R0:W-:Y:S04]  /*b050*/  STL.64 [R1+0x268], R14 ;  /* 0x0002680e01007387 */ /* 0x0001e80000100a00 */
[----:B0-----:R-:W2:Y:S02]  /*b060*/  LDL.LU.64 R14, [R1+0x878] ;  /* 0x00087800010e7983 */ /* 0x001ea40000300a00 */
[C---:B--2---:R-:W-:Y:S02]  /*b070*/  HMMA.16816.F32 R12, R4.reuse, R14, R20 ;  /* 0x0000000e040c723c */ /* 0x044fe40000001814 */
[----:B------:R-:W2:Y:S04]  /*b080*/  LDL.LU.64 R22, [R1+0x870] ;  /* 0x0008700001167983 */ /* 0x000ea80000300a00 */
[----:B------:R-:W3:Y:S11]  /*b090*/  LDL.LU R21, [R1+0x868] ;  /* 0x0008680001157983 */ /* 0x000ef60000300800 */
[----:B------:R-:W-:Y:S06]  /*b0a0*/  @!UPT UIADD3 URZ, URZ, URZ, URZ ;  /* 0x0000003f3f3ff290 */ /* 0x000fec000fffe03f */
[----:B------:R-:W-:Y:S04]  /*b0b0*/  STL.64 [R1+0x2c0], R12 ;  /* 0x0002c00c01007387 */ /* 0x000fe80000100a00 */
[----:B------:R0:W-:Y:S04]  /*b0c0*/  STL.64 [R1+0x2c8], R14 ;  /* 0x0002c80e01007387 */ /* 0x0001e80000100a00 */
[----:B0-----:R-:W2:Y:S04]  /*b0d0*/  LDL.LU.64 R14, [R1+0x860] ;  /* 0x00086000010e7983 */ /* 0x001ea80000300a00 */
[----:B------:R-:W2:Y:S02]  /*b0e0*/  LDL.LU.64 R12, [R1+0x858] ;  /* 0x00085800010c7983 */ /* 0x000ea40000300a00 */
[C---:B--2---:R-:W-:Y:S02]  /*b0f0*/  HMMA.16816.F32 R8, R4.reuse, R10, R12 ;  /* 0x0000000a0408723c */ /* 0x044fe4000000180c */
[----:B------:R-:W2:Y:S04]  /*b100*/  LDL.LU.64 R14, [R1+0x850] ;  /* 0x00085000010e7983 */ /* 0x000ea80000300a00 */
[----:B------:R-:W2:Y:S11]  /*b110*/  LDL.LU.64 R12, [R1+0x848] ;  /* 0x00084800010c7983 */ /* 0x000eb60000300a00 */
[----:B------:R-:W-:Y:S06]  /*b120*/  @!UPT UIADD3 URZ, URZ, URZ, URZ ;  /* 0x0000003f3f3ff290 */ /* 0x000fec000fffe03f */
[----:B------:R-:W-:Y:S04]  /*b130*/  STL.64 [R1+0x2b0], R8 ;  /* 0x0002b00801007387 */ /* 0x000fe80000100a00 */
[----:B------:R-:W-:Y:S04]  /*b140*/  STL.64 [R1+0x2b8], R10 ;  /* 0x0002b80a01007387 */ /* 0x000fe80000100a00 */
[----:B---3--:R-:W0:Y:S04]  /*b150*/  LDSM.16.MT88.4 R8, [R21+0x1080] ;  /* 0x001080001508783b */ /* 0x008e280000004200 */
[----:B0-----:R-:W-:Y:S04]  /*b160*/  STL [R1+0x77c], R10 ;  /* 0x00077c0a01007387 */ /* 0x001fe80000100800 */
[----:B------:R-:W-:Y:S04]  /*b170*/  STL [R1+0x778], R11 ;  /* 0x0007780b01007387 */ /* 0x000fe80000100800 */
[----:B------:R0:W-:Y:S04]  /*b180*/  STL.64 [R1+0x820], R8 ;  /* 0x0008200801007387 */ /* 0x0001e80000100a00 */
[----:B0-----:R-:W3:Y:S04]  /*b190*/  LDL.LU R8, [R1+0xc0] ;  /* 0x0000c00001087983 */ /* 0x001ee80000300800 */
[----:B------:R-:W3:Y:S04]  /*b1a0*/  LDL.LU R9, [R1+0xc4] ;  /* 0x0000c40001097983 */ /* 0x000ee80000300800 */
[----:B------:R-:W3:Y:S04]  /*b1b0*/  LDL.LU R10, [R1+0xc8] ;  /* 0x0000c800010a7983 */ /* 0x000ee80000300800 */
[----:B------:R-:W3:Y:S01]  /*b1c0*/  LDL.LU R11, [R1+0xcc] ;  /* 0x0000cc00010b7983 */ /* 0x000ee20000300800 */
[C---:B--2---:R-:W-:Y:S03]  /*b1d0*/  HMMA.16816.F32 R20, R4.reuse, R22, R12 ;  /* 0x000000160414723c */ /* 0x044fe6000000180c */
[----:B------:R-:W2:Y:S04]  /*b1e0*/  LDL.LU.64 R14, [R1+0x840] ;  /* 0x00084000010e7983 */ /* 0x000ea80000300a00 */
[----:B------:R-:W2:Y:S11]  /*b1f0*/  LDL.LU.64 R12, [R1+0x838] ;  /* 0x00083800010c7983 */ /* 0x000eb60000300a00 */
[----:B------:R-:W-:Y:S05]  /*b200*/  @!UPT UIADD3 URZ, URZ, URZ, URZ ;  /* 0x0000003f3f3ff290 */ /* 0x000fea000fffe03f */
[----:B------:R-:W-:Y:S04]  /*b210*/  STL.64 [R1+0x2a0], R20 ;  /* 0x0002a01401007387 */ /* 0x000fe80000100a00 */
[----:B------:R0:W-:Y:S04]  /*b220*/  STL.64 [R1+0x2a8], R22 ;  /* 0x0002a81601007387 */ /* 0x0001e80000100a00 */
[----:B0-----:R-:W4:Y:S04]  /*b230*/  LDL.LU.64 R22, [R1+0x830] ;  /* 0x0008300001167983 */ /* 0x001f280000300a00 */
[----:B------:R-:W4:Y:S04]  /*b240*/  LDL.LU.64 R20, [R1+0x828] ;  /* 0x0008280001147983 */ /* 0x000f280000300a00 */
[----:B------:R0:W-:Y:S01]  /*b250*/  STL.64 [R1+0x7f0], R26 ;  /* 0x0007f01a01007387 */ /* 0x0001e20000100a00 */
[C---:B---3--:R-:W-:Y:S11]  /*b260*/  HMMA.16816.F32 R8, R4.reuse, R26, R8 ;  /* 0x0000001a0408723c */ /* 0x048ff60000001808 */
[----:B------:R-:W-:Y:S11]  /*b270*/  @!UPT UIADD3 URZ, URZ, URZ, URZ ;  /* 0x0000003f3f3ff290 */ /* 0x000ff6000fffe03f */
[----:B------:R-:W-:Y:S01]  /*b280*/  @!UPT UIADD3 URZ, URZ, URZ, URZ ;  /* 0x0000003f3f3ff290 */ /* 0x000fe2000fffe03f */
[----:B------:R-:W-:Y:S04]  /*b290*/  STL.64 [R1+0x290], R8 ;  /* 0x0002900801007387 */ /* 0x000fe80000100a00 */
[----:B------:R-:W-:Y:S04]  /*b2a0*/  STL.64 [R1+0x298], R10 ;  /* 0x0002980a01007387 */ /* 0x000fe80000100a00 */
[----:B0-----:R-:W3:Y:S01]  /*b2b0*/  LDL.64 R26, [R1+0x38] ;  /* 0x00003800011a7983 */ /* 0x001ee20000100a00 */
[----:B--2---:R-:W-:Y:S03]  /*b2c0*/  HMMA.16816.F32 R4, R4, R18, R12 ;  /* 0x000000120404723c */ /* 0x004fe6000000180c */
[----:B---3--:R-:W-:Y:S11]  /*b2d0*/  STL.64 [R1+0x800], R26 ;  /* 0x0008001a01007387 */ /* 0x008ff60000100a00 */
[----:B------:R-:W-:Y:S09]  /*b2e0*/  @!UPT UIADD3 URZ, URZ, URZ, URZ ;  /* 0x0000003f3f3ff290 */ /* 0x000ff2000fffe03f */
[----:B------:R-:W-:Y:S04]  /*b2f0*/  STL.64 [R1+0x280], R4 ;  /* 0x0002800401007387 */ /* 0x000fe80000100a00 */
[----:B------:R0:W-:Y:S04]  /*b300*/  STL.64 [R1+0x288], R6 ;  /* 0x0002880601007387 */ /* 0x0001e80000100a00 */
[----:B0-----:R-:W2:Y:S04]  /*b310*/  LDL.LU.64 R6, [R1+0x2e0] ;  /* 0x0002e00001067983 */ /* 0x001ea80000300a00 */
[----:B------:R-:W3:Y:S04]  /*b320*/  LDL.LU.64 R4, [R1+0x2e8] ;  /* 0x0002e80001047983 */ /* 0x000ee80000300a00 */
[----:B--2---:R0:W-:Y:S04]  /*b330*/  STL.64 [R1+0x7a8], R6 ;  /* 0x0007a80601007387 */ /* 0x0041e80000100a00 */
[----:B---3--:R-:W-:Y:S04]  /*b340*/  STL.64 [R1+0x7a0], R4 ;  /* 0x0007a00401007387 */ /* 0x008fe80000100a00 */
[----:B0-----:R-:W2:Y:S04]  /*b350*/  LDL.LU.64 R6, [R1+0x8] ;  /* 0x0000080001067983 */ /* 0x001ea80000300a00 */
[----:B--2---:R0:W-:Y:S04]  /*b360*/  STL.64 [R1+0x7c0], R6 ;  /* 0x0007c00601007387 */ /* 0x0041e80000100a00 */
[----:B0-----:R-:W2:Y:S04]  /*b370*/  LDL.LU.64 R6, [R1+0x18] ;  /* 0x0000180001067983 */ /* 0x001ea80000300a00 */
[----:B--2---:R0:W-:Y:S04]  /*b380*/  STL.64 [R1+0x7d8], R6 ;  /* 0x0007d80601007387 */ /* 0x0041e80000100a00 */
[----:B0-----:R-:W2:Y:S04]  /*b390*/  LDL.64 R6, [R1+0x28] ;  /* 0x0000280001067983 */ /* 0x001ea80000100a00 */
[----:B--2---:R0:W-:Y:S04]  /*b3a0*/  STL.64 [R1+0x7f8], R6 ;  /* 0x0007f80601007387 */ /* 0x0041e80000100a00 */
[----:B------:R-:W2:Y:S04]  /*b3b0*/  LDL.LU R4, [R1+0x150] ;  /* 0x0001500001047983 */ /* 0x000ea80000300800 */
[----:B------:R-:W2:Y:S04]  /*b3c0*/  LDL.LU R5, [R1+0x154] ;  /* 0x0001540001057983 */ /* 0x000ea80000300800 */
[----:B0-----:R-:W3:Y:S04]  /*b3d0*/  LDL.LU R6, [R1+0x158] ;  /* 0x0001580001067983 */ /* 0x001ee80000300800 */
[----:B------:R-:W3:Y:S01]  /*b3e0*/  LDL.LU R7, [R1+0x15c] ;  /* 0x00015c0001077983 */ /* 0x000ee20000300800 */
[----:B------:R-:W-:-:S02]  /*b3f0*/  IMAD.MOV.U32 R26, RZ, RZ, R2 ;  /* 0x000000ffff1a7224 */ /* 0x000fc400078e0002 */
[----:B------:R-:W-:Y:S01]  /*b400*/  IMAD.MOV.U32 R27, RZ, RZ, R0 ;  /* 0x000000ffff1b7224 */ /* 0x000fe200078e0000 */
[----:B---3--:R-:W-:Y:S04]  /*b410*/  STL.64 [R1+0x810], R6 ;  /* 0x0008100601007387 */ /* 0x008fe80000100a00 */
[----:B--2---:R-:W-:Y:S04]  /*b420*/  STL.64 [R1+0x808], R4 ;  /* 0x0008080401007387 */ /* 0x004fe80000100a00 */
[----:B------:R-:W2:Y:S04]  /*b430*/  LDL.LU R8, [R1+0x170] ;  /* 0x0001700001087983 */ /* 0x000ea80000300800 */
[----:B------:R-:W2:Y:S04]  /*b440*/  LDL.LU R9, [R1+0x174] ;  /* 0x0001740001097983 */ /* 0x000ea80000300800 */
[----:B------:R-:W2:Y:S04]  /*b450*/  LDL.LU R10, [R1+0x178] ;  /* 0x00017800010a7983 */ /* 0x000ea80000300800 */
[----:B------:R-:W2:Y:S04]  /*b460*/  LDL.LU R11, [R1+0x17c] ;  /* 0x00017c00010b7983 */ /* 0x000ea80000300800 */
[----:B------:R0:W-:Y:S04]  /*b470*/  STL.64 [R1+0x818], R26 ;  /* 0x0008181a01007387 */ /* 0x0001e80000100a00 */
[----:B0-----:R-:W2:Y:S04]  /*b480*/  LDL.LU.64 R26, [R1+0x58] ;  /* 0x00005800011a7983 */ /* 0x001ea80000300a00 */
[----:B------:R-:W3:Y:S04]  /*b490*/  LDL.LU R4, [R1+0x160] ;  /* 0x0001600001047983 */ /* 0x000ee80000300800 */
[----:B------:R-:W3:Y:S04]  /*b4a0*/  LDL.LU R5, [R1+0x164] ;  /* 0x0001640001057983 */ /* 0x000ee80000300800 */
[----:B------:R-:W3:Y:S04]  /*b4b0*/  LDL.LU R6, [R1+0x168] ;  /* 0x0001680001067983 */ /* 0x000ee80000300800 */
[----:B------:R-:W3:Y:S04]  /*b4c0*/  LDL.LU R7, [R1+0x16c] ;  /* 0x00016c0001077983 */ /* 0x000ee80000300800 */
[----:B------:R-:W2:Y:S04]  /*b4d0*/  LDL.LU.64 R14, [R1+0x2f0] ;  /* 0x0002f000010e7983 */ /* 0x000ea80000300a00 */
[----:B------:R-:W-:Y:S04]  /*b4e0*/  STL.64 [R1+0x798], R18 ;  /* 0x0007981201007387 */ /* 0x000fe80000100a00 */
[----:B----4-:R0:W-:Y:S04]  /*b4f0*/  STL.64 [R1+0x790], R16 ;  /* 0x0007901001007387 */ /* 0x0101e80000100a00 */
[----:B0-----:R-:W4:Y:S04]  /*b500*/  LDL.LU R16, [R1+0x1f0] ;  /* 0x0001f00001107983 */ /* 0x001f280000300800 */
[----:B------:R-:W4:Y:S04]  /*b510*/  LDL.LU R17, [R1+0x1f4] ;  /* 0x0001f40001117983 */ /* 0x000f280000300800 */
[----:B------:R-:W2:Y:S04]  /*b520*/  LDL.LU R18, [R1+0x1f8] ;  /* 0x0001f80001127983 */ /* 0x000ea80000300800 */
[----:B------:R-:W2:Y:S04]  /*b530*/  LDL.LU R19, [R1+0x1fc] ;  /* 0x0001fc0001137983 */ /* 0x000ea80000300800 */
[----:B--2---:R-:W-:Y:S04]  /*b540*/  STL.64 [R1+0x7b8], R18 ;  /* 0x0007b81201007387 */ /* 0x004fe80000100a00 */
[----:B----4-:R0:W-:Y:S04]  /*b550*/  STL.64 [R1+0x7b0], R16 ;  /* 0x0007b01001007387 */ /* 0x0101e80000100a00 */
[----:B0-----:R-:W2:Y:S04]  /*b560*/  LDL.LU R16, [R1+0x120] ;  /* 0x0001200001107983 */ /* 0x001ea80000300800 */
[----:B------:R-:W2:Y:S04]  /*b570*/  LDL.LU R17, [R1+0x124] ;  /* 0x0001240001117983 */ /* 0x000ea80000300800 */
[----:B------:R-:W4:Y:S04]  /*b580*/  LDL.LU R18, [R1+0x128] ;  /* 0x0001280001127983 */ /* 0x000f280000300800 */
[----:B------:R-:W4:Y:S01]  /*b590*/  LDL.LU R19, [R1+0x12c] ;  /* 0x00012c0001137983 */ /* 0x000f220000300800 */
[----:B------:R-:W-:Y:S03]  /*b5a0*/  HMMA.16816.F32 R8, R20, R26, R8 ;  /* 0x0000001a1408723c */ /* 0x000fe60000001808 */
[----:B----4-:R-:W-:Y:S04]  /*b5b0*/  STL.64 [R1+0x7d0], R18 ;  /* 0x0007d01201007387 */ /* 0x010fe80000100a00 */
[----:B--2---:R0:W-:Y:S04]  /*b5c0*/  STL.64 [R1+0x7c8], R16 ;  /* 0x0007c81001007387 */ /* 0x0041e80000100a00 */
[----:B0-----:R-:W2:Y:S04]  /*b5d0*/  LDL.LU R16, [R1+0x130] ;  /* 0x0001300001107983 */ /* 0x001ea80000300800 */
[----:B------:R-:W2:Y:S04]  /*b5e0*/  LDL.LU R17, [R1+0x134] ;  /* 0x0001340001117983 */ /* 0x000ea80000300800 */
[----:B------:R-:W4:Y:S04]  /*b5f0*/  LDL.LU R18, [R1+0x138] ;  /* 0x0001380001127983 */ /* 0x000f280000300800 */
[----:B------:R-:W4:Y:S04]  /*b600*/  LDL.LU R19, [R1+0x13c] ;  /* 0x00013c0001137983 */ /* 0x000f280000300800 */
[----:B----4-:R-:W-:Y:S04]  /*b610*/  STL.64 [R1+0x7e8], R18 ;  /* 0x0007e81201007387 */ /* 0x010fe80000100a00 */
[----:B--2---:R0:W-:Y:S04]  /*b620*/  STL.64 [R1+0x7e0], R16 ;  /* 0x0007e01001007387 */ /* 0x0041e80000100a00 */
[----:B0-----:R-:W2:Y:S04]  /*b630*/  LDL.LU R16, [R1+0x140] ;  /* 0x0001400001107983 */ /* 0x001ea80000300800 */
[----:B------:R-:W2:Y:S04]  /*b640*/  LDL.LU R17, [R1+0x144] ;  /* 0x0001440001117983 */ /* 0x000ea80000300800 */
[----:B------:R-:W2:Y:S04]  /*b650*/  LDL.LU R18, [R1+0x148] ;  /* 0x0001480001127983 */ /* 0x000ea80000300800 */
[----:B------:R-:W2:Y:S04]  /*b660*/  LDL.LU R19, [R1+0x14c] ;  /* 0x00014c0001137983 */ /* 0x000ea80000300800 */
[----:B------:R-:W4:Y:S04]  /*b670*/  LDL.LU.64 R12, [R1+0x2f8] ;  /* 0x0002f800010c7983 */ /* 0x000f280000300a00 */
[----:B------:R0:W-:Y:S04]  /*b680*/  STL.64 [R1+0xd0], R8 ;  /* 0x0000d00801007387 */ /* 0x0001e80000100a00 */
[----:B------:R1:W-:Y:S04]  /*b690*/  STL.64 [R1+0xd8], R10 ;  /* 0x0000d80a01007387 */ /* 0x0003e80000100a00 */
[----:B0-----:R-:W2:Y:S01]  /*b6a0*/  LDL.LU.64 R8, [R1+0x820] ;  /* 0x0008200001087983 */ /* 0x001ea20000300a00 */
[----:B-1----:R-:W-:-:S02]  /*b6b0*/  IMAD.MOV.U32 R10, RZ, RZ, R26 ;  /* 0x000000ffff0a7224 */ /* 0x002fc400078e001a */
[----:B------:R-:W-:Y:S02]  /*b6c0*/  IMAD.MOV.U32 R11, RZ, RZ, R27 ;  /* 0x000000ffff0b7224 */ /* 0x000fe400078e001b */
[----:B------:R-:W3:Y:S04]  /*b6d0*/  LDL.LU.64 R26, [R1+0x818] ;  /* 0x00081800011a7983 */ /* 0x000ee80000300a00 */
[----:B------:R-:W-:Y:S01]  /*b6e0*/  STL.64 [R1+0x788], R10 ;  /* 0x0007880a01007387 */ /* 0x000fe20000100a00 */
[C---:B---3--:R-:W-:Y:S03]  /*b6f0*/  HMMA.16816.F32 R24, R20.reuse, R26, R4 ;  /* 0x0000001a1418723c */ /* 0x048fe60000001804 */
[----:B--2---:R0:W-:Y:S04]  /*b700*/  STL.64 [R1+0x780], R8 ;  /* 0x0007800801007387 */ /* 0x0041e80000100a00 */
[----:B0-----:R-:W2:Y:S04]  /*b710*/  LDL.LU R8, [R1+0x210] ;  /* 0x0002100001087983 */ /* 0x001ea80000300800 */
[----:B------:R-:W2:Y:S04]  /*b720*/  LDL.LU R9, [R1+0x214] ;  /* 0x0002140001097983 */ /* 0x000ea80000300800 */
[----:B------:R-:W2:Y:S04]  /*b730*/  LDL.LU R10, [R1+0x218] ;  /* 0x00021800010a7983 */ /* 0x000ea80000300800 */
[----:B------:R-:W2:Y:S04]  /*b740*/  LDL.LU R11, [R1+0x21c] ;  /* 0x00021c00010b7983 */ /* 0x000ea80000300800 */
[----:B------:R-:W3:Y:S04]  /*b750*/  LDL.LU.64 R6, [R1+0x810] ;  /* 0x0008100001067983 */ /* 0x000ee80000300a00 */
[----:B------:R-:W3:Y:S04]  /*b760*/  LDL.LU.64 R4, [R1+0x808] ;  /* 0x0008080001047983 */ /* 0x000ee80000300a00 */
[----:B------:R-:W-:Y:S04]  /*b770*/  STL.64 [R1+0xc0], R24 ;  /* 0x0000c01801007387 */ /* 0x000fe80000100a00 */
[----:B------:R0:W-:Y:S04]  /*b780*/  STL.64 [R1+0xc8], R26 ;  /* 0x0000c81a01007387 */ /* 0x0001e80000100a00 */
[----:B0-----:R-:W3:Y:S02]  /*b790*/  LDL.LU.64 R26, [R1+0x800] ;  /* 0x00080000011a7983 */ /* 0x001ee40000300a00 */
[----:B---3--:R-:W-:Y:S11]  /*b7a0*/  HMMA.16816.F32 R4, R20, R26, R4 ;  /* 0x0000001a1404723c */ /* 0x008ff60000001804 */
[----:B------:R-:W-:Y:S11]  /*b7b0*/  @!UPT UIADD3 URZ, URZ, URZ, URZ ;  /* 0x0000003f3f3ff290 */ /* 0x000ff6000fffe03f */
[----:B------:R-:W-:Y:S01]  /*b7c0*/  @!UPT UIADD3 URZ, URZ, URZ, URZ ;  /* 0x0000003f3f3ff290 */ /* 0x000fe2000fffe03f */
[----:B------:R-:W-:Y:S04]  /*b7d0*/  STL.64 [R1+0xb0], R4 ;  /* 0x0000b00401007387 */ /* 0x000fe80000100a00 */
[----:B------:R0:W-:Y:S04]  /*b7e0*/  STL.64 [R1+0xb8], R6 ;  /* 0x0000b80601007387 */ /* 0x0001e80000100a00 */
[----:B0-----:R-:W3:Y:S01]  /*b7f0*/  LDL.LU.64 R6, [R1+0x7f8] ;  /* 0x0007f80001067983 */ /* 0x001ee20000300a00 */
[----:B------:R-:W-:-:S03]  /*b800*/  IMAD.MOV.U32 R25, RZ, RZ, R27 ;  /* 0x000000ffff197224 */ /* 0x000fc600078e001b */
[----:B------:R-:W2:Y:S01]  /*b810*/  LDL.LU.64 R26, [R1+0x7f0] ;  /* 0x0007f000011a7983 */ /* 0x000ea20000300a00 */
[C---:B---3--:R-:W-:Y:S01]  /*b820*/  HMMA.16816.F32 R16, R20.reuse, R6, R16 ;  /* 0x000000061410723c */ /* 0x048fe20000001810 */
[----:B------:R-:W-:Y:S11]  /*b830*/  IMAD.MOV.U32 R2, RZ, RZ, R7 ;  /* 0x000000ffff027224 */ /* 0x000ff600078e0007 */
[----:B------:R-:W-:Y:S11]  /*b840*/  @!UPT UIADD3 URZ, URZ, URZ, URZ ;  /* 0x0000003f3f3ff290 */ /* 0x000ff6000fffe03f */
[----:B------:R-:W-:Y:S04]  /*b850*/  STL.64 [R1+0xa0], R16 ;  /* 0x0000a01001007387 */ /* 0x000fe80000100a00 */
[----:B------:R0:W-:Y:S04]  /*b860*/  STL.64 [R1+0xa8], R18 ;  /* 0x0000a81201007387 */ /* 0x0001e80000100a00 */
[----:B0-----:R-:W3:Y:S04]  /*b870*/  LDL.LU.64 R18, [R1+0x7e8] ;  /* 0x0007e80001127983 */ /* 0x001ee80000300a00 */
[----:B------:R-:W3:Y:S04]  /*b880*/  LDL.LU.64 R16, [R1+0x7e0] ;  /* 0x0007e00001107983 */ /* 0x000ee80000300a00 */
[----:B------:R-:W3:Y:S02]  /*b890*/  LDL.LU.64 R6, [R1+0x7d8] ;  /* 0x0007d80001067983 */ /* 0x000ee40000300a00 */
[----:B---3--:R-:W-:Y:S01]  /*b8a0*/  HMMA.16816.F32 R16, R20, R6, R16 ;  /* 0x000000061410723c */ /* 0x008fe20000001810 */
[----:B------:R-:W-:-:S02]  /*b8b0*/  IMAD.MOV.U32 R29, RZ, RZ, R6 ;  /* 0x000000ffff1d7224 */ /* 0x000fc400078e0006 */
[----:B------:R-:W-:Y:S11]  /*b8c0*/  IMAD.MOV.U32 R28, RZ, RZ, R7 ;  /* 0x000000ffff1c7224 */ /* 0x000ff600078e0007 */
[----:B------:R-:W-:Y:S09]  /*b8d0*/  @!UPT UIADD3 URZ, URZ, URZ, URZ ;  /* 0x0000003f3f3ff290 */ /* 0x000ff2000fffe03f */
        /* <DEDUP_REMOVED lines=11> */
[----:B0-----:R-:W2:Y:S04]  /*b990*/  LDL.LU.64 R18, [R1+0x7b8] ;  /* 0x0007b80001127983 */ /* 0x001ea80000300a00 */
[----:B------:R-:W2:Y:S04]  /*b9a0*/  LDL.LU.64 R16, [R1+0x7b0] ;  /* 0x0007b00001107983 */ /* 0x000ea80000300a00 */
[----:B------:R-:W3:Y:S01]  /*b9b0*/  LDL.LU.64 R6, [R1+0x7a8] ;  /* 0x0007a80001067983 */ /* 0x000ee20000300a00 */
[----:B------:R-:W-:-:S03]  /*b9c0*/  IMAD.MOV.U32 R24, RZ, RZ, c[0x0][0x18c] ;  /* 0x00006300ff187624 */ /* 0x000fc600078e00ff */
[----:B------:R-:W4:Y:S01]  /*b9d0*/  LDL.LU.64 R4, [R1+0x7a0] ;  /* 0x0007a00001047983 */ /* 0x000f220000300a00 */
[----:B------:R-:W-:Y:S01]  /*b9e0*/  IMAD.SHL.U32 R24, R24, 0x20, RZ ;  /* 0x0000002018187824 */ /* 0x000fe200078e00ff */
[----:B--2---:R-:W-:Y:S03]  /*b9f0*/  HMMA.16816.F32 R16, R20, R26, R16 ;  /* 0x0000001a1410723c */ /* 0x004fe60000001810 */
[----:B---3--:R-:W-:-:S05]  /*ba00*/  IMAD.WIDE R6, R24, 0x2, R6 ;  /* 0x0000000218067825 */ /* 0x008fca00078e0206 */
[----:B------:R-:W-:Y:S11]  /*ba10*/  STL [R1+0x658], R6 ;  /* 0x0006580601007387 */ /* 0x000ff60000100800 */
[----:B------:R-:W-:Y:S04]  /*ba20*/  @!UPT UIADD3 URZ, URZ, URZ, URZ ;  /* 0x0000003f3f3ff290 */ /* 0x000fe8000fffe03f */
[----:B------:R-:W-:Y:S04]  /*ba30*/  STL.64 [R1+0x70], R16 ;  /* 0x0000701001007387 */ /* 0x000fe80000100a00 */
[----:B------:R0:W-:Y:S04]  /*ba40*/  STL.64 [R1+0x78], R18 ;  /* 0x0000781201007387 */ /* 0x0001e80000100a00 */
[----:B0-----:R-:W2:Y:S01]  /*ba50*/  LDL.LU.64 R18, [R1+0x798] ;  /* 0x0007980001127983 */ /* 0x001ea20000300a00 */
[----:B----4-:R-:W-:-:S03]  /*ba60*/  IMAD.WIDE R4, R24, 0x2, R4 ;  /* 0x0000000218047825 */ /* 0x010fc600078e0204 */
[----:B------:R-:W3:Y:S01]  /*ba70*/  LDL.LU.64 R16, [R1+0x790] ;  /* 0x0007900001107983 */ /* 0x000ee20000300a00 */
[----:B------:R-:W-:-:S03]  /*ba80*/  IMAD.WIDE R14, R24, 0x2, R14 ;  /* 0x00000002180e7825 */ /* 0x000fc600078e020e */
[----:B------:R0:W-:Y:S04]  /*ba90*/  STL [R1+0x654], R7 ;  /* 0x0006540701007387 */ /* 0x0001e80000100800 */
[----:B0-----:R-:W4:Y:S04]  /*baa0*/  LDL.LU.64 R6, [R1+0x308] ;  /* 0x0003080001067983 */ /* 0x001f280000300a00 */
[----:B------:R-:W-:Y:S04]  /*bab0*/  STL [R1+0x650], R4 ;  /* 0x0006500401007387 */ /* 0x000fe80000100800 */
[----:B------:R0:W-:Y:S04]  /*bac0*/  STL [R1+0x64c], R5 ;  /* 0x00064c0501007387 */ /* 0x0001e80000100800 */
[----:B0-----:R-:W3:Y:S04]  /*bad0*/  LDL.LU.64 R4, [R1+0x300] ;  /* 0x0003000001047983 */ /* 0x001ee80000300a00 */
[----:B------:R-:W-:Y:S04]  /*bae0*/  STL [R1+0x648], R14 ;  /* 0x0006480e01007387 */ /* 0x000fe80000100800 */
[----:B------:R0:W-:Y:S04]  /*baf0*/  STL [R1+0x644], R15 ;  /* 0x0006440f01007387 */ /* 0x0001e80000100800 */
[----:B0-----:R-:W3:Y:S01]  /*bb00*/  LDL.LU.64 R14, [R1+0x338] ;  /* 0x00033800010e7983 */ /* 0x001ee20000300a00 */
[----:B--2---:R-:W-:Y:S03]  /*bb10*/  HMMA.16816.F32 R20, R20, R18, R8 ;  /* 0x000000121414723c */ /* 0x004fe60000001808 */
[----:B------:R-:W2:Y:S04]  /*bb20*/  LDL.LU.64 R10, [R1+0x788] ;  /* 0x00078800010a7983 */ /* 0x000ea80000300a00 */
[----:B------:R-:W2:Y:S11]  /*bb30*/  LDL.LU.64 R8, [R1+0x780] ;  /* 0x0007800001087983 */ /* 0x000eb60000300a00 */
[----:B------:R-:W-:Y:S05]  /*bb40*/  @!UPT UIADD3 URZ, URZ, URZ, URZ ;  /* 0x0000003f3f3ff290 */ /* 0x000fea000fffe03f */
[----:B------:R0:W-:Y:S04]  /*bb50*/  STL.64 [R1+0x60], R20 ;  /* 0x0000601401007387 */ /* 0x0001e80000100a00 */
[----:B------:R1:W-:Y:S04]  /*bb60*/  STL.64 [R1+0x68], R22 ;  /* 0x0000681601007387 */ /* 0x0003e80000100a00 */
[----:B0-----:R-:W2:Y:S04]  /*bb70*/  LDL.LU.64 R20, [R1+0x318] ;  /* 0x0003180001147983 */ /* 0x001ea80000300a00 */
[----:B-1----:R-:W2:Y:S01]  /*bb80*/  LDL.LU.64 R22, [R1+0x320] ;  /* 0x0003200001167983 */ /* 0x002ea20000300a00 */
[----:B------:R-:W-:-:S03]  /*bb90*/  IMAD.WIDE R12, R24, 0x2, R12 ;  /* 0x00000002180c7825 */ /* 0x000fc600078e020c */
[----:B--2---:R0:W-:Y:S02]  /*bba0*/  STL.64 [R1+0x768], R22 ;  /* 0x0007681601007387 */ /* 0x0041e40000100a00 */
[----:B0-----:R-:W-:Y:S02]  /*bbb0*/  IMAD.MOV.U32 R22, RZ, RZ, R10 ;  /* 0x000000ffff167224 */ /* 0x001fe400078e000a */
[----:B------:R-:W2:Y:S01]  /*bbc0*/  LDL.LU R10, [R1+0x77c] ;  /* 0x00077c00010a7983 */ /* 0x000ea20000300800 */
[----:B------:R-:W-:-:S03]  /*bbd0*/  IMAD.MOV.U32 R23, RZ, RZ, R11 ;  /* 0x000000ffff177224 */ /* 0x000fc600078e000b */
[----:B------:R-:W2:Y:S04]  /*bbe0*/  LDL.LU R11, [R1+0x778] ;  /* 0x00077800010b7983 */ /* 0x000ea80000300800 */
[----:B------:R0:W-:Y:S04]  /*bbf0*/  STL.64 [R1+0x6b8], R18 ;  /* 0x0006b81201007387 */ /* 0x0001e80000100a00 */
[----:B0-----:R-:W2:Y:S04]  /*bc00*/  LDL.LU.64 R18, [R1+0x310] ;  /* 0x0003100001127983 */ /* 0x001ea80000300a00 */
[----:B---3--:R0:W-:Y:S04]  /*bc10*/  STL.64 [R1+0x6b0], R16 ;  /* 0x0006b01001007387 */ /* 0x0081e80000100a00 */
[----:B0-----:R-:W3:Y:S04]  /*bc20*/  LDL.LU.64 R16, [R1+0x330] ;  /* 0x0003300001107983 */ /* 0x001ee80000300a00 */
[----:B------:R0:W-:Y:S04]  /*bc30*/  STL [R1+0x640], R12 ;  /* 0x0006400c01007387 */ /* 0x0001e80000100800 */
[----:B------:R1:W-:Y:S04]  /*bc40*/  STL [R1+0x63c], R13 ;  /* 0x00063c0d01007387 */ /* 0x0003e80000100800 */
[----:B------:R4:W-:Y:S04]  /*bc50*/  STL.64 [R1+0x770], R14 ;  /* 0x0007700e01007387 */ /* 0x0009e80000100a00 */
[----:B0-----:R-:W3:Y:S04]  /*bc60*/  LDL.LU R12, [R1+0x220] ;  /* 0x00022000010c7983 */ /* 0x001ee80000300800 */
[----:B-1----:R-:W3:Y:S04]  /*bc70*/  LDL.LU R13, [R1+0x224] ;  /* 0x00022400010d7983 */ /* 0x002ee80000300800 */
[----:B----4-:R-:W3:Y:S04]  /*bc80*/  LDL.LU R14, [R1+0x228] ;  /* 0x00022800010e7983 */ /* 0x010ee80000300800 */
[----:B------:R-:W3:Y:S01]  /*bc90*/  LDL.LU R15, [R1+0x22c] ;  /* 0x00022c00010f7983 */ /* 0x000ee20000300800 */
[----:B------:R-:W-:-:S04]  /*bca0*/  IMAD.WIDE R4, R24, 0x2, R4 ;  /* 0x0000000218047825 */ /* 0x000fc800078e0204 */
[C---:B------:R-:W-:Y:S01]  /*bcb0*/  IMAD.WIDE R6, R24.reuse, 0x2, R6 ;  /* 0x0000000218067825 */ /* 0x040fe200078e0206 */
[----:B------:R-:W-:Y:S04]  /*bcc0*/  STL [R1+0x638], R4 ;  /* 0x0006380401007387 */ /* 0x000fe80000100800 */
[----:B------:R2:W-:Y:S04]  /*bcd0*/  STL [R1+0x634], R5 ;  /* 0x0006340501007387 */ /* 0x0005e80000100800 */
[----:B------:R-:W-:Y:S04]  /*bce0*/  STL [R1+0x630], R6 ;  /* 0x0006300601007387 */ /* 0x000fe80000100800 */
[----:B------:R0:W-:Y:S01]  /*bcf0*/  STL [R1+0x62c], R7 ;  /* 0x00062c0701007387 */ /* 0x0001e20000100800 */
[----:B--2---:R-:W-:-:S03]  /*bd00*/  IMAD.WIDE R4, R24, 0x2, R18 ;  /* 0x0000000218047825 */ /* 0x004fc600078e0212 */
[----:B------:R-:W2:Y:S01]  /*bd10*/  LDL.LU.64 R18, [R1+0x358] ;  /* 0x0003580001127983 */ /* 0x000ea20000300a00 */
[C---:B0-----:R-:W-:Y:S02]  /*bd20*/  IMAD.WIDE R6, R24.reuse, 0x2, R20 ;  /* 0x0000000218067825 */ /* 0x041fe400078e0214 */
[----:B---3--:R-:W-:Y:S01]  /*bd30*/  HMMA.16816.F32 R20, R8, R22, R12 ;  /* 0x000000160814723c */ /* 0x008fe2000000180c */
[----:B--2---:R0:W-:Y:S04]  /*bd40*/  STL.64 [R1+0x750], R18 ;  /* 0x0007501201007387 */ /* 0x0041e80000100a00 */
[----:B0-----:R-:W2:Y:S04]  /*bd50*/  LDL.LU R18, [R1+0x48] ;  /* 0x0000480001127983 */ /* 0x001ea80000300800 */
[----:B------:R-:W2:Y:S04]  /*bd60*/  LDL.LU R19, [R1+0x4c] ;  /* 0x00004c0001137983 */ /* 0x000ea80000300800 */
[----:B------:R-:W3:Y:S10]  /*bd70*/  LDL.LU.64 R14, [R1+0x770] ;  /* 0x00077000010e7983 */ /* 0x000ef40000300a00 */
[----:B------:R-:W-:Y:S04]  /*bd80*/  STL.64 [R1+0x220], R20 ;  /* 0x0002201401007387 */ /* 0x000fe80000100a00 */
[----:B------:R0:W-:Y:S04]  /*bd90*/  STL.64 [R1+0x228], R22 ;  /* 0x0002281601007387 */ /* 0x0001e80000100a00 */
[----:B0-----:R-:W4:Y:S04]  /*bda0*/  LDL.LU.64 R22, [R1+0x768] ;  /* 0x0007680001167983 */ /* 0x001f280000300a00 */
[----:B------:R-:W-:Y:S04]  /*bdb0*/  STL [R1+0x628], R4 ;  /* 0x0006280401007387 */ /* 0x000fe80000100800 */
[----:B------:R-:W2:Y:S04]  /*bdc0*/  LDL.LU.64 R20, [R1+0x348] ;  /* 0x0003480001147983 */ /* 0x000ea80000300a00 */
[----:B------:R0:W-:Y:S04]  /*bdd0*/  STL [R1+0x624], R5 ;  /* 0x0006240501007387 */ /* 0x0001e80000100800 */
[----:B0-----:R-:W2:Y:S04]  /*bde0*/  LDL.LU.64 R4, [R1+0x328] ;  /* 0x0003280001047983 */ /* 0x001ea80000300a00 */
[----:B------:R-:W-:Y:S01]  /*bdf0*/  STL [R1+0x620], R6 ;  /* 0x0006200601007387 */ /* 0x000fe20000100800 */
[----:B----4-:R-:W-:-:S03]  /*be00*/  IMAD.WIDE R12, R24, 0x2, R22 ;  /* 0x00000002180c7825 */ /* 0x010fc600078e0216 */
[----:B------:R-:W4:Y:S04]  /*be10*/  LDL.LU.64 R22, [R1+0x360] ;  /* 0x0003600001167983 */ /* 0x000f280000300a00 */
[----:B----4-:R-:W-:Y:S04]  /*be20*/  STL.64 [R1+0x760], R22 ;  /* 0x0007601601007387 */ /* 0x010fe80000100a00 */
[----:B--2---:R0:W-:Y:S04]  /*be30*/  STL.64 [R1+0x758], R20 ;  /* 0x0007581401007387 */ /* 0x0041e80000100a00 */
[----:B0-----:R-:W2:Y:S04]  /*be40*/  LDL.LU R20, [R1+0x230] ;  /* 0x0002300001147983 */ /* 0x001ea80000300800 */
[----:B------:R-:W2:Y:S04]  /*be50*/  LDL.LU R21, [R1+0x234] ;  /* 0x0002340001157983 */ /* 0x000ea80000300800 */
[----:B------:R-:W2:Y:S04]  /*be60*/  LDL.LU R22, [R1+0x238] ;  /* 0x0002380001167983 */ /* 0x000ea80000300800 */
[----:B------:R-:W2:Y:S04]  /*be70*/  LDL.LU R23, [R1+0x23c] ;  /* 0x00023c0001177983 */ /* 0x000ea80000300800 */
[----:B------:R0:W-:Y:S02]  /*be80*/  STL [R1+0x61c], R7 ;  /* 0x00061c0701007387 */ /* 0x0001e40000100800 */
[----:B0-----:R-:W-:-:S02]  /*be90*/  IMAD.WIDE R6, R24, 0x2, R16 ;  /* 0x0000000218067825 */ /* 0x001fc400078e0210 */
[----:B------:R-:W-:Y:S02]  /*bea0*/  STL [R1+0x618], R12 ;  /* 0x0006180c01007387 */ /* 0x000fe40000100800 */
[C---:B------:R-:W-:Y:S02]  /*beb0*/  IMAD.WIDE R4, R24.reuse, 0x2, R4 ;  /* 0x0000000218047825 */ /* 0x040fe400078e0204 */
[----:B------:R3:W-:Y:S02]  /*bec0*/  STL [R1+0x614], R13 ;  /* 0x0006140d01007387 */ /* 0x0007e40000100800 */
[----:B---3--:R-:W-:Y:S01]  /*bed0*/  IMAD.WIDE R12, R24, 0x2, R14 ;  /* 0x00000002180c7825 */ /* 0x008fe200078e020e */
[----:B--2---:R-:W-:Y:S01]  /*bee0*/  HMMA.16816.F32 R16, R8, R18, R20 ;  /* 0x000000120810723c */ /* 0x004fe20000001814 */
[----:B------:R-:W2:Y:S04]  /*bef0*/  LDL.LU.64 R22, [R1+0x760] ;  /* 0x0007600001167983 */ /* 0x000ea80000300a00 */
[----:B------:R-:W3:Y:S11]  /*bf00*/  LDL.LU.64 R20, [R1+0x758] ;  /* 0x0007580001147983 */ /* 0x000ef60000300a00 */
[----:B------:R-:W-:Y:S07]  /*bf10*/  @!UPT UIADD3 URZ, URZ, URZ, URZ ;  /* 0x0000003f3f3ff290 */ /* 0x000fee000fffe03f */
[----:B------:R-:W-:Y:S04]  /*bf20*/  STL.64 [R1+0x230], R16 ;  /* 0x0002301001007387 */ /* 0x000fe80000100a00 */
[----:B------:R0:W-:Y:S04]  /*bf30*/  STL.64 [R1+0x238], R18 ;  /* 0x0002381201007387 */ /* 0x0001e80000100a00 */
[----:B0-----:R-:W4:Y:S04]  /*bf40*/  LDL.LU.64 R18, [R1+0x750] ;  /* 0x0007500001127983 */ /* 0x001f280000300a00 */
[----:B------:R-:W-:Y:S04]  /*bf50*/  STL [R1+0x610], R4 ;  /* 0x0006100401007387 */ /* 0x000fe80000100800 */
[----:B------:R0:W-:Y:S04]  /*bf60*/  STL [R1+0x60c], R5 ;  /* 0x00060c0501007387 */ /* 0x0001e80000100800 */
[----:B0-----:R-:W2:Y:S04]  /*bf70*/  LDL.LU.64 R4, [R1+0x340] ;  /* 0x0003400001047983 */ /* 0x001ea80000300a00 */
[----:B------:R-:W-:Y:S04]  /*bf80*/  STL [R1+0x608], R6 ;  /* 0x0006080601007387 */ /* 0x000fe80000100800 */
[----:B------:R-:W-:Y:S04]  /*bf90*/  STL [R1+0x604], R7 ;  /* 0x0006040701007387 */ /* 0x000fe80000100800 */
[----:B------:R-:W2:Y:S04]  /*bfa0*/  LDL.LU.64 R14, [R1+0x368] ;  /* 0x00036800010e7983 */ /* 0x000ea80000300a00 */
[----:B------:R-:W2:Y:S04]  /*bfb0*/  LDL.LU.64 R16, [R1+0x380] ;  /* 0x0003800001107983 */ /* 0x000ea80000300a00 */
[----:B----4-:R0:W-:Y:S02]  /*bfc0*/  STL.64 [R1+0x730], R18 ;  /* 0x0007301201007387 */ /* 0x0101e40000100a00 */
[----:B0-----:R-:W-:-:S02]  /*bfd0*/  IMAD.MOV.U32 R19, RZ, RZ, R25 ;  /* 0x000000ffff137224 */ /* 0x001fc400078e0019 */
[----:B--2---:R-:W-:Y:S04]  /*bfe0*/  STL.64 [R1+0x728], R16 ;  /* 0x0007281001007387 */ /* 0x004fe80000100a00 */
[----:B------:R-:W2:Y:S04]  /*bff0*/  LDL.LU R18, [R1+0x38] ;  /* 0x0000380001127983 */ /* 0x000ea80000300800 */
[----:B------:R-:W4:Y:S04]  /*c000*/  LDL.LU R25, [R1+0x748] ;  /* 0x0007480001197983 */ /* 0x000f280000300800 */
[----:B------:R-:W-:Y:S04]  /*c010*/  STL [R1+0x600], R12 ;  /* 0x0006000c01007387 */ /* 0x000fe80000100800 */
[----:B------:R0:W-:Y:S04]  /*c020*/  STL [R1+0x5fc], R13 ;  /* 0x0005fc0d01007387 */ /* 0x0001e80000100800 */
[----:B0-----:R-:W2:Y:S04]  /*c030*/  LDL.LU.64 R12, [R1+0x350] ;  /* 0x00035000010c7983 */ /* 0x001ea80000300a00 */
[----:B------:R-:W-:Y:S04]  /*c040*/  STL.64 [R1+0x740], R14 ;  /* 0x0007400e01007387 */ /* 0x000fe80000100a00 */
[----:B--2---:R0:W-:Y:S04]  /*c050*/  STL.64 [R1+0x738], R12 ;  /* 0x0007380c01007387 */ /* 0x0041e80000100a00 */
[----:B0-----:R-:W2:Y:S04]  /*c060*/  LDL.LU R12, [R1+0x250] ;  /* 0x00025000010c7983 */ /* 0x001ea80000300800 */
[----:B------:R-:W2:Y:S04]  /*c070*/  LDL.LU R13, [R1+0x254] ;  /* 0x00025400010d7983 */ /* 0x000ea80000300800 */
[----:B------:R-:W2:Y:S04]  /*c080*/  LDL.LU R14, [R1+0x258] ;  /* 0x00025800010e7983 */ /* 0x000ea80000300800 */
[----:B------:R-:W2:Y:S01]  /*c090*/  LDL.LU R15, [R1+0x25c] ;  /* 0x00025c00010f7983 */ /* 0x000ea20000300800 */
[----:B---3--:R-:W-:-:S03]  /*c0a0*/  IMAD.WIDE R6, R24, 0x2, R20 ;  /* 0x0000000218067825 */ /* 0x008fc600078e0214 */
[----:B------:R-:W3:Y:S01]  /*c0b0*/  LDL.LU.64 R20, [R1+0x390] ;  /* 0x0003900001147983 */ /* 0x000ee20000300a00 */
[----:B--2---:R-:W-:Y:S03]  /*c0c0*/  HMMA.16816.F32 R16, R8, R18, R12 ;  /* 0x000000120810723c */ /* 0x004fe6000000180c */
[----:B------:R-:W2:Y:S04]  /*c0d0*/  LDL.LU.64 R14, [R1+0x740] ;  /* 0x00074000010e7983 */ /* 0x000ea80000300a00 */
[----:B------:R-:W2:Y:S11]  /*c0e0*/  LDL.LU.64 R12, [R1+0x738] ;  /* 0x00073800010c7983 */ /* 0x000eb60000300a00 */
[----:B------:R-:W-:Y:S05]  /*c0f0*/  @!UPT UIADD3 URZ, URZ, URZ, URZ ;  /* 0x0000003f3f3ff290 */ /* 0x000fea000fffe03f */
[----:B------:R-:W-:Y:S04]  /*c100*/  STL.64 [R1+0x250], R16 ;  /* 0x0002501001007387 */ /* 0x000fe80000100a00 */
[----:B------:R0:W-:Y:S04]  /*c110*/  STL.64 [R1+0x258], R18 ;  /* 0x0002581201007387 */ /* 0x0001e80000100a00 */
[----:B0-----:R-:W3:Y:S01]  /*c120*/  LDL.LU.64 R18, [R1+0x730] ;  /* 0x0007300001127983 */ /* 0x001ee20000300a00 */
[----:B------:R-:W-:-:S03]  /*c130*/  IMAD.WIDE R4, R24, 0x2, R4 ;  /* 0x0000000218047825 */ /* 0x000fc600078e0204 */
[----:B------:R-:W4:Y:S04]  /*c140*/  LDL.LU.64 R16, [R1+0x728] ;  /* 0x0007280001107983 */ /* 0x000f280000300a00 */
[----:B------:R-:W-:Y:S04]  /*c150*/  STL [R1+0x5f8], R4 ;  /* 0x0005f80401007387 */ /* 0x000fe80000100800 */
[----:B------:R-:W-:Y:S04]  /*c160*/  STL [R1+0x5f4], R5 ;  /* 0x0005f40501007387 */ /* 0x000fe80000100800 */
[----:B------:R-:W-:Y:S04]  /*c170*/  STL [R1+0x348], R6 ;  /* 0x0003480601007387 */ /* 0x000fe80000100800 */
[----:B------:R0:W-:Y:S02]  /*c180*/  STL [R1+0x344], R7 ;  /* 0x0003440701007387 */ /* 0x0001e40000100800 */
[----:B0-----:R-:W-:-:S04]  /*c190*/  IMAD.WIDE R6, R24, 0x2, R22 ;  /* 0x0000000218067825 */ /* 0x001fc800078e0216 */
[----:B--2---:R-:W-:-:S05]  /*c1a0*/  IMAD.WIDE R12, R24, 0x2, R12 ;  /* 0x00000002180c7825 */ /* 0x004fca00078e020c */
[----:B------:R-:W-:Y:S04]  /*c1b0*/  STL [R1+0x340], R12 ;  /* 0x0003400c01007387 */ /* 0x000fe80000100800 */
[----:B------:R-:W-:Y:S04]  /*c1c0*/  STL [R1+0x33c], R13 ;  /* 0x00033c0d01007387 */ /* 0x000fe80000100800 */
[----:B------:R0:W-:Y:S04]  /*c1d0*/  STL.64 [R1+0x6f8], R14 ;  /* 0x0006f80e01007387 */ /* 0x0001e80000100a00 */
[----:B0-----:R-:W2:Y:S01]  /*c1e0*/  LDL.LU R14, [R1+0x28] ;  /* 0x00002800010e7983 */ /* 0x001ea20000300800 */
[----:B------:R-:W-:-:S03]  /*c1f0*/  IMAD.MOV.U32 R15, RZ, RZ, R2 ;  /* 0x000000ffff0f7224 */ /* 0x000fc600078e0002 */
[----:B------:R-:W2:Y:S04]  /*c200*/  LDL.LU R2, [R1+0x720] ;  /* 0x0007200001027983 */ /* 0x000ea80000300800 */
[----:B------:R-:W-:Y:S01]  /*c210*/  STL.64 [R1+0x708], R26 ;  /* 0x0007081a01007387 */ /* 0x000fe20000100a00 */
[----:B---3--:R-:W-:-:S03]  /*c220*/  IMAD.WIDE R4, R24, 0x2, R18 ;  /* 0x0000000218047825 */ /* 0x008fc600078e0212 */
[----:B----4-:R0:W-:Y:S04]  /*c230*/  STL.64 [R1+0x700], R24 ;  /* 0x0007001801007387 */ /* 0x0101e80000100a00 */
[----:B0-----:R-:W2:Y:S04]  /*c240*/  LDL.LU R24, [R1+0x240] ;  /* 0x0002400001187983 */ /* 0x001ea80000300800 */
[----:B------:R-:W2:Y:S04]  /*c250*/  LDL.LU R25, [R1+0x244] ;  /* 0x0002440001197983 */ /* 0x000ea80000300800 */
[----:B------:R-:W2:Y:S04]  /*c260*/  LDL.LU R26, [R1+0x248] ;  /* 0x00024800011a7983 */ /* 0x000ea80000300800 */
[----:B------:R-:W2:Y:S04]  /*c270*/  LDL.LU R27, [R1+0x24c] ;  /* 0x00024c00011b7983 */ /* 0x000ea80000300800 */
[----:B------:R-:W3:Y:S01]  /*c280*/  LDL.LU.64 R22, [R1+0x3a0] ;  /* 0x0003a00001167983 */ /* 0x000ee20000300a00 */
[----:B------:R-:W-:-:S02]  /*c290*/  IMAD.MOV.U32 R18, RZ, RZ, R0 ;  /* 0x000000ffff127224 */ /* 0x000fc400078e0000 */
[----:B------:R-:W-:Y:S01]  /*c2a0*/  IMAD.MOV.U32 R19, RZ, RZ, R3 ;  /* 0x000000ffff137224 */ /* 0x000fe200078e0003 */
[----:B--2---:R-:W-:Y:S01]  /*c2b0*/  HMMA.16816.F32 R12, R8, R14, R24 ;  /* 0x0000000e080c723c */ /* 0x004fe20000001818 */
[----:B---3--:R0:W-:Y:S04]  /*c2c0*/  STL.64 [R1+0x6e0], R22 ;  /* 0x0006e01601007387 */ /* 0x0081e80000100a00 */
[----:B------:R1:W-:Y:S01]  /*c2d0*/  STL.64 [R1+0x6d8], R20 ;  /* 0x0006d81401007387 */ /* 0x0003e20000100a00 */
[----:B0-----:R-:W-:Y:S02]  /*c2e0*/  IMAD.MOV.U32 R22, RZ, RZ, R29 ;  /* 0x000000ffff167224 */ /* 0x001fe400078e001d */
[----:B------:R-:W-:Y:S01]  /*c2f0*/  IMAD.MOV.U32 R23, RZ, RZ, R28 ;  /* 0x000000ffff177224 */ /* 0x000fe200078e001c */
[----:B-1----:R-:W2:Y:S04]  /*c300*/  LDL.LU.64 R20, [R1+0x378] ;  /* 0x0003780001147983 */ /* 0x002ea80000300a00 */
[----:B------:R-:W3:Y:S04]  /*c310*/  LDL.LU R29, [R1+0x71c] ;  /* 0x00071c00011d7983 */ /* 0x000ee80000300800 */
[----:B------:R-:W4:Y:S04]  /*c320*/  LDL.LU R28, [R1+0x718] ;  /* 0x00071800011c7983 */ /* 0x000f280000300800 */
[----:B------:R-:W2:Y:S04]  /*c330*/  LDL.LU R0, [R1+0x714] ;  /* 0x0007140001007983 */ /* 0x000ea80000300800 */
[----:B------:R-:W2:Y:S04]  /*c340*/  LDL.LU R3, [R1+0x710] ;  /* 0x0007100001037983 */ /* 0x000ea80000300800 */
[----:B------:R-:W-:Y:S04]  /*c350*/  STL.64 [R1+0x6f0], R18 ;  /* 0x0006f01201007387 */ /* 0x000fe80000100a00 */
[----:B------:R0:W-:Y:S04]  /*c360*/  STL.64 [R1+0x6e8], R16 ;  /* 0x0006e81001007387 */ /* 0x0001e80000100a00 */
[----:B0-----:R-:W2:Y:S04]  /*c370*/  LDL.LU R16, [R1+0x200] ;  /* 0x0002000001107983 */ /* 0x001ea80000300800 */
[----:B------:R-:W2:Y:S04]  /*c380*/  LDL.LU R17, [R1+0x204] ;  /* 0x0002040001117983 */ /* 0x000ea80000300800 */
[----:B------:R-:W2:Y:S04]  /*c390*/  LDL.LU R18, [R1+0x208] ;  /* 0x0002080001127983 */ /* 0x000ea80000300800 */
[----:B------:R-:W2:Y:S04]  /*c3a0*/  LDL.LU R19, [R1+0x20c] ;  /* 0x00020c0001137983 */ /* 0x000ea80000300800 */
[----:B------:R-:W2:Y:S04]  /*c3b0*/  LDL.LU.64 R26, [R1+0x708] ;  /* 0x00070800011a7983 */ /* 0x000ea80000300a00 */
[----:B------:R-:W2:Y:S04]  /*c3c0*/  LDL.LU.64 R24, [R1+0x700] ;  /* 0x0007000001187983 */ /* 0x000ea80000300a00 */
[----:B------:R-:W-:Y:S04]  /*c3d0*/  STL.64 [R1+0x240], R12 ;  /* 0x0002400c01007387 */ /* 0x000fe80000100a00 */
[----:B------:R0:W-:Y:S04]  /*c3e0*/  STL.64 [R1+0x248], R14 ;  /* 0x0002480e01007387 */ /* 0x0001e80000100a00 */
[----:B0-----:R-:W2:Y:S04]  /*c3f0*/  LDL.LU.64 R14, [R1+0x6f8] ;  /* 0x0006f800010e7983 */ /* 0x001ea80000300a00 */
[----:B------:R-:W-:Y:S04]  /*c400*/  STL [R1+0x338], R4 ;  /* 0x0003380401007387 */ /* 0x000fe80000100800 */
[----:B------:R0:W-:Y:S04]  /*c410*/  STL [R1+0x334], R5 ;  /* 0x0003340501007387 */ /* 0x0001e80000100800 */
[----:B0-----:R-:W3:Y:S04]  /*c420*/  LDL.LU.64 R4, [R1+0x370] ;  /* 0x0003700001047983 */ /* 0x001ee80000300a00 */
[----:B------:R-:W-:Y:S01]  /*c430*/  STL [R1+0x330], R6 ;  /* 0x0003300601007387 */ /* 0x000fe20000100800 */
[----:B--2---:R-:W-:-:S03]  /*c440*/  IMAD.WIDE R12, R24, 0x2, R14 ;  /* 0x00000002180c7825 */ /* 0x004fc600078e020e */
[----:B------:R-:W2:Y:S04]  /*c450*/  LDL.LU.64 R14, [R1+0x3b0] ;  /* 0x0003b000010e7983 */ /* 0x000ea80000300a00 */
[----:B------:R0:W-:Y:S02]  /*c460*/  STL [R1+0x32c], R7 ;  /* 0x00032c0701007387 */ /* 0x0001e40000100800 */
[C---:B0-----:R-:W-:Y:S02]  /*c470*/  IMAD.WIDE R6, R24.reuse, 0x2, R20 ;  /* 0x0000000218067825 */ /* 0x041fe400078e0214 */
[----:B------:R-:W-:Y:S01]  /*c480*/  HMMA.16816.F32 R20, R8, R22, R16 ;  /* 0x000000160814723c */ /* 0x000fe20000001810 */
[----:B------:R-:W-:Y:S04]  /*c490*/  STL [R1+0x328], R12 ;  /* 0x0003280c01007387 */ /* 0x000fe80000100800 */
[----:B------:R-:W-:Y:S04]  /*c4a0*/  STL [R1+0x324], R13 ;  /* 0x0003240d01007387 */ /* 0x000fe80000100800 */
[----:B------:R-:W2:Y:S04]  /*c4b0*/  LDL.LU.64 R18, [R1+0x6f0] ;  /* 0x0006f00001127983 */ /* 0x000ea80000300a00 */
[----:B------:R-:W2:Y:S10]  /*c4c0*/  LDL.LU.64 R16, [R1+0x6e8] ;  /* 0x0006e80001107983 */ /* 0x000eb40000300a00 */
[----:B------:R-:W-:Y:S04]  /*c4d0*/  STL.64 [R1+0x200], R20 ;  /* 0x0002001401007387 */ /* 0x000fe80000100a00 */
[----:B------:R0:W-:Y:S04]  /*c4e0*/  STL.64 [R1+0x208], R22 ;  /* 0x0002081601007387 */ /* 0x0001e80000100a00 */
[----:B0-----:R-:W4:Y:S04]  /*c4f0*/  LDL.LU.64 R22, [R1+0x6e0] ;  /* 0x0006e00001167983 */ /* 0x001f280000300a00 */
[----:B------:R-:W4:Y:S01]  /*c500*/  LDL.LU.64 R20, [R1+0x6d8] ;  /* 0x0006d80001147983 */ /* 0x000f220000300a00 */
[----:B---3--:R-:W-:-:S05]  /*c510*/  IMAD.WIDE R4, R24, 0x2, R4 ;  /* 0x0000000218047825 */ /* 0x008fca00078e0204 */
[----:B------:R-:W-:Y:S04]  /*c520*/  STL [R1+0x320], R4 ;  /* 0x0003200401007387 */ /* 0x000fe80000100800 */
[----:B------:R4:W-:Y:S04]  /*c530*/  STL [R1+0x31c], R5 ;  /* 0x00031c0501007387 */ /* 0x0009e80000100800 */
[----:B------:R-:W-:Y:S04]  /*c540*/  STL [R1+0x318], R6 ;  /* 0x0003180601007387 */ /* 0x000fe80000100800 */
[----:B------:R-:W-:Y:S01]  /*c550*/  STL [R1+0x314], R7 ;  /* 0x0003140701007387 */ /* 0x000fe20000100800 */
[----:B--2---:R-:W-:-:S04]  /*c560*/  IMAD.WIDE R12, R24, 0x2, R16 ;  /* 0x00000002180c7825 */ /* 0x004fc800078e0210 */
[C---:B----4-:R-:W-:Y:S02]  /*c570*/  IMAD.WIDE R4, R24.reuse, 0x2, R20 ;  /* 0x0000000218047825 */ /* 0x050fe400078e0214 */
[----:B------:R-:W2:Y:S04]  /*c580*/  LDL.LU.64 R20, [R1+0x3c8] ;  /* 0x0003c80001147983 */ /* 0x000ea80000300a00 */
[----:B------:R-:W-:Y:S04]  /*c590*/  STL [R1+0x310], R12 ;  /* 0x0003100c01007387 */ /* 0x000fe80000100800 */
[----:B------:R0:W-:Y:S04]  /*c5a0*/  STL [R1+0x30c], R13 ;  /* 0x00030c0d01007387 */ /* 0x0001e80000100800 */
[----:B0-----:R-:W3:Y:S04]  /*c5b0*/  LDL.LU.64 R12, [R1+0x3a8] ;  /* 0x0003a800010c7983 */ /* 0x001ee80000300a00 */
[----:B------:R-:W-:Y:S01]  /*c5c0*/  STL.64 [R1+0x6c8], R14 ;  /* 0x0006c80e01007387 */ /* 0x000fe20000100a00 */
[----:B------:R-:W-:-:S03]  /*c5d0*/  IMAD.WIDE R6, R24, 0x2, R22 ;  /* 0x0000000218067825 */ /* 0x000fc600078e0216 */
[----:B---3--:R0:W-:Y:S04]  /*c5e0*/  STL.64 [R1+0x6c0], R12 ;  /* 0x0006c00c01007387 */ /* 0x0081e80000100a00 */
[----:B0-----:R-:W3:Y:S04]  /*c5f0*/  LDL.LU R12, [R1+0x110] ;  /* 0x00011000010c7983 */ /* 0x001ee80000300800 */
[----:B------:R-:W3:Y:S04]  /*c600*/  LDL.LU R13, [R1+0x114] ;  /* 0x00011400010d7983 */ /* 0x000ee80000300800 */
[----:B------:R-:W3:Y:S04]  /*c610*/  LDL.LU R14, [R1+0x118] ;  /* 0x00011800010e7983 */ /* 0x000ee80000300800 */
[----:B------:R-:W3:Y:S04]  /*c620*/  LDL.LU R15, [R1+0x11c] ;  /* 0x00011c00010f7983 */ /* 0x000ee80000300800 */
[----:B------:R-:W4:Y:S04]  /*c630*/  LDL.LU.64 R22, [R1+0x3d0] ;  /* 0x0003d00001167983 */ /* 0x000f280000300a00 */
[----:B----4-:R0:W-:Y:S04]  /*c640*/  STL.64 [R1+0x690], R22 ;  /* 0x0006901601007387 */ /* 0x0101e80000100a00 */
[----:B--2---:R1:W-:Y:S01]  /*c650*/  STL.64 [R1+0x688], R20 ;  /* 0x0006881401007387 */ /* 0x0043e20000100a00 */
[----:B---3--:R-:W-:Y:S01]  /*c660*/  HMMA.16816.F32 R16, R8, R18, R12 ;  /* 0x000000120810723c */ /* 0x008fe2000000180c */
[----:B0-----:R-:W-:-:S02]  /*c670*/  IMAD.MOV.U32 R22, RZ, RZ, R29 ;  /* 0x000000ffff167224 */ /* 0x001fc400078e001d */
[----:B------:R-:W-:Y:S01]  /*c680*/  IMAD.MOV.U32 R23, RZ, RZ, R2 ;  /* 0x000000ffff177224 */ /* 0x000fe200078e0002 */
[----:B-1----:R-:W2:Y:S04]  /*c690*/  LDL.LU R20, [R1+0xe0] ;  /* 0x0000e00001147983 */ /* 0x002ea80000300800 */
[----:B------:R-:W2:Y:S04]  /*c6a0*/  LDL.LU R21, [R1+0xe4] ;  /* 0x0000e40001157983 */ /* 0x000ea80000300800 */
[----:B------:R0:W5:Y:S04]  /*c6b0*/  LDL.LU R29, [R1+0x6d4] ;  /* 0x0006d400011d7983 */ /* 0x0001680000300800 */
[----:B------:R-:W3:Y:S04]  /*c6c0*/  LDL.LU R2, [R1+0x6d0] ;  /* 0x0006d00001027983 */ /* 0x000ee80000300800 */
[----:B------:R-:W4:Y:S04]  /*c6d0*/  LDL.LU.64 R14, [R1+0x6c8] ;  /* 0x0006c800010e7983 */ /* 0x000f280000300a00 */
[----:B------:R-:W2:Y:S04]  /*c6e0*/  LDL.LU.64 R12, [R1+0x6c0] ;  /* 0x0006c000010c7983 */ /* 0x000ea80000300a00 */
[----:B------:R-:W-:Y:S04]  /*c6f0*/  STL.64 [R1+0x110], R16 ;  /* 0x0001101001007387 */ /* 0x000fe80000100a00 */
[----:B------:R1:W-:Y:S04]  /*c700*/  STL.64 [R1+0x118], R18 ;  /* 0x0001181201007387 */ /* 0x0003e80000100a00 */
[----:B-1----:R-:W3:Y:S04]  /*c710*/  LDL.LU.64 R18, [R1+0x6b8] ;  /* 0x0006b80001127983 */ /* 0x002ee80000300a00 */
[----:B------:R0:W5:Y:S04]  /*c720*/  LDL.LU.64 R16, [R1+0x6b0] ;  /* 0x0006b00001107983 */ /* 0x0001680000300a00 */
[----:B------:R-:W-:Y:S04]  /*c730*/  STL [R1+0x308], R4 ;  /* 0x0003080401007387 */ /* 0x000fe80000100800 */
[----:B------:R-:W-:Y:S04]  /*c740*/  STL [R1+0x304], R5 ;  /* 0x0003040501007387 */ /* 0x000fe80000100800 */
[----:B------:R-:W-:Y:S04]  /*c750*/  STL [R1+0x300], R6 ;  /* 0x0003000601007387 */ /* 0x000fe80000100800 */
[----:B------:R1:W-:Y:S04]  /*c760*/  STL [R1+0x2fc], R7 ;  /* 0x0002fc0701007387 */ /* 0x0003e80000100800 */
[----:B-1----:R-:W3:Y:S01]  /*c770*/  LDL.LU.64 R6, [R1+0x3b8] ;  /* 0x0003b80001067983 */ /* 0x002ee20000300a00 */
[----:B--2---:R-:W-:-:S05]  /*c780*/  IMAD.WIDE R12, R24, 0x2, R12 ;  /* 0x00000002180c7825 */ /* 0x004fca00078e020c */
[----:B------:R1:W-:Y:S04]  /*c790*/  STL [R1+0x2f8], R12 ;  /* 0x0002f80c01007387 */ /* 0x0003e80000100800 */
[----:B------:R2:W-:Y:S01]  /*c7a0*/  STL [R1+0x2f4], R13 ;  /* 0x0002f40d01007387 */ /* 0x0005e20000100800 */
[----:B-1----:R-:W-:-:S03]  /*c7b0*/  IMAD.MOV.U32 R12, RZ, RZ, R3 ;  /* 0x000000ffff0c7224 */ /* 0x002fc600078e0003 */
[----:B------:R-:W3:Y:S01]  /*c7c0*/  LDL.LU R3, [R1+0x6ac] ;  /* 0x0006ac0001037983 */ /* 0x000ee20000300800 */
[----:B----4-:R-:W-:-:S04]  /*c7d0*/  IMAD.WIDE R4, R24, 0x2, R14 ;  /* 0x0000000218047825 */ /* 0x010fc800078e020e */
[----:B--2---:R-:W-:Y:S02]  /*c7e0*/  IMAD.MOV.U32 R13, RZ, RZ, R0 ;  /* 0x000000ffff0d7224 */ /* 0x004fe400078e0000 */
[----:B------:R-:W-:Y:S01]  /*c7f0*/  IMAD.MOV.U32 R14, RZ, RZ, R28 ;  /* 0x000000ffff0e7224 */ /* 0x000fe200078e001c */
[----:B------:R-:W2:Y:S01]  /*c800*/  LDL.LU R0, [R1+0x6a8] ;  /* 0x0006a80001007983 */ /* 0x000ea20000300800 */
[----:B------:R-:W-:-:S07]  /*c810*/  IMAD.MOV.U32 R15, RZ, RZ, R25 ;  /* 0x000000ffff0f7224 */ /* 0x000fce00078e0019 */
[----:B------:R-:W-:Y:S01]  /*c820*/  HMMA.16816.F32 R12, R8, R26, R12 ;  /* 0x0000001a080c723c */ /* 0x000fe2000000180c */
[----:B------:R-:W4:Y:S11]  /*c830*/  LDL.LU.64 R26, [R1+0x3c0] ;  /* 0x0003c000011a7983 */ /* 0x000f360000300a00 */
[----:B------:R-:W-:Y:S11]  /*c840*/  @!UPT UIADD3 URZ, URZ, URZ, URZ ;  /* 0x0000003f3f3ff290 */ /* 0x000ff6000fffe03f */
[----:B------:R3:W-:Y:S04]  /*c850*/  STL.64 [R1+0x100], R12 ;  /* 0x0001000c01007387 */ /* 0x0007e80000100a00 */
[----:B------:R1:W-:Y:S01]  /*c860*/  STL.64 [R1+0x108], R14 ;  /* 0x0001080e01007387 */ /* 0x0003e20000100a00 */
[----:B---3--:R-:W-:-:S03]  /*c870*/  IMAD.WIDE R12, R24, 0x2, R2 ;  /* 0x00000002180c7825 */ /* 0x008fc600078e0202 */
[----:B------:R-:W3:Y:S01]  /*c880*/  LDL.LU.64 R2, [R1+0x6a0] ;  /* 0x0006a00001027983 */ /* 0x000ee20000300a00 */
[----:B------:R-:W-:-:S03]  /*c890*/  IMAD.WIDE R6, R24, 0x2, R6 ;  /* 0x0000000218067825 */ /* 0x000fc600078e0206 */
[----:B------:R-:W-:Y:S04]  /*c8a0*/  STL [R1+0x2f0], R4 ;  /* 0x0002f00401007387 */ /* 0x000fe80000100800 */
[----:B-1----:R-:W2:Y:S04]  /*c8b0*/  LDL.LU R14, [R1+0x5ec] ;  /* 0x0005ec00010e7983 */ /* 0x002ea80000300800 */
[----:B------:R-:W-:Y:S04]  /*c8c0*/  STL [R1+0x2ec], R5 ;  /* 0x0002ec0501007387 */ /* 0x000fe80000100800 */
[----:B------:R-:W-:Y:S04]  /*c8d0*/  STL [R1+0x2e8], R6 ;  /* 0x0002e80601007387 */ /* 0x000fe80000100800 */
[----:B------:R3:W-:Y:S04]  /*c8e0*/  STL [R1+0x2e4], R7 ;  /* 0x0002e40701007387 */ /* 0x0007e80000100800 */
[----:B------:R-:W-:Y:S04]  /*c8f0*/  STL [R1+0x2e0], R12 ;  /* 0x0002e00c01007387 */ /* 0x000fe80000100800 */
[----:B------:R-:W-:Y:S01]  /*c900*/  STL [R1+0x10], R13 ;  /* 0x0000100d01007387 */ /* 0x000fe20000100800 */
[----:B---3--:R-:W-:-:S03]  /*c910*/  IMAD.WIDE R6, R24, 0x2, R2 ;  /* 0x0000000218067825 */ /* 0x008fc600078e0202 */
[----:B------:R-:W3:Y:S01]  /*c920*/  LDL.LU.64 R2, [R1+0x698] ;  /* 0x0006980001027983 */ /* 0x000ee20000300a00 */
[----:B------:R-:W-:Y:S01]  /*c930*/  HMMA.16816.F32 R20, R8, R18, R20 ;  /* 0x000000120814723c */ /* 0x000fe20000001814 */
[C---:B----4-:R-:W-:Y:S11]  /*c940*/  IMAD.WIDE R4, R24.reuse, 0x2, R26 ;  /* 0x0000000218047825 */ /* 0x050ff600078e021a */
[----:B------:R-:W-:Y:S11]  /*c950*/  @!UPT UIADD3 URZ, URZ, URZ, URZ ;  /* 0x0000003f3f3ff290 */ /* 0x000ff6000fffe03f */
[----:B------:R-:W-:Y:S01]  /*c960*/  STL.64 [R1+0xe0], R20 ;  /* 0x0000e01401007387 */ /* 0x000fe20000100a00 */
[----:B------:R-:W-:Y:S02]  /*c970*/  IMAD.MOV.U32 R11, RZ, RZ, R22 ;  /* 0x000000ffff0b7224 */ /* 0x000fe400078e0016 */
[----:B------:R-:W-:Y:S01]  /*c980*/  IMAD.MOV.U32 R10, RZ, RZ, R23 ;  /* 0x000000ffff0a7224 */ /* 0x000fe200078e0017 */
[----:B------:R1:W-:Y:S04]  /*c990*/  STL.64 [R1+0xe8], R22 ;  /* 0x0000e81601007387 */ /* 0x0003e80000100a00 */
[----:B-1----:R-:W4:Y:S04]  /*c9a0*/  LDL.LU.64 R22, [R1+0x690] ;  /* 0x0006900001167983 */ /* 0x002f280000300a00 */
[----:B------:R-:W4:Y:S04]  /*c9b0*/  LDL.LU.64 R20, [R1+0x688] ;  /* 0x0006880001147983 */ /* 0x000f280000300a00 */
[----:B------:R-:W-:Y:S04]  /*c9c0*/  STL [R1+0xc], R4 ;  /* 0x00000c0401007387 */ /* 0x000fe80000100800 */
[----:B------:R1:W-:Y:S01]  /*c9d0*/  STL [R1+0x8], R5 ;  /* 0x0000080501007387 */ /* 0x0003e20000100800 */
[----:B---3--:R-:W-:-:S03]  /*c9e0*/  IMAD.WIDE R8, R24, 0x2, R2 ;  /* 0x0000000218087825 */ /* 0x008fc600078e0202 */
[----:B------:R-:W3:Y:S04]  /*c9f0*/  LDL.LU.64 R2, [R1+0x680] ;  /* 0x0006800001027983 */ /* 0x000ee80000300a00 */
[----:B------:R-:W0:Y:S01]  /*ca00*/  S2R R28, SR_TID.X ;  /* 0x00000000001c7919 */ /* 0x000e220000002100 */
[----:B--2---:R-:W-:-:S05]  /*ca10*/  IADD3 R14, R14, -0x1, RZ ;  /* 0xffffffff0e0e7810 */ /* 0x004fca0007ffe0ff */
[----:B------:R2:W-:Y:S01]  /*ca20*/  STL [R1+0x5ec], R14 ;  /* 0x0005ec0e01007387 */ /* 0x0005e20000100800 */
[----:B------:R-:W-:Y:S01]  /*ca30*/  ISETP.NE.U32.AND P0, PT, R14, RZ, PT ;  /* 0x000000ff0e00720c */ /* 0x000fe20003f05070 */
[----:B------:R-:W-:Y:S02]  /*ca40*/  IMAD.MOV.U32 R15, RZ, RZ, c[0x0][0x188] ;  /* 0x00006200ff0f7624 */ /* 0x000fe400078e00ff */
[----:B------:R-:W-:Y:S02]  /*ca50*/  IMAD.MOV.U32 R27, RZ, RZ, R6 ;  /* 0x000000ffff1b7224 */ /* 0x000fe400078e0006 */
[----:B------:R-:W-:Y:S02]  /*ca60*/  IMAD.MOV.U32 R26, RZ, RZ, R7 ;  /* 0x000000ffff1a7224 */ /* 0x000fe400078e0007 */
[----:B------:R-:W-:Y:S01]  /*ca70*/  IMAD.SHL.U32 R12, R15, 0x20, RZ ;  /* 0x000000200f0c7824 */ /* 0x000fe200078e00ff */
[----:B------:R-:W-:Y:S02]  /*ca80*/  IADD3 R0, R0, -0x20, RZ ;  /* 0xffffffe000007810 */ /* 0x000fe40007ffe0ff */
[----:B0-----:R-:W-:-:S05]  /*ca90*/  LOP3.LUT R28, R28, 0x3f, RZ, 0xc0, !PT ;  /* 0x0000003f1c1c7812 */ /* 0x001fca00078ec0ff */
[----:B------:R-:W-:Y:S02]  /*caa0*/  IMAD.SHL.U32 R28, R28, 0x2, RZ ;  /* 0x000000021c1c7824 */ /* 0x000fe400078e00ff */
[----:B----4-:R-:W-:-:S04]  /*cab0*/  IMAD.WIDE R6, R24, 0x2, R22 ;  /* 0x0000000218067825 */ /* 0x010fc800078e0216 */
[----:B-1----:R-:W-:-:S04]  /*cac0*/  IMAD.WIDE R4, R24, 0x2, R20 ;  /* 0x0000000218047825 */ /* 0x002fc800078e0214 */
[----:B------:R-:W-:Y:S02]  /*cad0*/  IMAD.MOV.U32 R25, RZ, RZ, R4 ;  /* 0x000000ffff197224 */ /* 0x000fe400078e0004 */
[----:B------:R-:W-:Y:S02]  /*cae0*/  IMAD.MOV.U32 R24, RZ, RZ, R5 ;  /* 0x000000ffff187224 */ /* 0x000fe400078e0005 */
[----:B------:R-:W-:Y:S02]  /*caf0*/  IMAD.MOV.U32 R23, RZ, RZ, R6 ;  /* 0x000000ffff177224 */ /* 0x000fe400078e0006 */
[----:B------:R-:W-:Y:S02]  /*cb00*/  IMAD.MOV.U32 R22, RZ, RZ, R7 ;  /* 0x000000ffff167224 */ /* 0x000fe400078e0007 */
[----:B------:R-:W-:Y:S02]  /*cb10*/  IMAD.MOV.U32 R21, RZ, RZ, R8 ;  /* 0x000000ffff157224 */ /* 0x000fe400078e0008 */
[----:B------:R-:W-:-:S02]  /*cb20*/  IMAD.MOV.U32 R20, RZ, RZ, R9 ;  /* 0x000000ffff147224 */ /* 0x000fc400078e0009 */
[----:B---3--:R-:W-:Y:S01]  /*cb30*/  IMAD.WIDE R2, R12, 0x2, R2 ;  /* 0x000000020c027825 */ /* 0x008fe200078e0202 */
[----:B--2---:R-:W-:Y:S01]  /*cb40*/  @!P0 CALL.REL.NOINC `(.L_x_2) ;  /* 0x0000001000008944 */ /* 0x004fe20003c00000 */
[----:B------:R-:W-:Y:S05]  /*cb50*/  BRA `(.L_x_3) ;  /* 0xffff7d0000007947 */ /* 0x000fea000383ffff */
.L_x_2:
[----:B------:R-:W2:Y:S04]  /*cb60*/  LDL.LU R0, [R1+0x88] ;  /* 0x0000880001007983 */ /* 0x000ea80000300800 */
[----:B--2---:R0:W-:Y:S04]  /*cb70*/  STL [R1+0x70c], R0 ;  /* 0x00070c0001007387 */ /* 0x0041e80000100800 */
[----:B0-----:R-:W2:Y:S04]  /*cb80*/  LDL.LU R0, [R1+0x7c] ;  /* 0x00007c0001007983 */ /* 0x001ea80000300800 */
        /* <DEDUP_REMOVED lines=33> */
[----:B-----5:R-:W2:Y:S01]  /*cda0*/  LDL.LU R29, [R1+0x9c] ;  /* 0x00009c00011d7983 */ /* 0x020ea20000300800 */
[----:B0-----:R-:W-:-:S03]  /*cdb0*/  IMAD.MOV.U32 R0, RZ, RZ, R11 ;  /* 0x000000ffff007224 */ /* 0x001fc600078e000b */
        /* <DEDUP_REMOVED lines=33> */
[----:B------:R-:W2:Y:S04]  /*cfd0*/  LDL.LU R28, [R1+0x98] ;  /* 0x00009800011c7983 */ /* 0x000ea80000300800 */
[----:B------:R-:W3:Y:S04]  /*cfe0*/  LDL.LU R27, [R1+0x64] ;  /* 0x00006400011b7983 */ /* 0x000ee80000300800 */
[----:B------:R-:W3:Y:S04]  /*cff0*/  LDL.LU R25, [R1+0x60] ;  /* 0x0000600001197983 */ /* 0x000ee80000300800 */
[----:B------:R-:W4:Y:S04]  /*d000*/  LDL.LU R23, [R1+0x74] ;  /* 0x0000740001177983 */ /* 0x000f280000300800 */
[----:B------:R-:W4:Y:S04]  /*d010*/  LDL.LU R21, [R1+0x70] ;  /* 0x0000700001157983 */ /* 0x000f280000300800 */
[----:B------:R-:W2:Y:S04]  /*d020*/  LDL.LU R26, [R1+0x84] ;  /* 0x00008400011a7983 */ /* 0x000ea80000300800 */
[----:B------:R-:W2:Y:S04]  /*d030*/  LDL.LU R24, [R1+0x80] ;  /* 0x0000800001187983 */ /* 0x000ea80000300800 */
[----:B------:R-:W2:Y:S04]  /*d040*/  LDL.LU R22, [R1+0x94] ;  /* 0x0000940001167983 */ /* 0x000ea80000300800 */
[----:B------:R-:W2:Y:S04]  /*d050*/  LDL.LU R20, [R1+0x90] ;  /* 0x0000900001147983 */ /* 0x000ea80000300800 */
[----:B------:R-:W2:Y:S04]  /*d060*/  LDL.LU R2, [R1+0xfc] ;  /* 0x0000fc0001027983 */ /* 0x000ea80000300800 */
[----:B------:R-:W2:Y:S04]  /*d070*/  LDL.LU R3, [R1+0xf8] ;  /* 0x0000f80001037983 */ /* 0x000ea80000300800 */
[----:B------:R-:W2:Y:S04]  /*d080*/  LDL.LU R8, [R1+0x18c] ;  /* 0x00018c0001087983 */ /* 0x000ea80000300800 */
[----:B------:R-:W2:Y:S01]  /*d090*/  LDL.LU R9, [R1+0x188] ;  /* 0x0001880001097983 */ /* 0x000ea20000300800 */
[----:B0-----:R-:W-:-:S03]  /*d0a0*/  IMAD.MOV.U32 R29, RZ, RZ, R10 ;  /* 0x000000ffff1d7224 */ /* 0x001fc600078e000a */
[----:B------:R-:W2:Y:S04]  /*d0b0*/  LDL.LU R6, [R1+0x19c] ;  /* 0x00019c0001067983 */ /* 0x000ea80000300800 */
        /* <DEDUP_REMOVED lines=8> */
[----:B------:R-:W-:-:S03]  /*d140*/  F2FP.PACK_AB R0, R29, R0 ;  /* 0x000000001d00723e */ /* 0x000fc600000000ff */
[----:B------:R-:W2:Y:S04]  /*d150*/  LDL.LU R13, [R1+0x190] ;  /* 0x00019000010d7983 */ /* 0x000ea80000300800 */
[----:B------:R-:W2:Y:S04]  /*d160*/  LDL.LU R14, [R1+0x1a4] ;  /* 0x0001a400010e7983 */ /* 0x000ea80000300800 */
[----:B------:R-:W2:Y:S04]  /*d170*/  LDL.LU R15, [R1+0x1a0] ;  /* 0x0001a000010f7983 */ /* 0x000ea80000300800 */
[----:B------:R0:W-:Y:S04]  /*d180*/  STL [R1+0x684], R17 ;  /* 0x0006841101007387 */ /* 0x0001e80000100800 */
[----:B0-----:R-:W2:Y:S04]  /*d190*/  LDL.LU R17, [R1+0x8c] ;  /* 0x00008c0001117983 */ /* 0x001ea80000300800 */
[----:B------:R0:W-:Y:S04]  /*d1a0*/  STL [R1+0x680], R16 ;  /* 0x0006801001007387 */ /* 0x0001e80000100800 */
[----:B0-----:R-:W2:Y:S04]  /*d1b0*/  LDL.LU R16, [R1+0x78] ;  /* 0x0000780001107983 */ /* 0x001ea80000300800 */
[----:B------:R-:W2:Y:S04]  /*d1c0*/  LDL.LU R29, [R1+0x794] ;  /* 0x00079400011d7983 */ /* 0x000ea80000300800 */
[----:B------:R0:W-:Y:S04]  /*d1d0*/  STL [R1+0x13c], R0 ;  /* 0x00013c0001007387 */ /* 0x0001e80000100800 */
[----:B0-----:R-:W2:Y:S02]  /*d1e0*/  LDL.LU R0, [R1+0x790] ;  /* 0x0007900001007983 */ /* 0x001ea40000300800 */
[----:B--2---:R-:W-:-:S02]  /*d1f0*/  F2FP.PACK_AB R0, R29, R0 ;  /* 0x000000001d00723e */ /* 0x004fc400000000ff */
        /* <DEDUP_REMOVED lines=65> */
[----:B------:R3:W-:Y:S01]  /*d610*/  STL [R1+0xe8], R16 ;  /* 0x0000e81001007387 */ /* 0x0007e20000100800 */
[----:B------:R-:W-:Y:S02]  /*d620*/  F2FP.PACK_AB R2, R2, R3 ;  /* 0x000000030202723e */ /* 0x000fe400000000ff */
[----:B---3--:R-:W-:Y:S02]  /*d630*/  F2FP.PACK_AB R16, R27, R25 ;  /* 0x000000191b10723e */ /* 0x008fe400000000ff */
[----:B------:R-:W-:Y:S02]  /*d640*/  F2FP.PACK_AB R3, R6, R7 ;  /* 0x000000070603723e */ /* 0x000fe400000000ff */
[----:B--2---:R-:W-:-:S02]  /*d650*/  F2FP.PACK_AB R17, R17, R0 ;  /* 0x000000001111723e */ /* 0x004fc400000000ff */
[----:B------:R-:W-:-:S03]  /*d660*/  F2FP.PACK_AB R0, R29, R28 ;  /* 0x0000001c1d00723e */ /* 0x000fc600000000ff */
[----:B------:R4:W-:Y:S04]  /*d670*/  STL [R1+0xe4], R17 ;  /* 0x0000e41101007387 */ /* 0x0009e80000100800 */
[----:B------:R0:W-:Y:S01]  /*d680*/  STL [R1+0xe0], R0 ;  /* 0x0000e00001007387 */ /* 0x0001e20000100800 */
[----:B----4-:R-:W-:-:S03]  /*d690*/  F2FP.PACK_AB R17, R23, R21 ;  /* 0x000000151711723e */ /* 0x010fc600000000ff */
[----:B------:R1:W-:Y:S01]  /*d6a0*/  STL [R1+0x6c], R16 ;  /* 0x00006c1001007387 */ /* 0x0003e20000100800 */
[----:B0-----:R-:W-:-:S03]  /*d6b0*/  F2FP.PACK_AB R0, R26, R24 ;  /* 0x000000181a00723e */ /* 0x001fc600000000ff */
[----:B------:R-:W-:Y:S04]  /*d6c0*/  STL [R1+0x68], R17 ;  /* 0x0000681101007387 */ /* 0x000fe80000100800 */
[----:B------:R0:W-:Y:S01]  /*d6d0*/  STL [R1+0x64], R0 ;  /* 0x0000640001007387 */ /* 0x0001e20000100800 */
[----:B-1----:R-:W-:-:S05]  /*d6e0*/  F2FP.PACK_AB R16, R22, R20 ;  /* 0x000000141610723e */ /* 0x002fca00000000ff */
[----:B------:R-:W-:Y:S01]  /*d6f0*/  STL [R1+0x60], R16 ;  /* 0x0000601001007387 */ /* 0x000fe20000100800 */
[----:B0-----:R-:W-:-:S03]  /*d700*/  F2FP.PACK_AB R0, R8, R9 ;  /* 0x000000090800723e */ /* 0x001fc600000000ff */
[----:B------:R0:W-:Y:S04]  /*d710*/  STL [R1+0x5c], R2 ;  /* 0x00005c0201007387 */ /* 0x0001e80000100800 */
[----:B------:R1:W-:Y:S04]  /*d720*/  STL [R1+0x58], R0 ;  /* 0x0000580001007387 */ /* 0x0003e80000100800 */
[----:B------:R2:W-:Y:S01]  /*d730*/  STL [R1+0x54], R3 ;  /* 0x0000540301007387 */ /* 0x0005e20000100800 */
[----:B0-----:R-:W-:Y:S02]  /*d740*/  F2FP.PACK_AB R2, R4, R5 ;  /* 0x000000050402723e */ /* 0x001fe400000000ff */
[----:B-1----:R-:W-:-:S03]  /*d750*/  F2FP.PACK_AB R0, R10, R11 ;  /* 0x0000000b0a00723e */ /* 0x002fc600000000ff */
[----:B------:R0:W-:Y:S01]  /*d760*/  STL [R1+0x50], R2 ;  /* 0x0000500201007387 */ /* 0x0001e20000100800 */
[----:B--2---:R-:W-:-:S03]  /*d770*/  F2FP.PACK_AB R3, R18, R19 ;  /* 0x000000131203723e */ /* 0x004fc600000000ff */
[----:B------:R1:W-:Y:S04]  /*d780*/  STL [R1+0x4c], R0 ;  /* 0x00004c0001007387 */ /* 0x0003e80000100800 */
[----:B------:R-:W-:Y:S04]  /*d790*/  STL [R1+0x48], R3 ;  /* 0x0000480301007387 */ /* 0x000fe80000100800 */
[----:B------:R-:W2:Y:S01]  /*d7a0*/  LDL.LU R27, [R1+0x2c8] ;  /* 0x0002c800011b7983 */ /* 0x000ea20000300800 */
[----:B0-----:R-:W-:Y:S02]  /*d7b0*/  F2FP.PACK_AB R2, R12, R13 ;  /* 0x0000000d0c02723e */ /* 0x001fe400000000ff */
[----:B-1----:R-:W-:-:S03]  /*d7c0*/  F2FP.PACK_AB R0, R14, R15 ;  /* 0x0000000f0e00723e */ /* 0x002fc600000000ff */
[----:B------:R-:W-:Y:S04]  /*d7d0*/  STL [R1+0x44], R2 ;  /* 0x0000440201007387 */ /* 0x000fe80000100800 */
[----:B--2---:R0:W-:Y:S04]  /*d7e0*/  STL [R1+0x6cc], R27 ;  /* 0x0006cc1b01007387 */ /* 0x0041e80000100800 */
[----:B------:R-:W-:Y:S04]  /*d7f0*/  STL [R1+0x40], R0 ;  /* 0x0000400001007387 */ /* 0x000fe80000100800 */
        /* <DEDUP_REMOVED lines=15> */
[----:B------:R-:W3:Y:S04]  /*d8f0*/  LDL.LU R26, [R1+0x268] ;  /* 0x00026800011a7983 */ /* 0x000ee80000300800 */
[----:B---3--:R0:W-:Y:S04]  /*d900*/  STL [R1+0x6c8], R26 ;  /* 0x0006c81a01007387 */ /* 0x0081e80000100800 */
[----:B0-----:R-:W3:Y:S04]  /*d910*/  LDL.LU R26, [R1+0x2cc] ;  /* 0x0002cc00011a7983 */ /* 0x001ee80000300800 */
        /* <DEDUP_REMOVED lines=15> */
[----:B0-----:R-:W2:Y:S04]  /*da10*/  LDL.LU R26, [R1+0x24c] ;  /* 0x00024c00011a7983 */ /* 0x001ea80000300800 */
[----:B------:R-:W3:Y:S04]  /*da20*/  LDL.LU R25, [R1+0x278] ;  /* 0x0002780001197983 */ /* 0x000ee80000300800 */
[----:B---3--:R0:W-:Y:S04]  /*da30*/  STL [R1+0x6c4], R25 ;  /* 0x0006c41901007387 */ /* 0x0081e80000100800 */
[----:B0-----:R-:W3:Y:S04]  /*da40*/  LDL.LU R25, [R1+0x26c] ;  /* 0x00026c0001197983 */ /* 0x001ee80000300800 */
[----:B------:R-:W4:Y:S04]  /*da50*/  LDL.LU R24, [R1+0x2d8] ;  /* 0x0002d80001187983 */ /* 0x000f280000300800 */
[----:B----4-:R0:W-:Y:S04]  /*da60*/  STL [R1+0x6c0], R24 ;  /* 0x0006c01801007387 */ /* 0x0101e80000100800 */
[----:B0-----:R-:W4:Y:S04]  /*da70*/  LDL.LU R24, [R1+0x27c] ;  /* 0x00027c0001187983 */ /* 0x001f280000300800 */
[----:B------:R-:W2:Y:S04]  /*da80*/  LDL.LU R11, [R1+0x2c0] ;  /* 0x0002c000010b7983 */ /* 0x000ea80000300800 */
[----:B--2---:R0:W-:Y:S04]  /*da90*/  STL [R1+0x6bc], R11 ;  /* 0x0006bc0b01007387 */ /* 0x0041e80000100800 */
[----:B0-----:R-:W2:Y:S04]  /*daa0*/  LDL.LU R11, [R1+0x2dc] ;  /* 0x0002dc00010b7983 */ /* 0x001ea80000300800 */
        /* <DEDUP_REMOVED lines=36> */
[----:B------:R-:W2:Y:S01]  /*dcf0*/  LDL.LU R17, [R1+0x1cc] ;  /* 0x0001cc0001117983 */ /* 0x000ea20000300800 */
[----:B------:R-:W-:-:S03]  /*dd00*/  F2FP.PACK_AB R27, R26, R27 ;  /* 0x0000001b1a1b723e */ /* 0x000fc600000000ff */
[----:B--2---:R0:W-:Y:S04]  /*dd10*/  STL [R1+0x688], R17 ;  /* 0x0006881101007387 */ /* 0x0041e80000100800 */
[----:B0-----:R-:W2:Y:S04]  /*dd20*/  LDL.LU R17, [R1+0x1bc] ;  /* 0x0001bc0001117983 */ /* 0x001ea80000300800 */
        /* <DEDUP_REMOVED lines=43> */
[----:B------:R-:W3:Y:S02]  /*dfe0*/  LDL.LU R26, [R1+0x6c8] ;  /* 0x0006c800011a7983 */ /* 0x000ee40000300800 */
[----:B---3--:R-:W-:Y:S02]  /*dff0*/  F2FP.PACK_AB R26, R25, R26 ;  /* 0x0000001a191a723e */ /* 0x008fe400000000ff */
[----:B------:R-:W4:Y:S02]  /*e000*/  LDL.LU R25, [R1+0x6c4] ;  /* 0x0006c40001197983 */ /* 0x000f240000300800 */
[----:B----4-:R-:W-:Y:S02]  /*e010*/  F2FP.PACK_AB R25, R24, R25 ;  /* 0x000000191819723e */ /* 0x010fe400000000ff */
[----:B------:R-:W2:Y:S02]  /*e020*/  LDL.LU R24, [R1+0x6c0] ;  /* 0x0006c00001187983 */ /* 0x000ea40000300800 */
[----:B--2---:R-:W-:-:S02]  /*e030*/  F2FP.PACK_AB R24, R11, R24 ;  /* 0x000000180b18723e */ /* 0x004fc400000000ff */
[----:B------:R-:W2:Y:S02]  /*e040*/  LDL.LU R11, [R1+0x6bc] ;  /* 0x0006bc00010b7983 */ /* 0x000ea40000300800 */
[----:B--2---:R-:W-:Y:S02]  /*e050*/  F2FP.PACK_AB R11, R10, R11 ;  /* 0x0000000b0a0b723e */ /* 0x004fe400000000ff */
[----:B------:R-:W2:Y:S02]  /*e060*/  LDL.LU R10, [R1+0x6b8] ;  /* 0x0006b800010a7983 */ /* 0x000ea40000300800 */
[----:B--2---:R-:W-:Y:S02]  /*e070*/  F2FP.PACK_AB R10, R9, R10 ;  /* 0x0000000a090a723e */ /* 0x004fe400000000ff */
        /* <DEDUP_REMOVED lines=26> */
[----:B------:R-:W2:Y:S01]  /*e220*/  LDL.LU R16, [R1+0x680] ;  /* 0x0006800001107983 */ /* 0x000ea20000300800 */
[----:B------:R-:W-:Y:S02]  /*e230*/  F2FP.PACK_AB R21, R21, R20 ;  /* 0x000000141515723e */ /* 0x000fe400000000ff */
[----:B------:R-:W-:Y:S02]  /*e240*/  F2FP.PACK_AB R23, R29, R23 ;  /* 0x000000171d17723e */ /* 0x000fe400000000ff */
[----:B------:R-:W-:Y:S02]  /*e250*/  F2FP.PACK_AB R22, R28, R22 ;  /* 0x000000161c16723e */ /* 0x000fe400000000ff */
[----:B------:R-:W-:Y:S02]  /*e260*/  F2FP.PACK_AB R20, R2, R3 ;  /* 0x000000030214723e */ /* 0x000fe400000000ff */
[----:B--2---:R-:W-:Y:S02]  /*e270*/  F2FP.PACK_AB R16, R0, R16 ;  /* 0x000000100010723e */ /* 0x004fe400000000ff */
.L_x_1:
[----:B-1----:R-:W2:Y:S04]  /*e280*/  LDL.LU R0, [R1+0x67c] ;  /* 0x00067c0001007983 */ /* 0x002ea80000300800 */
[----:B0-----:R-:W0:Y:S04]  /*e290*/  S2R R29, SR_TID.X ;  /* 0x00000000001d7919 */ /* 0x001e280000002100 */
[----:B------:R-:W-:Y:S04]  /*e2a0*/  STL [R1+0x744], R26 ;  /* 0x0007441a01007387 */ /* 0x000fe80000100800 */
[----:B------:R1:W-:Y:S04]  /*e2b0*/  STL [R1+0x740], R27 ;  /* 0x0007401b01007387 */ /* 0x0003e80000100800 */
[----:B-1----:R-:W1:Y:S01]  /*e2c0*/  S2R R27, SR_TID.X ;  /* 0x00000000001b7919 */ /* 0x002e620000002100 */
[----:B0-----:R-:W-:-:S02]  /*e2d0*/  IMAD.SHL.U32 R2, R29, 0x20, RZ ;  /* 0x000000201d027824 */ /* 0x001fc400078e00ff */
[C---:B------:R-:W-:Y:S02]  /*e2e0*/  IMAD.SHL.U32 R3, R29.reuse, 0x4, RZ ;  /* 0x000000041d037824 */ /* 0x040fe400078e00ff */
[----:B------:R-:W-:Y:S01]  /*e2f0*/  IMAD.SHL.U32 R28, R29, 0x200, RZ ;  /* 0x000002001d1c7824 */ /* 0x000fe200078e00ff */
[----:B------:R-:W-:Y:S01]  /*e300*/  BAR.SYNC.DEFER_BLOCKING 0x0 ;  /* 0x0000000000007b1d */ /* 0x000fe20000010000 */
[----:B--2---:R-:W-:-:S04]  /*e310*/  LOP3.LUT R0, R0, 0xc00, RZ, 0xc0, !PT ;  /* 0x00000c0000007812 */ /* 0x004fc800078ec0ff */
[----:B------:R-:W-:-:S04]  /*e320*/  LOP3.LUT R0, R0, 0x60, R2, 0xf8, !PT ;  /* 0x0000006000007812 */ /* 0x000fc800078ef802 */
[----:B------:R-:W-:Y:S02]  /*e330*/  LOP3.LUT R0, R0, 0x70, R3, 0x78, !PT ;  /* 0x0000007000007812 */ /* 0x000fe400078e7803 */
[----:B------:R-:W2:Y:S01]  /*e340*/  LDL R3, [R1+0x5e0] ;  /* 0x0005e00001037983 */ /* 0x000ea20000100800 */
[C---:B-1----:R-:W-:Y:S02]  /*e350*/  LOP3.LUT R26, R27.reuse, 0x20, RZ, 0xc0, !PT ;  /* 0x000000201b1a7812 */ /* 0x042fe400078ec0ff */
[----:B------:R-:W-:Y:S02]  /*e360*/  LOP3.LUT R28, R28, 0xc00, RZ, 0xc0, !PT ;  /* 0x00000c001c1c7812 */ /* 0x000fe400078ec0ff */
[----:B------:R-:W-:Y:S01]  /*e370*/  LOP3.LUT R27, R27, 0x3f, RZ, 0xc0, !PT ;  /* 0x0000003f1b1b7812 */ /* 0x000fe200078ec0ff */
[----:B------:R-:W-:Y:S02]  /*e380*/  IMAD R0, R26, 0x8, R0 ;  /* 0x000000081a007824 */ /* 0x000fe400078e0200 */
[----:B------:R-:W3:Y:S04]  /*e390*/  LDL.LU R26, [R1+0x744] ;  /* 0x00074400011a7983 */ /* 0x000ee80000300800 */
[----:B------:R0:W-:Y:S04]  /*e3a0*/  STS.128 [R0], R20 ;  /* 0x0000001400007388 */ /* 0x0001e80000000c00 */
[----:B------:R1:W-:Y:S04]  /*e3b0*/  STS.128 [R0+0x80], R16 ;  /* 0x0000801000007388 */ /* 0x0003e80000000c00 */
[----:B------:R-:W-:Y:S04]  /*e3c0*/  STS.128 [R0+0x200], R12 ;  /* 0x0002000c00007388 */ /* 0x000fe80000000c00 */
[----:B------:R-:W-:Y:S01]  /*e3d0*/  STS.128 [R0+0x280], R4 ;  /* 0x0002800400007388 */ /* 0x000fe20000000c00 */
[----:B------:R-:W-:-:S03]  /*e3e0*/  IMAD R27, R27, 0x10, R28 ;  /* 0x000000101b1b7824 */ /* 0x000fc600078e021c */
[----:B------:R-:W-:Y:S06]  /*e3f0*/  BAR.SYNC.DEFER_BLOCKING 0x0 ;  /* 0x0000000000007b1d */ /* 0x000fec0000010000 */
[----:B0-----:R-:W4:Y:S04]  /*e400*/  LDL.LU R20, [R1+0x30] ;  /* 0x0000300001147983 */ /* 0x001f280000300800 */
[----:B------:R-:W4:Y:S04]  /*e410*/  LDL.LU R21, [R1+0x34] ;  /* 0x0000340001157983 */ /* 0x000f280000300800 */
[----:B------:R-:W4:Y:S04]  /*e420*/  LDL.LU R22, [R1+0x38] ;  /* 0x0000380001167983 */ /* 0x000f280000300800 */
[----:B------:R-:W4:Y:S01]  /*e430*/  LDL.LU R23, [R1+0x3c] ;  /* 0x00003c0001177983 */ /* 0x000f220000300800 */
[----:B------:R-:W-:-:S03]  /*e440*/  LOP3.LUT R28, R27, 0x20, RZ, 0x3c, !PT ;  /* 0x000000201b1c7812 */ /* 0x000fc600078e3cff */
[----:B-1----:R-:W5:Y:S04]  /*e450*/  LDL.LU R16, [R1+0x20] ;  /* 0x0000200001107983 */ /* 0x002f680000300800 */
[----:B------:R-:W5:Y:S04]  /*e460*/  LDL.LU R17, [R1+0x24] ;  /* 0x0000240001117983 */ /* 0x000f680000300800 */
[----:B------:R-:W5:Y:S04]  /*e470*/  LDL.LU R18, [R1+0x28] ;  /* 0x0000280001127983 */ /* 0x000f680000300800 */
[----:B------:R-:W5:Y:S04]  /*e480*/  LDL.LU R19, [R1+0x2c] ;  /* 0x00002c0001137983 */ /* 0x000f680000300800 */
[----:B------:R0:W1:Y:S04]  /*e490*/  LDS.128 R12, [R27] ;  /* 0x000000001b0c7984 */ /* 0x0000680000000c00 */
[----:B------:R0:W-:Y:S01]  /*e4a0*/  LDS.128 R4, [R28] ;  /* 0x000000001c047984 */ /* 0x0001e20000000c00 */
[----:B--2---:R-:W-:-:S02]  /*e4b0*/  IADD3 R2, R3, 0x1, RZ ;  /* 0x0000000103027810 */ /* 0x004fc40007ffe0ff */
[----:B------:R-:W-:Y:S02]  /*e4c0*/  IADD3 R3, R3, 0x2, RZ ;  /* 0x0000000203037810 */ /* 0x000fe40007ffe0ff */
[----:B------:R-:W-:Y:S02]  /*e4d0*/  ISETP.GE.AND P0, PT, R2, c[0x0][0x17c], PT ;  /* 0x00005f0002007a0c */ /* 0x000fe40003f06270 */
[----:B------:R-:W-:Y:S02]  /*e4e0*/  ISETP.GE.AND P5, PT, R3, c[0x0][0x17c], PT ;  /* 0x00005f0003007a0c */ /* 0x000fe40003fa6270 */
[C---:B------:R-:W-:Y:S02]  /*e4f0*/  LOP3.LUT R3, R27.reuse, 0x40, RZ, 0x3c, !PT ;  /* 0x000000401b037812 */ /* 0x040fe400078e3cff */
[----:B------:R-:W-:Y:S02]  /*e500*/  LOP3.LUT R2, R27, 0x60, RZ, 0x3c, !PT ;  /* 0x000000601b027812 */ /* 0x000fe400078e3cff */
[----:B0-----:R-:W3:Y:S04]  /*e510*/  LDL.LU R27, [R1+0x740] ;  /* 0x00074000011b7983 */ /* 0x001ee80000300800 */
[----:B-1----:R-:W-:Y:S04]  /*e520*/  STL.64 [R1+0x10], R12 ;  /* 0x0000100c01007387 */ /* 0x002fe80000100a00 */
[----:B------:R-:W-:Y:S04]  /*e530*/  STL.64 [R1+0x18], R14 ;  /* 0x0000180e01007387 */ /* 0x000fe80000100a00 */
[----:B------:R-:W0:Y:S04]  /*e540*/  LDS.128 R12, [R3] ;  /* 0x00000000030c7984 */ /* 0x000e280000000c00 */
[----:B------:R-:W1:Y:S04]  /*e550*/  S2R R28, SR_TID.X ;  /* 0x00000000001c7919 */ /* 0x000e680000002100 */
[----:B0-----:R1:W-:Y:S04]  /*e560*/  STL.64 [R1+0x6a8], R12 ;  /* 0x0006a80c01007387 */ /* 0x0013e80000100a00 */
[----:B------:R-:W-:Y:S04]  /*e570*/  STL.64 [R1], R4 ;  /* 0x0000000401007387 */ /* 0x000fe80000100a00 */
[----:B------:R-:W-:Y:S04]  /*e580*/  STL.64 [R1+0x8], R6 ;  /* 0x0000080601007387 */ /* 0x000fe80000100a00 */
[----:B------:R0:W2:Y:S04]  /*e590*/  LDS.128 R4, [R2] ;  /* 0x0000000002047984 */ /* 0x0000a80000000c00 */
[----:B------:R-:W-:Y:S01]  /*e5a0*/  BAR.SYNC.DEFER_BLOCKING 0x0 ;  /* 0x0000000000007b1d */ /* 0x000fe20000010000 */
[----:B-1----:R-:W-:Y:S01]  /*e5b0*/  IMAD.SHL.U32 R13, R28, 0x200, RZ ;  /* 0x000002001c0d7824 */ /* 0x002fe200078e00ff */
[----:B0-----:R-:W-:-:S04]  /*e5c0*/  LOP3.LUT R2, R29, 0x3f, RZ, 0xc0, !PT ;  /* 0x0000003f1d027812 */ /* 0x001fc800078ec0ff */
[----:B------:R-:W-:Y:S01]  /*e5d0*/  LOP3.LUT R13, R13, 0xc00, RZ, 0xc0, !PT ;  /* 0x00000c000d0d7812 */ /* 0x000fe200078ec0ff */
[----:B------:R-:W-:Y:S04]  /*e5e0*/  STS.128 [R0], R8 ;  /* 0x0000000800007388 */ /* 0x000fe80000000c00 */
[----:B-----5:R-:W-:Y:S04]  /*e5f0*/  STS.128 [R0+0x200], R16 ;  /* 0x0002001000007388 */ /* 0x020fe80000000c00 */
[----:B----4-:R-:W-:Y:S01]  /*e600*/  STS.128 [R0+0x280], R20 ;  /* 0x0002801400007388 */ /* 0x010fe20000000c00 */
[----:B------:R-:W-:-:S03]  /*e610*/  IMAD R13, R2, 0x10, R13 ;  /* 0x00000010020d7824 */ /* 0x000fc600078e020d */
[----:B------:R-:W-:Y:S04]  /*e620*/  STL [R1+0x688], R14 ;  /* 0x0006880e01007387 */ /* 0x000fe80000100800 */
[----:B------:R0:W-:Y:S04]  /*e630*/  STL [R1+0x684], R15 ;  /* 0x0006840f01007387 */ /* 0x0001e80000100800 */
[----:B0-----:R-:W4:Y:S04]  /*e640*/  LDL R15, [R1+0x5e0] ;  /* 0x0005e000010f7983 */ /* 0x001f280000100800 */
[----:B--2---:R-:W-:Y:S04]  /*e650*/  STL.64 [R1+0x6b0], R4 ;  /* 0x0006b00401007387 */ /* 0x004fe80000100a00 */
[----:B------:R0:W-:Y:S04]  /*e660*/  STL [R1+0x680], R7 ;  /* 0x0006800701007387 */ /* 0x0001e80000100800 */
[----:B0-----:R-:W2:Y:S04]  /*e670*/  LDL R7, [R1+0x5e4] ;  /* 0x0005e40001077983 */ /* 0x001ea80000100800 */
[----:B------:R-:W5:Y:S04]  /*e680*/  LDL.LU R5, [R1+0x10] ;  /* 0x0000100001057983 */ /* 0x000f680000300800 */
[----:B------:R-:W2:Y:S04]  /*e690*/  LDL R14, [R1+0x5f0] ;  /* 0x0005f000010e7983 */ /* 0x000ea80000100800 */
[----:B---3--:R-:W-:Y:S04]  /*e6a0*/  STS.128 [R0+0x80], R24 ;  /* 0x0000801800007388 */ /* 0x008fe80000000c00 */
[----:B------:R-:W-:Y:S06]  /*e6b0*/  BAR.SYNC.DEFER_BLOCKING 0x0 ;  /* 0x0000000000007b1d */ /* 0x000fec0000010000 */
[----:B------:R-:W0:Y:S04]  /*e6c0*/  LDS.128 R8, [R13] ;  /* 0x000000000d087984 */ /* 0x000e280000000c00 */
[----:B0-----:R-:W-:Y:S04]  /*e6d0*/  STL.64 [R1+0x690], R10 ;  /* 0x0006900a01007387 */ /* 0x001fe80000100a00 */
[----:B------:R-:W-:Y:S04]  /*e6e0*/  STL [R1+0x6d0], R10 ;  /* 0x0006d00a01007387 */ /* 0x000fe80000100800 */
[----:B------:R0:W-:Y:S04]  /*e6f0*/  STL.64 [R1+0x6c8], R8 ;  /* 0x0006c80801007387 */ /* 0x0001e80000100a00 */
[----:B0-----:R-:W3:Y:S04]  /*e700*/  LDL.LU R8, [R1+0x130] ;  /* 0x0001300001087983 */ /* 0x001ee80000300800 */
[----:B------:R-:W3:Y:S04]  /*e710*/  LDL.LU R9, [R1+0x134] ;  /* 0x0001340001097983 */ /* 0x000ee80000300800 */
[----:B------:R-:W2:Y:S04]  /*e720*/  LDL.LU R10, [R1+0x138] ;  /* 0x00013800010a7983 */ /* 0x000ea80000300800 */
[----:B------:R-:W2:Y:S04]  /*e730*/  LDL.LU R11, [R1+0x13c] ;  /* 0x00013c00010b7983 */ /* 0x000ea80000300800 */
[----:B--2---:R-:W-:Y:S04]  /*e740*/  STL.64 [R1+0x6e0], R10 ;  /* 0x0006e00a01007387 */ /* 0x004fe80000100a00 */
[----:B---3--:R0:W-:Y:S04]  /*e750*/  STL.64 [R1+0x6d8], R8 ;  /* 0x0006d80801007387 */ /* 0x0081e80000100a00 */
[----:B0-----:R-:W2:Y:S04]  /*e760*/  LDL.LU R8, [R1+0x120] ;  /* 0x0001200001087983 */ /* 0x001ea80000300800 */
[----:B------:R-:W2:Y:S04]  /*e770*/  LDL.LU R9, [R1+0x124] ;  /* 0x0001240001097983 */ /* 0x000ea80000300800 */
[----:B------:R-:W3:Y:S04]  /*e780*/  LDL.LU R10, [R1+0x128] ;  /* 0x00012800010a7983 */ /* 0x000ee80000300800 */
[----:B------:R-:W3:Y:S04]  /*e790*/  LDL.LU R11, [R1+0x12c] ;  /* 0x00012c00010b7983 */ /* 0x000ee80000300800 */
[----:B---3--:R-:W-:Y:S04]  /*e7a0*/  STL.64 [R1+0x6f0], R10 ;  /* 0x0006f00a01007387 */ /* 0x008fe80000100a00 */
[----:B--2---:R0:W-:Y:S04]  /*e7b0*/  STL.64 [R1+0x6e8], R8 ;  /* 0x0006e80801007387 */ /* 0x0041e80000100a00 */
[----:B0-----:R-:W2:Y:S04]  /*e7c0*/  LDL.LU R8, [R1+0x100] ;  /* 0x0001000001087983 */ /* 0x001ea80000300800 */
[----:B------:R-:W2:Y:S04]  /*e7d0*/  LDL.LU R9, [R1+0x104] ;  /* 0x0001040001097983 */ /* 0x000ea80000300800 */
[----:B------:R-:W3:Y:S04]  /*e7e0*/  LDL.LU R10, [R1+0x108] ;  /* 0x00010800010a7983 */ /* 0x000ee80000300800 */
[----:B------:R-:W3:Y:S01]  /*e7f0*/  LDL.LU R11, [R1+0x10c] ;  /* 0x00010c00010b7983 */ /* 0x000ee20000300800 */
[----:B----4-:R-:W-:-:S02]  /*e800*/  IADD3 R2, R15, 0x3, RZ ;  /* 0x000000030f027810 */ /* 0x010fc40007ffe0ff */
[C---:B------:R-:W-:Y:S02]  /*e810*/  IADD3 R16, R15.reuse, 0x4, RZ ;  /* 0x000000040f107810 */ /* 0x040fe40007ffe0ff */
[----:B------:R-:W-:Y:S02]  /*e820*/  IADD3 R17, R15, 0x5, RZ ;  /* 0x000000050f117810 */ /* 0x000fe40007ffe0ff */
[----:B------:R-:W-:Y:S02]  /*e830*/  LOP3.LUT R24, R28, 0x3f, RZ, 0xc0, !PT ;  /* 0x0000003f1c187812 */ /* 0x000fe400078ec0ff */
[----:B------:R-:W-:Y:S02]  /*e840*/  ISETP.GE.AND P1, PT, R16, c[0x0][0x17c], PT ;  /* 0x00005f0010007a0c */ /* 0x000fe40003f26270 */
[----:B------:R-:W-:Y:S01]  /*e850*/  ISETP.GE.AND P3, PT, R17, c[0x0][0x17c], PT ;  /* 0x00005f0011007a0c */ /* 0x000fe20003f66270 */
[----:B---3--:R-:W-:Y:S04]  /*e860*/  STL.64 [R1+0x700], R10 ;  /* 0x0007000a01007387 */ /* 0x008fe80000100a00 */
[----:B--2---:R-:W-:Y:S04]  /*e870*/  STL.64 [R1+0x6f8], R8 ;  /* 0x0006f80801007387 */ /* 0x004fe80000100a00 */
[----:B------:R-:W-:Y:S04]  /*e880*/  STL.64 [R1+0x728], R14 ;  /* 0x0007280e01007387 */ /* 0x000fe80000100a00 */
[----:B------:R0:W-:Y:S04]  /*e890*/  STL.64 [R1+0x720], R12 ;  /* 0x0007200c01007387 */ /* 0x0001e80000100a00 */
[----:B0-----:R-:W2:Y:S04]  /*e8a0*/  LDL.LU R12, [R1+0x50] ;  /* 0x00005000010c7983 */ /* 0x001ea80000300800 */
[----:B------:R-:W2:Y:S04]  /*e8b0*/  LDL.LU R13, [R1+0x54] ;  /* 0x00005400010d7983 */ /* 0x000ea80000300800 */
[----:B------:R-:W3:Y:S04]  /*e8c0*/  LDL.LU R14, [R1+0x58] ;  /* 0x00005800010e7983 */ /* 0x000ee80000300800 */
[----:B------:R-:W3:Y:S01]  /*e8d0*/  LDL.LU R15, [R1+0x5c] ;  /* 0x00005c00010f7983 */ /* 0x000ee20000300800 */
[----:B------:R-:W-:-:S05]  /*e8e0*/  IMAD.SHL.U32 R10, R28, 0x200, RZ ;  /* 0x000002001c0a7824 */ /* 0x000fca00078e00ff */
[----:B------:R-:W-:-:S05]  /*e8f0*/  LOP3.LUT R10, R10, 0xc00, RZ, 0xc0, !PT ;  /* 0x00000c000a0a7812 */ /* 0x000fca00078ec0ff */
[----:B------:R-:W-:-:S05]  /*e900*/  IMAD R10, R24, 0x10, R10 ;  /* 0x00000010180a7824 */ /* 0x000fca00078e020a */
[----:B------:R-:W-:-:S05]  /*e910*/  LOP3.LUT R10, R10, 0x20, RZ, 0x3c, !PT ;  /* 0x000000200a0a7812 */ /* 0x000fca00078e3cff */
[----:B------:R-:W0:Y:S01]  /*e920*/  LDS.128 R16, [R10] ;  /* 0x000000000a107984 */ /* 0x000e220000000c00 */
[----:B------:R-:W-:-:S05]  /*e930*/  IMAD.SHL.U32 R11, R28, 0x200, RZ ;  /* 0x000002001c0b7824 */ /* 0x000fca00078e00ff */
[----:B------:R-:W-:-:S05]  /*e940*/  LOP3.LUT R11, R11, 0xc00, RZ, 0xc0, !PT ;  /* 0x00000c000b0b7812 */ /* 0x000fca00078ec0ff */
[----:B------:R-:W-:Y:S01]  /*e950*/  IMAD R11, R24, 0x10, R11 ;  /* 0x00000010180b7824 */ /* 0x000fe200078e020b */
[----:B---3--:R-:W-:Y:S04]  /*e960*/  STL.64 [R1+0x738], R14 ;  /* 0x0007380e01007387 */ /* 0x008fe80000100a00 */
[----:B--2---:R1:W-:Y:S04]  /*e970*/  STL.64 [R1+0x730], R12 ;  /* 0x0007300c01007387 */ /* 0x0043e80000100a00 */
[----:B-1----:R-:W2:Y:S04]  /*e980*/  LDL.LU R12, [R1+0x40] ;  /* 0x00004000010c7983 */ /* 0x002ea80000300800 */
[----:B------:R-:W2:Y:S04]  /*e990*/  LDL.LU R13, [R1+0x44] ;  /* 0x00004400010d7983 */ /* 0x000ea80000300800 */
[----:B------:R-:W2:Y:S04]  /*e9a0*/  LDL.LU R14, [R1+0x48] ;  /* 0x00004800010e7983 */ /* 0x000ea80000300800 */
[----:B------:R-:W2:Y:S04]  /*e9b0*/  LDL.LU R15, [R1+0x4c] ;  /* 0x00004c00010f7983 */ /* 0x000ea80000300800 */
[----:B0-----:R0:W-:Y:S04]  /*e9c0*/  STL.64 [R1+0x6b8], R16 ;  /* 0x0006b81001007387 */ /* 0x0011e80000100a00 */
[----:B------:R-:W-:Y:S04]  /*e9d0*/  STL.64 [R1+0x698], R18 ;  /* 0x0006981201007387 */ /* 0x000fe80000100a00 */
[----:B------:R1:W-:Y:S04]  /*e9e0*/  STL.64 [R1+0x708], R18 ;  /* 0x0007081201007387 */ /* 0x0003e80000100a00 */
[----:B0-----:R-:W3:Y:S04]  /*e9f0*/  LDL.LU R16, [R1+0xe0] ;  /* 0x0000e00001107983 */ /* 0x001ee80000300800 */
[----:B------:R-:W3:Y:S04]  /*ea00*/  LDL.LU R17, [R1+0xe4] ;  /* 0x0000e40001117983 */ /* 0x000ee80000300800 */
[----:B-1----:R-:W4:Y:S04]  /*ea10*/  LDL.LU R18, [R1+0xe8] ;  /* 0x0000e80001127983 */ /* 0x002f280000300800 */
[----:B------:R-:W4:Y:S01]  /*ea20*/  LDL.LU R19, [R1+0xec] ;  /* 0x0000ec0001137983 */ /* 0x000f220000300800 */
[----:B------:R-:W-:Y:S01]  /*ea30*/  LOP3.LUT R11, R11, 0x40, RZ, 0x3c, !PT ;  /* 0x000000400b0b7812 */ /* 0x000fe200078e3cff */
[----:B------:R-:W-:-:S04]  /*ea40*/  IMAD.SHL.U32 R4, R28, 0x200, RZ ;  /* 0x000002001c047824 */ /* 0x000fc800078e00ff */
[----:B------:R-:W0:Y:S01]  /*ea50*/  LDS.128 R20, [R11] ;  /* 0x000000000b147984 */ /* 0x000e220000000c00 */
[----:B------:R-:W-:-:S05]  /*ea60*/  LOP3.LUT R4, R4, 0xc00, RZ, 0xc0, !PT ;  /* 0x00000c0004047812 */ /* 0x000fca00078ec0ff */
[----:B------:R-:W-:-:S05]  /*ea70*/  IMAD R4, R24, 0x10, R4 ;  /* 0x0000001018047824 */ /* 0x000fca00078e0204 */
[----:B------:R-:W-:-:S05]  /*ea80*/  LOP3.LUT R4, R4, 0x60, RZ, 0x3c, !PT ;  /* 0x0000006004047812 */ /* 0x000fca00078e3cff */
[----:B------:R-:W-:Y:S04]  /*ea90*/  LDS.128 R24, [R4] ;  /* 0x0000000004187984 */ /* 0x000fe80000000c00 */
[----:B------:R-:W-:Y:S06]  /*eaa0*/  BAR.SYNC.DEFER_BLOCKING 0x0 ;  /* 0x0000000000007b1d */ /* 0x000fec0000010000 */
[----:B--2---:R-:W-:Y:S04]  /*eab0*/  STS.128 [R0], R12 ;  /* 0x0000000c00007388 */ /* 0x004fe80000000c00 */
[----:B----4-:R-:W-:Y:S04]  /*eac0*/  STL.64 [R1+0x718], R18 ;  /* 0x0007181201007387 */ /* 0x010fe80000100a00 */
[----:B---3--:R1:W-:Y:S04]  /*ead0*/  STL.64 [R1+0x710], R16 ;  /* 0x0007101001007387 */ /* 0x0083e80000100a00 */
[----:B-1----:R-:W2:Y:S04]  /*eae0*/  LDL.LU R16, [R1+0x60] ;  /* 0x0000600001107983 */ /* 0x002ea80000300800 */
[----:B------:R-:W2:Y:S04]  /*eaf0*/  LDL.LU R17, [R1+0x64] ;  /* 0x0000640001117983 */ /* 0x000ea80000300800 */
[----:B------:R-:W2:Y:S04]  /*eb00*/  LDL.LU R18, [R1+0x68] ;  /* 0x0000680001127983 */ /* 0x000ea80000300800 */
[----:B------:R-:W2:Y:S04]  /*eb10*/  LDL.LU R19, [R1+0x6c] ;  /* 0x00006c0001137983 */ /* 0x000ea80000300800 */
[----:B0-----:R0:W-:Y:S04]  /*eb20*/  STL.64 [R1+0x6c0], R20 ;  /* 0x0006c01401007387 */ /* 0x0011e80000100a00 */
[----:B------:R1:W-:Y:S04]  /*eb30*/  STL.64 [R1+0x6a0], R22 ;  /* 0x0006a01601007387 */ /* 0x0003e80000100a00 */
[----:B0-----:R-:W3:Y:S04]  /*eb40*/  LDL.LU R20, [R1+0x110] ;  /* 0x0001100001147983 */ /* 0x001ee80000300800 */
[----:B------:R-:W3:Y:S04]  /*eb50*/  LDL.LU R21, [R1+0x114] ;  /* 0x0001140001157983 */ /* 0x000ee80000300800 */
[----:B-1----:R-:W3:Y:S04]  /*eb60*/  LDL.LU R22, [R1+0x118] ;  /* 0x0001180001167983 */ /* 0x002ee80000300800 */
[----:B------:R-:W3:Y:S04]  /*eb70*/  LDL.LU R23, [R1+0x11c] ;  /* 0x00011c0001177983 */ /* 0x000ee80000300800 */
[----:B------:R-:W4:Y:S04]  /*eb80*/  LDL.LU.64 R14, [R1+0x738] ;  /* 0x00073800010e7983 */ /* 0x000f280000300a00 */
[----:B------:R-:W4:Y:S04]  /*eb90*/  LDL.LU.64 R12, [R1+0x730] ;  /* 0x00073000010c7983 */ /* 0x000f280000300a00 */
[----:B--2---:R-:W-:Y:S04]  /*eba0*/  STS.128 [R0+0x200], R16 ;  /* 0x0002001000007388 */ /* 0x004fe80000000c00 */
[----:B----4-:R0:W-:Y:S04]  /*ebb0*/  STS.128 [R0+0x80], R12 ;  /* 0x0000800c00007388 */ /* 0x0101e80000000c00 */
[----:B0-----:R-:W2:Y:S04]  /*ebc0*/  LDL.LU.64 R14, [R1+0x728] ;  /* 0x00072800010e7983 */ /* 0x001ea80000300a00 */
[----:B------:R-:W4:Y:S04]  /*ebd0*/  LDL.LU.64 R12, [R1+0x720] ;  /* 0x00072000010c7983 */ /* 0x000f280000300a00 */
[----:B------:R-:W2:Y:S04]  /*ebe0*/  LDL.LU.64 R18, [R1+0x718] ;  /* 0x0007180001127983 */ /* 0x000ea80000300a00 */
[----:B------:R-:W2:Y:S04]  /*ebf0*/  LDL.LU.64 R16, [R1+0x710] ;  /* 0x0007100001107983 */ /* 0x000ea80000300a00 */
[----:B--2---:R-:W-:Y:S04]  /*ec00*/  STS.128 [R0+0x280], R16 ;  /* 0x0002801000007388 */ /* 0x004fe80000000c00 */
[----:B------:R-:W-:Y:S06]  /*ec10*/  BAR.SYNC.DEFER_BLOCKING 0x0 ;  /* 0x0000000000007b1d */ /* 0x000fec0000010000 */
[----:B----4-:R0:W1:Y:S04]  /*ec20*/  LDS.128 R16, [R13] ;  /* 0x000000000d107984 */ /* 0x0100680000000c00 */
[----:B0-----:R-:W2:Y:S04]  /*ec30*/  LDL.LU R13, [R1] ;  /* 0x00000000010d7983 */ /* 0x001ea80000300800 */
[----:B-1----:R-:W-:Y:S04]  /*ec40*/  STL.64 [R1+0x90], R16 ;  /* 0x0000901001007387 */ /* 0x002fe80000100a00 */
[----:B------:R-:W-:Y:S04]  /*ec50*/  STL.64 [R1+0x98], R18 ;  /* 0x0000981201007387 */ /* 0x000fe80000100a00 */
[----:B------:R-:W0:Y:S04]  /*ec60*/  LDS.128 R16, [R10] ;  /* 0x000000000a107984 */ /* 0x000e280000000c00 */
[----:B------:R-:W1:Y:S04]  /*ec70*/  LDS.128 R8, [R11] ;  /* 0x000000000b087984 */ /* 0x000e680000000c00 */
[----:B0-----:R-:W-:Y:S04]  /*ec80*/  STL.64 [R1+0x80], R16 ;  /* 0x0000801001007387 */ /* 0x001fe80000100a00 */
[----:B------:R0:W-:Y:S04]  /*ec90*/  STL.64 [R1+0x88], R18 ;  /* 0x0000881201007387 */ /* 0x0001e80000100a00 */
[----:B0-----:R-:W4:Y:S04]  /*eca0*/  LDL.LU.64 R18, [R1+0x708] ;  /* 0x0007080001127983 */ /* 0x001f280000300a00 */
[----:B-1----:R-:W-:Y:S04]  /*ecb0*/  STL.64 [R1+0x60], R8 ;  /* 0x0000600801007387 */ /* 0x002fe80000100a00 */
[----:B------:R-:W-:Y:S04]  /*ecc0*/  STL.64 [R1+0x68], R10 ;  /* 0x0000680a01007387 */ /* 0x000fe80000100a00 */
[----:B------:R-:W0:Y:S04]  /*ecd0*/  LDS.128 R8, [R4] ;  /* 0x0000000004087984 */ /* 0x000e280000000c00 */
[----:B------:R-:W-:Y:S06]  /*ece0*/  BAR.SYNC.DEFER_BLOCKING 0x0 ;  /* 0x0000000000007b1d */ /* 0x000fec0000010000 */
[----:B0-----:R-:W-:Y:S04]  /*ecf0*/  STL.64 [R1+0x40], R8 ;  /* 0x0000400801007387 */ /* 0x001fe80000100a00 */
[----:B------:R0:W-:Y:S04]  /*ed00*/  STL.64 [R1+0x48], R10 ;  /* 0x0000480a01007387 */ /* 0x0001e80000100a00 */
[----:B0-----:R-:W2:Y:S04]  /*ed10*/  LDL.LU.64 R10, [R1+0x700] ;  /* 0x00070000010a7983 */ /* 0x001ea80000300a00 */
[----:B------:R-:W2:Y:S04]  /*ed20*/  LDL.LU.64 R8, [R1+0x6f8] ;  /* 0x0006f80001087983 */ /* 0x000ea80000300a00 */
[----:B--2---:R0:W-:Y:S04]  /*ed30*/  STS.128 [R0], R8 ;  /* 0x0000000800007388 */ /* 0x0041e80000000c00 */
[----:B0-----:R-:W2:Y:S04]  /*ed40*/  LDL.LU.64 R10, [R1+0x6f0] ;  /* 0x0006f000010a7983 */ /* 0x001ea80000300a00 */
[----:B------:R-:W2:Y:S04]  /*ed50*/  LDL.LU.64 R8, [R1+0x6e8] ;  /* 0x0006e80001087983 */ /* 0x000ea80000300a00 */
[----:B--2---:R0:W-:Y:S04]  /*ed60*/  STS.128 [R0+0x200], R8 ;  /* 0x0002000800007388 */ /* 0x0041e80000000c00 */
[----:B0-----:R-:W2:Y:S04]  /*ed70*/  LDL.LU.64 R10, [R1+0x6e0] ;  /* 0x0006e000010a7983 */ /* 0x001ea80000300a00 */
[----:B------:R-:W2:Y:S01]  /*ed80*/  LDL.LU.64 R8, [R1+0x6d8] ;  /* 0x0006d80001087983 */ /* 0x000ea20000300a00 */
[----:B------:R-:W-:-:S02]  /*ed90*/  IMAD R3, R7, c[0x0][0x194], RZ ;  /* 0x0000650007037a24 */ /* 0x000fc400078e02ff */
[----:B------:R-:W-:Y:S01]  /*eda0*/  IMAD.MOV.U32 R29, RZ, RZ, c[0x0][0x194] ;  /* 0x00006500ff1d7624 */ /* 0x000fe200078e00ff */
[----:B---3--:R-:W-:Y:S03]  /*edb0*/  STS.128 [R0+0x80], R20 ;  /* 0x0000801400007388 */ /* 0x008fe60000000c00 */
[----:B------:R-:W-:Y:S01]  /*edc0*/  IMAD R29, R29, 0x40, R3 ;  /* 0x000000401d1d7824 */ /* 0x000fe200078e0203 */
[----:B------:R-:W-:Y:S02]  /*edd0*/  ISETP.GE.AND P4, PT, R2, c[0x0][0x17c], PT ;  /* 0x00005f0002007a0c */ /* 0x000fe40003f86270 */
[----:B------:R-:W-:Y:S02]  /*ede0*/  LEA R2, P6, R3, c[0x0][0x170], 0x1 ;  /* 0x00005c0003027a11 */ /* 0x000fe400078c08ff */
[----:B------:R-:W-:Y:S02]  /*edf0*/  LEA R28, P2, R29, c[0x0][0x170], 0x1 ;  /* 0x00005c001d1c7a11 */ /* 0x000fe400078408ff */
[----:B------:R-:W-:-:S02]  /*ee00*/  LEA.HI.X.SX32 R3, R3, c[0x0][0x174], 0x1, P6 ;  /* 0x00005d0003037a11 */ /* 0x000fc400030f0eff */
[----:B------:R-:W-:Y:S01]  /*ee10*/  ISETP.GE.AND P6, PT, R7, c[0x0][0x178], PT ;  /* 0x00005e0007007a0c */ /* 0x000fe20003fc6270 */
[----:B--2---:R0:W-:Y:S04]  /*ee20*/  STS.128 [R0+0x280], R8 ;  /* 0x0002800800007388 */ /* 0x0041e80000000c00 */
[----:B0-----:R-:W2:Y:S04]  /*ee30*/  LDL.LU R10, [R1+0x6d0] ;  /* 0x0006d000010a7983 */ /* 0x001ea80000300800 */
[----:B------:R-:W3:Y:S01]  /*ee40*/  LDL.LU.64 R8, [R1+0x6c8] ;  /* 0x0006c80001087983 */ /* 0x000ee20000300a00 */
[----:B------:R-:W-:-:S03]  /*ee50*/  LEA.HI.X.SX32 R29, R29, c[0x0][0x174], 0x1, P2 ;  /* 0x00005d001d1d7a11 */ /* 0x000fc600010f0eff */
[----:B------:R-:W-:Y:S01]  /*ee60*/  BAR.SYNC.DEFER_BLOCKING 0x0 ;  /* 0x0000000000007b1d */ /* 0x000fe20000010000 */
[C---:B------:R-:W-:Y:S02]  /*ee70*/  ISETP.GE.AND P2, PT, R15.reuse, c[0x0][0x17c], PT ;  /* 0x00005f000f007a0c */ /* 0x040fe40003f46270 */
[C---:B------:R-:W-:Y:S02]  /*ee80*/  ISETP.LT.AND P6, PT, R15.reuse, c[0x0][0x17c], !P6 ;  /* 0x00005f000f007a0c */ /* 0x040fe400077c1270 */
[----:B------:R-:W-:Y:S01]  /*ee90*/  ISETP.LT.AND P2, PT, R14, c[0x0][0x178], !P2 ;  /* 0x00005e000e007a0c */ /* 0x000fe20005741270 */
[----:B------:R-:W-:-:S04]  /*eea0*/  IMAD R4, R15, c[0x0][0x198], RZ ;  /* 0x000066000f047a24 */ /* 0x000fc800078e02ff */
[----:B------:R-:W-:-:S04]  /*eeb0*/  IMAD.WIDE R20, R4, 0x2, R2 ;  /* 0x0000000204147825 */ /* 0x000fc800078e0202 */
[C---:B------:R-:W-:Y:S01]  /*eec0*/  IMAD.WIDE R16, R4.reuse, 0x2, R28 ;  /* 0x0000000204107825 */ /* 0x040fe200078e021c */
[----:B------:R-:W-:Y:S01]  /*eed0*/  IADD3 R0, R4, c[0x0][0x198], RZ ;  /* 0x0000660004007a10 */ /* 0x000fe20007ffe0ff */
[----:B-----5:R0:W-:Y:S01]  /*eee0*/  @P6 STG.E.U16 [R20.64], R5 ;  /* 0x0000000514006986 */ /* 0x0201e2000c101504 */
[----:B----4-:R-:W-:-:S03]  /*eef0*/  PRMT R19, R5, 0x7632, R19 ;  /* 0x0000763205137816 */ /* 0x010fc60000000013 */
[----:B0-----:R-:W-:Y:S01]  /*ef00*/  IMAD.WIDE R20, R0, 0x2, R2 ;  /* 0x0000000200147825 */ /* 0x001fe200078e0202 */
[----:B---3--:R0:W-:Y:S01]  /*ef10*/  @P2 STG.E.U16 [R16.64], R8 ;  /* 0x0000000810002986 */ /* 0x0081e2000c101504 */
[----:B------:R-:W-:Y:S02]  /*ef20*/  ISETP.LT.AND P2, PT, R7, c[0x0][0x178], !P0 ;  /* 0x00005e0007007a0c */ /* 0x000fe40004741270 */
[----:B------:R-:W-:Y:S02]  /*ef30*/  ISETP.LT.AND P0, PT, R14, c[0x0][0x178], !P0 ;  /* 0x00005e000e007a0c */ /* 0x000fe40004701270 */
[----:B------:R-:W-:Y:S01]  /*ef40*/  PRMT R12, R8, 0x7632, R12 ;  /* 0x00007632080c7816 */ /* 0x000fe2000000000c */
[----:B0-----:R-:W-:-:S08]  /*ef50*/  IMAD.WIDE R16, R0, 0x2, R28 ;  /* 0x0000000200107825 */ /* 0x001fd000078e021c */
[----:B------:R0:W-:Y:S04]  /*ef60*/  @P2 STG.E.U16 [R20.64], R19 ;  /* 0x0000001314002986 */ /* 0x0001e8000c101504 */
[----:B------:R1:W-:Y:S04]  /*ef70*/  @P0 STG.E.U16 [R16.64], R12 ;  /* 0x0000000c10000986 */ /* 0x0003e8000c101504 */
[----:B0-----:R-:W3:Y:S04]  /*ef80*/  LDL.LU.64 R20, [R1+0x6c0] ;  /* 0x0006c00001147983 */ /* 0x001ee80000300a00 */
[----:B-1----:R-:W4:Y:S01]  /*ef90*/  LDL.LU.64 R16, [R1+0x6b8] ;  /* 0x0006b80001107983 */ /* 0x002f220000300a00 */
[----:B------:R-:W-:-:S02]  /*efa0*/  ISETP.LT.AND P6, PT, R7, c[0x0][0x178], !P5 ;  /* 0x00005e0007007a0c */ /* 0x000fc40006fc1270 */
[----:B------:R-:W-:Y:S02]  /*efb0*/  IADD3 R11, R0, c[0x0][0x198], RZ ;  /* 0x00006600000b7a10 */ /* 0x000fe40007ffe0ff */
[----:B------:R-:W-:-:S03]  /*efc0*/  ISETP.LT.AND P5, PT, R14, c[0x0][0x178], !P5 ;  /* 0x00005e000e007a0c */ /* 0x000fc60006fa1270 */
[----:B------:R-:W-:Y:S01]  /*efd0*/  IMAD.WIDE R4, R11, 0x2, R2 ;  /* 0x000000020b047825 */ /* 0x000fe200078e0202 */
[----:B------:R-:W-:Y:S02]  /*efe0*/  IADD3 R8, R15, 0x6, RZ ;  /* 0x000000060f087810 */ /* 0x000fe40007ffe0ff */
[C---:B------:R-:W-:Y:S01]  /*eff0*/  IADD3 R0, R11.reuse, c[0x0][0x198], RZ ;  /* 0x000066000b007a10 */ /* 0x040fe20007ffe0ff */
[----:B------:R-:W-:Y:S02]  /*f000*/  IMAD.WIDE R22, R11, 0x2, R28 ;  /* 0x000000020b167825 */ /* 0x000fe400078e021c */
[----:B------:R0:W-:Y:S01]  /*f010*/  @P6 STG.E.U16 [R4.64], R13 ;  /* 0x0000000d04006986 */ /* 0x0001e2000c101504 */
[----:B------:R-:W-:Y:S02]  /*f020*/  ISETP.LT.AND P6, PT, R7, c[0x0][0x178], !P4 ;  /* 0x00005e0007007a0c */ /* 0x000fe400067c1270 */
[----:B--2---:R-:W-:Y:S02]  /*f030*/  PRMT R10, R13, 0x7632, R10 ;  /* 0x000076320d0a7816 */ /* 0x004fe4000000000a */
[----:B------:R-:W-:-:S02]  /*f040*/  ISETP.GE.AND P2, PT, R8, c[0x0][0x17c], PT ;  /* 0x00005f0008007a0c */ /* 0x000fc40003f46270 */
[C---:B------:R-:W-:Y:S01]  /*f050*/  IADD3 R8, R0.reuse, c[0x0][0x198], RZ ;  /* 0x0000660000087a10 */ /* 0x040fe20007ffe0ff */
[C---:B0-----:R-:W-:Y:S01]  /*f060*/  IMAD.WIDE R12, R0.reuse, 0x2, R2 ;  /* 0x00000002000c7825 */ /* 0x041fe200078e0202 */
[----:B------:R-:W2:Y:S04]  /*f070*/  LDL.LU.64 R4, [R1+0x6b0] ;  /* 0x0006b00001047983 */ /* 0x000ea80000300a00 */
[----:B----4-:R0:W-:Y:S02]  /*f080*/  @P5 STG.E.U16 [R22.64], R16 ;  /* 0x0000001016005986 */ /* 0x0101e4000c101504 */
[----:B0-----:R-:W-:Y:S01]  /*f090*/  IMAD.WIDE R22, R0, 0x2, R28 ;  /* 0x0000000200167825 */ /* 0x001fe200078e021c */
[----:B------:R-:W-:-:S05]  /*f0a0*/  PRMT R0, R10, 0x7610, R0 ;  /* 0x000076100a007816 */ /* 0x000fca0000000000 */
[----:B------:R0:W-:Y:S04]  /*f0b0*/  @P6 STG.E.U16 [R12.64], R0 ;  /* 0x000000000c006986 */ /* 0x0001e8000c101504 */
[----:B0-----:R-:W4:Y:S01]  /*f0c0*/  LDL.LU.64 R12, [R1+0x6a8] ;  /* 0x0006a800010c7983 */ /* 0x001f220000300a00 */
[C---:B------:R-:W-:Y:S02]  /*f0d0*/  ISETP.LT.AND P4, PT, R14.reuse, c[0x0][0x178], !P4 ;  /* 0x00005e000e007a0c */ /* 0x040fe40006781270 */
[----:B------:R-:W-:Y:S02]  /*f0e0*/  ISETP.LT.AND P5, PT, R7, c[0x0][0x178], !P1 ;  /* 0x00005e0007007a0c */ /* 0x000fe40004fa1270 */
[----:B------:R-:W-:Y:S01]  /*f0f0*/  ISETP.LT.AND P1, PT, R14, c[0x0][0x178], !P1 ;  /* 0x00005e000e007a0c */ /* 0x000fe20004f21270 */
[----:B------:R-:W-:Y:S01]  /*f100*/  IMAD.WIDE R10, R8, 0x2, R2 ;  /* 0x00000002080a7825 */ /* 0x000fe200078e0202 */
[----:B------:R-:W-:-:S07]  /*f110*/  PRMT R18, R16, 0x7632, R18 ;  /* 0x0000763210127816 */ /* 0x000fce0000000012 */
[----:B------:R-:W-:Y:S01]  /*f120*/  @P4 STG.E.U16 [R22.64], R18 ;  /* 0x0000001216004986 */ /* 0x000fe2000c101504 */
[C---:B------:R-:W-:Y:S02]  /*f130*/  IADD3 R0, R15.reuse, 0x9, RZ ;  /* 0x000000090f007810 */ /* 0x040fe40007ffe0ff */
[C---:B------:R-:W-:Y:S02]  /*f140*/  IADD3 R16, R15.reuse, 0x7, RZ ;  /* 0x000000070f107810 */ /* 0x040fe40007ffe0ff */
[----:B------:R-:W-:Y:S02]  /*f150*/  ISETP.GE.AND P4, PT, R0, c[0x0][0x17c], PT ;  /* 0x00005f0000007a0c */ /* 0x000fe40003f86270 */
[C---:B------:R-:W-:Y:S02]  /*f160*/  IADD3 R0, R8.reuse, c[0x0][0x198], RZ ;  /* 0x0000660008007a10 */ /* 0x040fe40007ffe0ff */
[----:B------:R-:W-:Y:S01]  /*f170*/  IADD3 R19, R15, 0x8, RZ ;  /* 0x000000080f137810 */ /* 0x000fe20007ffe0ff */
[----:B----4-:R0:W-:Y:S02]  /*f180*/  @P5 STG.E.U16 [R10.64], R12 ;  /* 0x0000000c0a005986 */ /* 0x0101e4000c101504 */
[----:B0-----:R-:W-:-:S05]  /*f190*/  IMAD.WIDE R10, R8, 0x2, R28 ;  /* 0x00000002080a7825 */ /* 0x001fca00078e021c */
[----:B---3--:R0:W-:Y:S04]  /*f1a0*/  @P1 STG.E.U16 [R10.64], R20 ;  /* 0x000000140a001986 */ /* 0x0081e8000c101504 */
[----:B0-----:R-:W3:Y:S04]  /*f1b0*/  LDL.LU R10, [R1+0x14] ;  /* 0x00001400010a7983 */ /* 0x001ee80000300800 */
[----:B------:R-:W4:Y:S01]  /*f1c0*/  LDL.LU R11, [R1+0x4] ;  /* 0x00000400010b7983 */ /* 0x000f220000300800 */
[----:B------:R-:W-:Y:S02]  /*f1d0*/  ISETP.LT.AND P5, PT, R7, c[0x0][0x178], !P3 ;  /* 0x00005e0007007a0c */ /* 0x000fe40005fa1270 */
[----:B------:R-:W-:Y:S01]  /*f1e0*/  ISETP.LT.AND P3, PT, R14, c[0x0][0x178], !P3 ;  /* 0x00005e000e007a0c */ /* 0x000fe20005f61270 */
[----:B------:R-:W-:Y:S01]  /*f1f0*/  IMAD.WIDE R22, R0, 0x2, R2 ;  /* 0x0000000200167825 */ /* 0x000fe200078e0202 */
[----:B------:R-:W-:-:S02]  /*f200*/  ISETP.GE.AND P0, PT, R16, c[0x0][0x17c], PT ;  /* 0x00005f0010007a0c */ /* 0x000fc40003f06270 */
[----:B------:R-:W-:Y:S01]  /*f210*/  ISETP.GE.AND P6, PT, R19, c[0x0][0x17c], PT ;  /* 0x00005f0013007a0c */ /* 0x000fe20003fc6270 */
[----:B------:R-:W-:Y:S01]  /*f220*/  IMAD.WIDE R18, R0, 0x2, R28 ;  /* 0x0000000200127825 */ /* 0x000fe200078e021c */
[----:B------:R-:W-:Y:S02]  /*f230*/  PRMT R16, R12, 0x7632, R16 ;  /* 0x000076320c107816 */ /* 0x000fe40000000010 */
[----:B------:R-:W-:Y:S02]  /*f240*/  ISETP.LT.AND P1, PT, R7, c[0x0][0x178], !P2 ;  /* 0x00005e0007007a0c */ /* 0x000fe40005721270 */
[----:B------:R-:W-:Y:S02]  /*f250*/  PRMT R12, R20, 0x7632, R12 ;  /* 0x00007632140c7816 */ /* 0x000fe4000000000c */
[----:B------:R-:W-:Y:S02]  /*f260*/  ISETP.LT.AND P2, PT, R14, c[0x0][0x178], !P2 ;  /* 0x00005e000e007a0c */ /* 0x000fe40005741270 */
[----:B------:R-:W-:Y:S01]  /*f270*/  IADD3 R0, R0, c[0x0][0x198], RZ ;  /* 0x0000660000007a10 */ /* 0x000fe20007ffe0ff */
[----:B------:R0:W-:Y:S01]  /*f280*/  @P5 STG.E.U16 [R22.64], R16 ;  /* 0x0000001016005986 */ /* 0x0001e2000c101504 */
[----:B------:R-:W-:-:S03]  /*f290*/  IADD3 R8, R15, 0xa, RZ ;  /* 0x0000000a0f087810 */ /* 0x000fc60007ffe0ff */
[----:B------:R1:W-:Y:S01]  /*f2a0*/  @P3 STG.E.U16 [R18.64], R12 ;  /* 0x0000000c12003986 */ /* 0x0003e2000c101504 */
[----:B------:R-:W-:Y:S02]  /*f2b0*/  ISETP.LT.AND P3, PT, R7, c[0x0][0x178], !P0 ;  /* 0x00005e0007007a0c */ /* 0x000fe40004761270 */
[----:B------:R-:W-:Y:S02]  /*f2c0*/  ISETP.LT.AND P0, PT, R14, c[0x0][0x178], !P0 ;  /* 0x00005e000e007a0c */ /* 0x000fe40004701270 */
[----:B------:R-:W-:Y:S01]  /*f2d0*/  ISETP.GE.AND P5, PT, R8, c[0x0][0x17c], PT ;  /* 0x00005f0008007a0c */ /* 0x000fe20003fa6270 */
[----:B0-----:R-:W-:Y:S01]  /*f2e0*/  IMAD.WIDE R22, R0, 0x2, R2 ;  /* 0x0000000200167825 */ /* 0x001fe200078e0202 */
[----:B------:R-:W-:-:S03]  /*f2f0*/  IADD3 R8, R15, 0xb, RZ ;  /* 0x0000000b0f087810 */ /* 0x000fc60007ffe0ff */
[C---:B-1----:R-:W-:Y:S01]  /*f300*/  IMAD.WIDE R18, R0.reuse, 0x2, R28 ;  /* 0x0000000200127825 */ /* 0x042fe200078e021c */
[----:B------:R-:W-:Y:S01]  /*f310*/  IADD3 R0, R0, c[0x0][0x198], RZ ;  /* 0x0000660000007a10 */ /* 0x000fe20007ffe0ff */
[----:B--2---:R0:W-:Y:S01]  /*f320*/  @P1 STG.E.U16 [R22.64], R4 ;  /* 0x0000000416001986 */ /* 0x0041e2000c101504 */
[----:B------:R-:W-:Y:S02]  /*f330*/  ISETP.GE.AND P1, PT, R8, c[0x0][0x17c], PT ;  /* 0x00005f0008007a0c */ /* 0x000fe40003f26270 */
[----:B------:R-:W-:Y:S01]  /*f340*/  PRMT R8, R4, 0x7632, R8 ;  /* 0x0000763204087816 */ /* 0x000fe20000000008 */
[----:B------:R1:W-:Y:S01]  /*f350*/  @P2 STG.E.U16 [R18.64], R24 ;  /* 0x0000001812002986 */ /* 0x0003e2000c101504 */
[----:B------:R-:W-:Y:S02]  /*f360*/  ISETP.LT.AND P2, PT, R7, c[0x0][0x178], !P6 ;  /* 0x00005e0007007a0c */ /* 0x000fe40007741270 */
[----:B------:R-:W-:Y:S01]  /*f370*/  PRMT R12, R24, 0x7632, R12 ;  /* 0x00007632180c7816 */ /* 0x000fe2000000000c */
[C---:B0-----:R-:W-:Y:S01]  /*f380*/  IMAD.WIDE R22, R0.reuse, 0x2, R2 ;  /* 0x0000000200167825 */ /* 0x041fe200078e0202 */
[----:B------:R-:W-:-:S03]  /*f390*/  IADD3 R4, R0, c[0x0][0x198], RZ ;  /* 0x0000660000047a10 */ /* 0x000fc60007ffe0ff */
[----:B-1----:R-:W-:Y:S01]  /*f3a0*/  IMAD.WIDE R18, R0, 0x2, R28 ;  /* 0x0000000200127825 */ /* 0x002fe200078e021c */
[----:B------:R-:W-:Y:S01]  /*f3b0*/  ISETP.LT.AND P6, PT, R14, c[0x0][0x178], !P6 ;  /* 0x00005e000e007a0c */ /* 0x000fe200077c1270 */
[----:B------:R0:W-:Y:S01]  /*f3c0*/  @P3 STG.E.U16 [R22.64], R8 ;  /* 0x0000000816003986 */ /* 0x0001e2000c101504 */
[----:B------:R-:W-:-:S03]  /*f3d0*/  IADD3 R0, R15, 0xc, RZ ;  /* 0x0000000c0f007810 */ /* 0x000fc60007ffe0ff */
[----:B------:R1:W-:Y:S01]  /*f3e0*/  @P0 STG.E.U16 [R18.64], R12 ;  /* 0x0000000c12000986 */ /* 0x0003e2000c101504 */
[----:B------:R-:W-:Y:S02]  /*f3f0*/  ISETP.LT.AND P0, PT, R7, c[0x0][0x178], !P4 ;  /* 0x00005e0007007a0c */ /* 0x000fe40006701270 */
[----:B------:R-:W-:Y:S02]  /*f400*/  ISETP.GE.AND P3, PT, R0, c[0x0][0x17c], PT ;  /* 0x00005f0000007a0c */ /* 0x000fe40003f66270 */
[C---:B------:R-:W-:Y:S01]  /*f410*/  IADD3 R0, R4.reuse, c[0x0][0x198], RZ ;  /* 0x0000660004007a10 */ /* 0x040fe20007ffe0ff */
[----:B0-----:R-:W-:-:S04]  /*f420*/  IMAD.WIDE R22, R4, 0x2, R28 ;  /* 0x0000000204167825 */ /* 0x001fc800078e021c */
[----:B-1----:R-:W-:Y:S01]  /*f430*/  IMAD.WIDE R18, R4, 0x2, R2 ;  /* 0x0000000204127825 */ /* 0x002fe200078e0202 */
[----:B------:R-:W-:Y:S02]  /*f440*/  ISETP.LT.AND P4, PT, R14, c[0x0][0x178], !P4 ;  /* 0x00005e000e007a0c */ /* 0x000fe40006781270 */
[----:B------:R-:W-:Y:S02]  /*f450*/  IADD3 R8, R15, 0xd, RZ ;  /* 0x0000000d0f087810 */ /* 0x000fe40007ffe0ff */
[----:B------:R-:W-:Y:S02]  /*f460*/  PRMT R16, R9, 0x7632, R16 ;  /* 0x0000763209107816 */ /* 0x000fe40000000010 */
[----:B------:R-:W-:Y:S02]  /*f470*/  PRMT R20, R17, 0x7632, R20 ;  /* 0x0000763211147816 */ /* 0x000fe40000000014 */
[----:B------:R-:W-:Y:S01]  /*f480*/  IADD3 R12, R15, 0xe, RZ ;  /* 0x0000000e0f0c7810 */ /* 0x000fe20007ffe0ff */
[----:B---3--:R0:W-:Y:S01]  /*f490*/  @P2 STG.E.U16 [R18.64], R10 ;  /* 0x0000000a12002986 */ /* 0x0081e2000c101504 */
[----:B------:R-:W-:-:S03]  /*f4a0*/  PRMT R4, R10, 0x7632, R4 ;  /* 0x000076320a047816 */ /* 0x000fc60000000004 */
[----:B------:R1:W-:Y:S01]  /*f4b0*/  @P6 STG.E.U16 [R22.64], R9 ;  /* 0x0000000916006986 */ /* 0x0003e2000c101504 */
[----:B------:R-:W-:Y:S02]  /*f4c0*/  ISETP.LT.AND P6, PT, R7, c[0x0][0x178], !P5 ;  /* 0x00005e0007007a0c */ /* 0x000fe40006fc1270 */
[----:B------:R-:W-:Y:S01]  /*f4d0*/  ISETP.LT.AND P5, PT, R14, c[0x0][0x178], !P5 ;  /* 0x00005e000e007a0c */ /* 0x000fe20006fa1270 */
[----:B0-----:R-:W-:-:S05]  /*f4e0*/  IMAD.WIDE R18, R0, 0x2, R2 ;  /* 0x0000000200127825 */ /* 0x001fca00078e0202 */
[----:B------:R0:W-:Y:S01]  /*f4f0*/  @P0 STG.E.U16 [R18.64], R4 ;  /* 0x0000000412000986 */ /* 0x0001e2000c101504 */
[----:B-1----:R-:W-:Y:S01]  /*f500*/  IMAD.WIDE R22, R0, 0x2, R28 ;  /* 0x0000000200167825 */ /* 0x002fe200078e021c */
[----:B------:R-:W-:Y:S02]  /*f510*/  ISETP.GE.AND P2, PT, R8, c[0x0][0x17c], PT ;  /* 0x00005f0008007a0c */ /* 0x000fe40003f46270 */
[----:B0-----:R-:W-:Y:S02]  /*f520*/  IADD3 R4, R0, c[0x0][0x198], RZ ;  /* 0x0000660000047a10 */ /* 0x001fe40007ffe0ff */
[----:B------:R0:W-:Y:S03]  /*f530*/  @P4 STG.E.U16 [R22.64], R16 ;  /* 0x0000001016004986 */ /* 0x0001e6000c101504 */
[----:B------:R-:W-:-:S04]  /*f540*/  IMAD.WIDE R18, R4, 0x2, R2 ;  /* 0x0000000204127825 */ /* 0x000fc800078e0202 */
[----:B------:R-:W-:Y:S01]  /*f550*/  IMAD.WIDE R8, R4, 0x2, R28 ;  /* 0x0000000204087825 */ /* 0x000fe200078e021c */
[----:B----4-:R1:W-:Y:S01]  /*f560*/  @P6 STG.E.U16 [R18.64], R11 ;  /* 0x0000000b12006986 */ /* 0x0103e2000c101504 */
[----:B------:R-:W-:Y:S02]  /*f570*/  IADD3 R0, R15, 0xf, RZ ;  /* 0x0000000f0f007810 */ /* 0x000fe40007ffe0ff */
[C---:B------:R-:W-:Y:S01]  /*f580*/  ISETP.LT.AND P6, PT, R7.reuse, c[0x0][0x178], !P1 ;  /* 0x00005e0007007a0c */ /* 0x040fe20004fc1270 */
[----:B------:R2:W-:Y:S01]  /*f590*/  @P5 STG.E.U16 [R8.64], R17 ;  /* 0x0000001108005986 */ /* 0x0005e2000c101504 */
[----:B------:R-:W-:Y:S02]  /*f5a0*/  ISETP.LT.AND P1, PT, R14, c[0x0][0x178], !P1 ;  /* 0x00005e000e007a0c */ /* 0x000fe40004f21270 */
[----:B------:R-:W-:Y:S01]  /*f5b0*/  IADD3 R4, R4, c[0x0][0x198], RZ ;  /* 0x0000660004047a10 */ /* 0x000fe20007ffe0ff */
[----:B0-----:R-:W3:Y:S01]  /*f5c0*/  LDL.LU.64 R22, [R1+0x6a0] ;  /* 0x0006a00001167983 */ /* 0x001ee20000300a00 */
[----:B------:R-:W-:-:S02]  /*f5d0*/  ISETP.LT.AND P5, PT, R7, c[0x0][0x178], !P3 ;  /* 0x00005e0007007a0c */ /* 0x000fc40005fa1270 */
[----:B------:R-:W-:Y:S02]  /*f5e0*/  ISETP.LT.AND P3, PT, R14, c[0x0][0x178], !P3 ;  /* 0x00005e000e007a0c */ /* 0x000fe40005f61270 */
[----:B------:R-:W-:Y:S02]  /*f5f0*/  ISETP.GE.AND P4, PT, R0, c[0x0][0x17c], PT ;  /* 0x00005f0000007a0c */ /* 0x000fe40003f86270 */
[C---:B------:R-:W-:Y:S01]  /*f600*/  IADD3 R0, R4.reuse, c[0x0][0x198], RZ ;  /* 0x0000660004007a10 */ /* 0x040fe20007ffe0ff */
[----:B-1----:R-:W-:Y:S01]  /*f610*/  IMAD.WIDE R18, R4, 0x2, R2 ;  /* 0x0000000204127825 */ /* 0x002fe200078e0202 */
[----:B------:R-:W-:-:S03]  /*f620*/  PRMT R24, R11, 0x7632, R24 ;  /* 0x000076320b187816 */ /* 0x000fc60000000018 */
[----:B------:R-:W-:-:S04]  /*f630*/  IMAD.WIDE R10, R4, 0x2, R28 ;  /* 0x00000002040a7825 */ /* 0x000fc800078e021c */
[C---:B--2---:R-:W-:Y:S01]  /*f640*/  IMAD.WIDE R16, R0.reuse, 0x2, R2 ;  /* 0x0000000200107825 */ /* 0x044fe200078e0202 */
[----:B------:R0:W-:Y:S03]  /*f650*/  @P6 STG.E.U16 [R18.64], R24 ;  /* 0x0000001812006986 */ /* 0x0001e6000c101504 */
[----:B------:R-:W-:Y:S01]  /*f660*/  IMAD.WIDE R8, R0, 0x2, R28 ;  /* 0x0000000200087825 */ /* 0x000fe200078e021c */
[----:B------:R1:W-:Y:S04]  /*f670*/  @P1 STG.E.U16 [R10.64], R20 ;  /* 0x000000140a001986 */ /* 0x0003e8000c101504 */
[----:B------:R-:W-:Y:S04]  /*f680*/  @P5 STG.E.U16 [R16.64], R13 ;  /* 0x0000000d10005986 */ /* 0x000fe8000c101504 */
[----:B------:R2:W-:Y:S01]  /*f690*/  @P3 STG.E.U16 [R8.64], R21 ;  /* 0x0000001508003986 */ /* 0x0005e2000c101504 */
[----:B------:R-:W-:-:S02]  /*f6a0*/  ISETP.LT.AND P3, PT, R7, c[0x0][0x178], !P2 ;  /* 0x00005e0007007a0c */ /* 0x000fc40005761270 */
[----:B------:R-:W-:Y:S01]  /*f6b0*/  ISETP.LT.AND P2, PT, R14, c[0x0][0x178], !P2 ;  /* 0x00005e000e007a0c */ /* 0x000fe20005741270 */
[----:B0-----:R-:W4:Y:S01]  /*f6c0*/  LDL.LU.64 R18, [R1+0x698] ;  /* 0x0006980001127983 */ /* 0x001f220000300a00 */
[----:B------:R-:W-:Y:S02]  /*f6d0*/  ISETP.GE.AND P0, PT, R12, c[0x0][0x17c], PT ;  /* 0x00005f000c007a0c */ /* 0x000fe40003f06270 */
[----:B------:R-:W-:Y:S01]  /*f6e0*/  PRMT R24, R13, 0x7632, R24 ;  /* 0x000076320d187816 */ /* 0x000fe20000000018 */
[----:B-1----:R-:W5:Y:S01]  /*f6f0*/  LDL.LU.64 R10, [R1+0x690] ;  /* 0x00069000010a7983 */ /* 0x002f620000300a00 */
[----:B--2---:R-:W-:Y:S02]  /*f700*/  IADD3 R8, R0, c[0x0][0x198], RZ ;  /* 0x0000660000087a10 */ /* 0x004fe40007ffe0ff */
[----:B------:R-:W-:Y:S02]  /*f710*/  PRMT R21, R21, 0x7632, R21 ;  /* 0x0000763215157816 */ /* 0x000fe40000000015 */
[C---:B------:R-:W-:Y:S01]  /*f720*/  IADD3 R0, R8.reuse, c[0x0][0x198], RZ ;  /* 0x0000660008007a10 */ /* 0x040fe20007ffe0ff */
[----:B------:R-:W-:Y:S01]  /*f730*/  IMAD.WIDE R16, R8, 0x2, R2 ;  /* 0x0000000208107825 */ /* 0x000fe200078e0202 */
[----:B------:R-:W-:-:S03]  /*f740*/  ISETP.LT.AND P5, PT, R7, c[0x0][0x178], !P0 ;  /* 0x00005e0007007a0c */ /* 0x000fc600047a1270 */
[----:B------:R-:W-:Y:S01]  /*f750*/  IMAD.WIDE R8, R8, 0x2, R28 ;  /* 0x0000000208087825 */ /* 0x000fe200078e021c */
[----:B------:R-:W-:Y:S01]  /*f760*/  ISETP.LT.AND P0, PT, R14, c[0x0][0x178], !P0 ;  /* 0x00005e000e007a0c */ /* 0x000fe20004701270 */
[----:B------:R0:W-:Y:S04]  /*f770*/  @P3 STG.E.U16 [R16.64], R24 ;  /* 0x0000001810003986 */ /* 0x0001e8000c101504 */
[----:B------:R-:W2:Y:S04]  /*f780*/  LDL.LU R14, [R1+0x688] ;  /* 0x00068800010e7983 */ /* 0x000ea80000300800 */
[----:B------:R1:W-:Y:S04]  /*f790*/  @P2 STG.E.U16 [R8.64], R21 ;  /* 0x0000001508002986 */ /* 0x0003e8000c101504 */
[----:B0-----:R-:W2:Y:S04]  /*f7a0*/  LDL.LU R24, [R1+0x18] ;  /* 0x0000180001187983 */ /* 0x001ea80000300800 */
[----:B------:R-:W2:Y:S04]  /*f7b0*/  LDL.LU R17, [R1+0x8] ;  /* 0x0000080001117983 */ /* 0x000ea80000300800 */
[----:B-1----:R-:W2:Y:S01]  /*f7c0*/  LDL R21, [R1+0x5f0] ;  /* 0x0005f00001157983 */ /* 0x002ea20000100800 */
[----:B------:R-:W-:-:S02]  /*f7d0*/  IADD3 R12, R15, 0x10, RZ ;  /* 0x000000100f0c7810 */ /* 0x000fc40007ffe0ff */
[----:B------:R-:W-:Y:S02]  /*f7e0*/  IADD3 R4, R15, 0x11, RZ ;  /* 0x000000110f047810 */ /* 0x000fe40007ffe0ff */
[----:B------:R-:W-:Y:S01]  /*f7f0*/  ISETP.GE.AND P6, PT, R12, c[0x0][0x17c], PT ;  /* 0x00005f000c007a0c */ /* 0x000fe20003fc6270 */
[----:B------:R-:W-:Y:S01]  /*f800*/  IMAD.WIDE R12, R0, 0x2, R2 ;  /* 0x00000002000c7825 */ /* 0x000fe200078e0202 */
[----:B------:R-:W-:-:S03]  /*f810*/  ISETP.LT.AND P2, PT, R7, c[0x0][0x178], !P4 ;  /* 0x00005e0007007a0c */ /* 0x000fc60006741270 */
[----:B------:R-:W-:Y:S01]  /*f820*/  IMAD.WIDE R8, R0, 0x2, R28 ;  /* 0x0000000200087825 */ /* 0x000fe200078e021c */
[----:B------:R-:W-:Y:S01]  /*f830*/  ISETP.GE.AND P1, PT, R4, c[0x0][0x17c], PT ;  /* 0x00005f0004007a0c */ /* 0x000fe20003f26270 */
[----:B------:R0:W-:Y:S01]  /*f840*/  @P5 STG.E.U16 [R12.64], R5 ;  /* 0x000000050c005986 */ /* 0x0001e2000c101504 */
[----:B------:R-:W-:Y:S02]  /*f850*/  IADD3 R4, R15, 0x13, RZ ;  /* 0x000000130f047810 */ /* 0x000fe40007ffe0ff */
[----:B------:R-:W-:Y:S01]  /*f860*/  IADD3 R0, R0, c[0x0][0x198], RZ ;  /* 0x0000660000007a10 */ /* 0x000fe20007ffe0ff */
[----:B------:R1:W-:Y:S01]  /*f870*/  @P0 STG.E.U16 [R8.64], R25 ;  /* 0x0000001908000986 */ /* 0x0003e2000c101504 */
[----:B------:R-:W-:Y:S02]  /*f880*/  ISETP.LT.AND P0, PT, R7, c[0x0][0x178], !P6 ;  /* 0x00005e0007007a0c */ /* 0x000fe40007701270 */
[----:B------:R-:W-:Y:S02]  /*f890*/  ISETP.GE.AND P5, PT, R4, c[0x0][0x17c], PT ;  /* 0x00005f0004007a0c */ /* 0x000fe40003fa6270 */
[----:B------:R-:W-:Y:S01]  /*f8a0*/  PRMT R16, R5, 0x7632, R16 ;  /* 0x0000763205107816 */ /* 0x000fe20000000010 */
[----:B0-----:R-:W-:Y:S01]  /*f8b0*/  IMAD.WIDE R4, R0, 0x2, R28 ;  /* 0x0000000200047825 */ /* 0x001fe200078e021c */
[----:B------:R-:W-:-:S03]  /*f8c0*/  PRMT R13, R25, 0x7632, R13 ;  /* 0x00007632190d7816 */ /* 0x000fc6000000000d */
[C-C-:B-1----:R-:W-:Y:S01]  /*f8d0*/  IMAD.WIDE R8, R0.reuse, 0x2, R2.reuse ;  /* 0x0000000200087825 */ /* 0x142fe200078e0202 */
[----:B------:R-:W-:Y:S02]  /*f8e0*/  IADD3 R0, R0, c[0x0][0x198], RZ ;  /* 0x0000660000007a10 */ /* 0x000fe40007ffe0ff */
[C---:B------:R-:W-:Y:S02]  /*f8f0*/  IADD3 R20, R15.reuse, 0x12, RZ ;  /* 0x000000120f147810 */ /* 0x040fe40007ffe0ff */
[C---:B------:R-:W-:Y:S01]  /*f900*/  IADD3 R12, R15.reuse, 0x14, RZ ;  /* 0x000000140f0c7810 */ /* 0x040fe20007ffe0ff */
[----:B------:R0:W-:Y:S01]  /*f910*/  @P2 STG.E.U16 [R8.64], R16 ;  /* 0x0000001008002986 */ /* 0x0001e2000c101504 */
[----:B------:R-:W-:Y:S02]  /*f920*/  ISETP.GE.AND P3, PT, R20, c[0x0][0x17c], PT ;  /* 0x00005f0014007a0c */ /* 0x000fe40003f66270 */
[----:B------:R-:W-:Y:S02]  /*f930*/  ISETP.GE.AND P2, PT, R12, c[0x0][0x17c], PT ;  /* 0x00005f000c007a0c */ /* 0x000fe40003f46270 */
[C---:B------:R-:W-:Y:S01]  /*f940*/  IADD3 R12, R15.reuse, 0x15, RZ ;  /* 0x000000150f0c7810 */ /* 0x040fe20007ffe0ff */
[----:B0-----:R-:W-:Y:S01]  /*f950*/  IMAD.WIDE R8, R0, 0x2, R2 ;  /* 0x0000000200087825 */ /* 0x001fe200078e0202 */
[----:B------:R-:W-:-:S02]  /*f960*/  IADD3 R16, R15, 0x18, RZ ;  /* 0x000000180f107810 */ /* 0x000fc40007ffe0ff */
[C---:B--2---:R-:W-:Y:S02]  /*f970*/  ISETP.LT.AND P4, PT, R21.reuse, c[0x0][0x178], !P4 ;  /* 0x00005e0015007a0c */ /* 0x044fe40006781270 */
[----:B------:R-:W-:-:S11]  /*f980*/  ISETP.LT.AND P6, PT, R21, c[0x0][0x178], !P6 ;  /* 0x00005e0015007a0c */ /* 0x000fd600077c1270 */
[----:B------:R0:W-:Y:S01]  /*f990*/  @P4 STG.E.U16 [R4.64], R13 ;  /* 0x0000000d04004986 */ /* 0x0001e2000c101504 */
[----:B------:R-:W-:Y:S02]  /*f9a0*/  ISETP.LT.AND P4, PT, R7, c[0x0][0x178], !P1 ;  /* 0x00005e0007007a0c */ /* 0x000fe40004f81270 */
[----:B------:R-:W-:Y:S01]  /*f9b0*/  ISETP.LT.AND P1, PT, R21, c[0x0][0x178], !P1 ;  /* 0x00005e0015007a0c */ /* 0x000fe20004f21270 */
[----:B------:R1:W-:Y:S01]  /*f9c0*/  @P0 STG.E.U16 [R8.64], R24 ;  /* 0x0000001808000986 */ /* 0x0003e2000c101504 */
[----:B------:R-:W-:Y:S01]  /*f9d0*/  ISETP.GE.AND P0, PT, R12, c[0x0][0x17c], PT ;  /* 0x00005f000c007a0c */ /* 0x000fe20003f06270 */
[C---:B0-----:R-:W-:Y:S01]  /*f9e0*/  IMAD.WIDE R4, R0.reuse, 0x2, R28 ;  /* 0x0000000200047825 */ /* 0x041fe200078e021c */
[----:B------:R-:W-:-:S04]  /*f9f0*/  IADD3 R0, R0, c[0x0][0x198], RZ ;  /* 0x0000660000007a10 */ /* 0x000fc80007ffe0ff */
[----:B-----5:R0:W-:Y:S01]  /*fa00*/  @P6 STG.E.U16 [R4.64], R10 ;  /* 0x0000000a04006986 */ /* 0x0201e2000c101504 */
[----:B------:R-:W-:Y:S02]  /*fa10*/  ISETP.LT.AND P6, PT, R7, c[0x0][0x178], !P3 ;  /* 0x00005e0007007a0c */ /* 0x000fe40005fc1270 */
[----:B------:R-:W-:Y:S02]  /*fa20*/  PRMT R12, R24, 0x7632, R12 ;  /* 0x00007632180c7816 */ /* 0x000fe4000000000c */
[----:B------:R-:W-:Y:S01]  /*fa30*/  PRMT R13, R10, 0x7632, R13 ;  /* 0x000076320a0d7816 */ /* 0x000fe2000000000d */
[----:B-1----:R-:W-:Y:S01]  /*fa40*/  IMAD.WIDE R8, R0, 0x2, R28 ;  /* 0x0000000200087825 */ /* 0x002fe200078e021c */
[----:B------:R-:W-:-:S03]  /*fa50*/  ISETP.LT.AND P3, PT, R21, c[0x0][0x178], !P3 ;  /* 0x00005e0015007a0c */ /* 0x000fc60005f61270 */
[C---:B0-----:R-:W-:Y:S01]  /*fa60*/  IMAD.WIDE R4, R0.reuse, 0x2, R2 ;  /* 0x0000000200047825 */ /* 0x041fe200078e0202 */
[----:B------:R-:W-:Y:S02]  /*fa70*/  IADD3 R10, R0, c[0x0][0x198], RZ ;  /* 0x00006600000a7a10 */ /* 0x000fe40007ffe0ff */
[----:B------:R-:W-:Y:S02]  /*fa80*/  IADD3 R0, R15, 0x16, RZ ;  /* 0x000000160f007810 */ /* 0x000fe40007ffe0ff */
[----:B------:R0:W-:Y:S01]  /*fa90*/  @P4 STG.E.U16 [R4.64], R12 ;  /* 0x0000000c04004986 */ /* 0x0001e2000c101504 */
[----:B------:R-:W-:-:S03]  /*faa0*/  ISETP.LT.AND P4, PT, R7, c[0x0][0x178], !P5 ;  /* 0x00005e0007007a0c */ /* 0x000fc60006f81270 */
[----:B------:R1:W-:Y:S01]  /*fab0*/  @P1 STG.E.U16 [R8.64], R13 ;  /* 0x0000000d08001986 */ /* 0x0003e2000c101504 */
[----:B------:R-:W-:Y:S02]  /*fac0*/  ISETP.GE.AND P1, PT, R0, c[0x0][0x17c], PT ;  /* 0x00005f0000007a0c */ /* 0x000fe40003f26270 */
[C---:B------:R-:W-:Y:S01]  /*fad0*/  IADD3 R0, R10.reuse, c[0x0][0x198], RZ ;  /* 0x000066000a007a10 */ /* 0x040fe20007ffe0ff */
[----:B0-----:R-:W-:Y:S01]  /*fae0*/  IMAD.WIDE R4, R10, 0x2, R2 ;  /* 0x000000020a047825 */ /* 0x001fe200078e0202 */
[----:B-1----:R-:W-:-:S04]  /*faf0*/  IADD3 R8, R15, 0x17, RZ ;  /* 0x000000170f087810 */ /* 0x002fc80007ffe0ff */
[----:B------:R0:W-:Y:S01]  /*fb00*/  @P6 STG.E.U16 [R4.64], R17 ;  /* 0x0000001104006986 */ /* 0x0001e2000c101504 */
[----:B------:R-:W-:Y:S01]  /*fb10*/  ISETP.GE.AND P6, PT, R8, c[0x0][0x17c], PT ;  /* 0x00005f0008007a0c */ /* 0x000fe20003fc6270 */
[----:B------:R-:W-:Y:S01]  /*fb20*/  IMAD.WIDE R8, R0, 0x2, R2 ;  /* 0x0000000200087825 */ /* 0x000fe200078e0202 */
[----:B------:R-:W-:-:S03]  /*fb30*/  ISETP.LT.AND P5, PT, R21, c[0x0][0x178], !P5 ;  /* 0x00005e0015007a0c */ /* 0x000fc60006fa1270 */
[----:B0-----:R-:W-:Y:S01]  /*fb40*/  IMAD.WIDE R4, R10, 0x2, R28 ;  /* 0x000000020a047825 */ /* 0x001fe200078e021c */
[----:B------:R-:W-:-:S04]  /*fb50*/  PRMT R10, R17, 0x7632, R10 ;  /* 0x00007632110a7816 */ /* 0x000fc8000000000a */
[----:B----4-:R0:W-:Y:S01]  /*fb60*/  @P3 STG.E.U16 [R4.64], R18 ;  /* 0x0000001204003986 */ /* 0x0101e2000c101504 */
[----:B------:R-:W-:Y:S02]  /*fb70*/  ISETP.LT.AND P3, PT, R7, c[0x0][0x178], !P2 ;  /* 0x00005e0007007a0c */ /* 0x000fe40005761270 */
[----:B------:R-:W-:Y:S01]  /*fb80*/  ISETP.LT.AND P2, PT, R21, c[0x0][0x178], !P2 ;  /* 0x00005e0015007a0c */ /* 0x000fe20005741270 */
[----:B------:R1:W-:Y:S01]  /*fb90*/  @P4 STG.E.U16 [R8.64], R10 ;  /* 0x0000000a08004986 */ /* 0x0003e2000c101504 */
[----:B0-----:R-:W-:Y:S02]  /*fba0*/  PRMT R18, R18, 0x7632, R18 ;  /* 0x0000763212127816 */ /* 0x001fe40000000012 */
[C---:B-1----:R-:W-:Y:S01]  /*fbb0*/  IADD3 R10, R0.reuse, c[0x0][0x198], RZ ;  /* 0x00006600000a7a10 */ /* 0x042fe20007ffe0ff */
[----:B------:R-:W-:-:S04]  /*fbc0*/  IMAD.WIDE R4, R0, 0x2, R28 ;  /* 0x0000000200047825 */ /* 0x000fc800078e021c */
[C---:B------:R-:W-:Y:S01]  /*fbd0*/  IMAD.WIDE R8, R10.reuse, 0x2, R2 ;  /* 0x000000020a087825 */ /* 0x040fe200078e0202 */
[----:B------:R-:W-:Y:S01]  /*fbe0*/  @P5 STG.E.U16 [R4.64], R18 ;  /* 0x0000001204005986 */ /* 0x000fe2000c101504 */
[----:B------:R-:W-:Y:S02]  /*fbf0*/  IADD3 R0, R15, 0x19, RZ ;  /* 0x000000190f007810 */ /* 0x000fe40007ffe0ff */
[C---:B------:R-:W-:Y:S01]  /*fc00*/  IMAD.WIDE R12, R10.reuse, 0x2, R28 ;  /* 0x000000020a0c7825 */ /* 0x040fe200078e021c */
[----:B------:R0:W-:Y:S04]  /*fc10*/  @P3 STG.E.U16 [R8.64], R14 ;  /* 0x0000000e08003986 */ /* 0x0001e8000c101504 */
[----:B------:R-:W2:Y:S04]  /*fc20*/  LDL.LU R15, [R1+0x684] ;  /* 0x00068400010f7983 */ /* 0x000ea80000300800 */
[----:B------:R-:W4:Y:S01]  /*fc30*/  LDL.LU R20, [R1+0x1c] ;  /* 0x00001c0001147983 */ /* 0x000f220000300800 */
[----:B0-----:R-:W-:-:S03]  /*fc40*/  IADD3 R8, R10, c[0x0][0x198], RZ ;  /* 0x000066000a087a10 */ /* 0x001fc60007ffe0ff */
[----:B------:R-:W5:Y:S01]  /*fc50*/  LDL.LU R24, [R1+0xc] ;  /* 0x00000c0001187983 */ /* 0x000f620000300800 */
[----:B------:R-:W-:Y:S02]  /*fc60*/  PRMT R10, R14, 0x7632, R10 ;  /* 0x000076320e0a7816 */ /* 0x000fe4000000000a */
[----:B---3--:R-:W-:Y:S01]  /*fc70*/  PRMT R14, R22, 0x7632, R14 ;  /* 0x00007632160e7816 */ /* 0x008fe2000000000e */
[----:B------:R0:W-:Y:S04]  /*fc80*/  @P2 STG.E.U16 [R12.64], R22 ;  /* 0x000000160c002986 */ /* 0x0001e8000c101504 */
[----:B0-----:R-:W3:Y:S01]  /*fc90*/  LDL R22, [R1+0x5e0] ;  /* 0x0005e00001167983 */ /* 0x001ee20000100800 */
[----:B------:R-:W-:Y:S02]  /*fca0*/  ISETP.LT.AND P2, PT, R7, c[0x0][0x178], !P0 ;  /* 0x00005e0007007a0c */ /* 0x000fe40004741270 */
[----:B------:R-:W-:-:S02]  /*fcb0*/  ISETP.LT.AND P0, PT, R21, c[0x0][0x178], !P0 ;  /* 0x00005e0015007a0c */ /* 0x000fc40004701270 */
[----:B------:R-:W-:Y:S02]  /*fcc0*/  ISETP.LT.AND P3, PT, R7, c[0x0][0x178], !P1 ;  /* 0x00005e0007007a0c */ /* 0x000fe40004f61270 */
[----:B------:R-:W-:Y:S02]  /*fcd0*/  ISETP.GE.AND P5, PT, R0, c[0x0][0x17c], PT ;  /* 0x00005f0000007a0c */ /* 0x000fe40003fa6270 */
[C---:B------:R-:W-:Y:S01]  /*fce0*/  IADD3 R0, R8.reuse, c[0x0][0x198], RZ ;  /* 0x0000660008007a10 */ /* 0x040fe20007ffe0ff */
[----:B------:R-:W-:-:S04]  /*fcf0*/  IMAD.WIDE R4, R8, 0x2, R2 ;  /* 0x0000000208047825 */ /* 0x000fc800078e0202 */
[----:B------:R-:W-:Y:S01]  /*fd00*/  IMAD.WIDE R8, R8, 0x2, R28 ;  /* 0x0000000208087825 */ /* 0x000fe200078e021c */
[----:B------:R0:W-:Y:S03]  /*fd10*/  @P2 STG.E.U16 [R4.64], R10 ;  /* 0x0000000a04002986 */ /* 0x0001e6000c101504 */
[----:B------:R-:W-:Y:S01]  /*fd20*/  IMAD.WIDE R12, R0, 0x2, R2 ;  /* 0x00000002000c7825 */ /* 0x000fe200078e0202 */
[----:B------:R1:W-:Y:S01]  /*fd30*/  @P0 STG.E.U16 [R8.64], R14 ;  /* 0x0000000e08000986 */ /* 0x0003e2000c101504 */
[----:B------:R-:W-:-:S03]  /*fd40*/  ISETP.LT.AND P1, PT, R21, c[0x0][0x178], !P1 ;  /* 0x00005e0015007a0c */ /* 0x000fc60004f21270 */
[----:B------:R1:W-:Y:S01]  /*fd50*/  @P3 STG.E.U16 [R12.64], R6 ;  /* 0x000000060c003986 */ /* 0x0003e2000c101504 */
[----:B------:R-:W-:Y:S02]  /*fd60*/  ISETP.LT.AND P3, PT, R7, c[0x0][0x178], !P6 ;  /* 0x00005e0007007a0c */ /* 0x000fe40007761270 */
[----:B------:R-:W-:Y:S02]  /*fd70*/  ISETP.GE.AND P4, PT, R16, c[0x0][0x17c], PT ;  /* 0x00005f0010007a0c */ /* 0x000fe40003f86270 */
[----:B------:R-:W-:Y:S02]  /*fd80*/  ISETP.LT.AND P6, PT, R21, c[0x0][0x178], !P6 ;  /* 0x00005e0015007a0c */ /* 0x000fe400077c1270 */
[C---:B0-----:R-:W-:Y:S01]  /*fd90*/  IADD3 R4, R0.reuse, c[0x0][0x198], RZ ;  /* 0x0000660000047a10 */ /* 0x041fe20007ffe0ff */
[----:B------:R-:W-:Y:S01]  /*fda0*/  IMAD.WIDE R16, R0, 0x2, R28 ;  /* 0x0000000200107825 */ /* 0x000fe200078e021c */
[----:B------:R-:W-:Y:S02]  /*fdb0*/  ISETP.LT.AND P0, PT, R7, c[0x0][0x178], !P4 ;  /* 0x00005e0007007a0c */ /* 0x000fe40006701270 */
[----:B------:R-:W-:Y:S01]  /*fdc0*/  PRMT R10, R6, 0x7632, R10 ;  /* 0x00007632060a7816 */ /* 0x000fe2000000000a */
[C---:B-1----:R-:W-:Y:S01]  /*fdd0*/  IMAD.WIDE R8, R4.reuse, 0x2, R2 ;  /* 0x0000000204087825 */ /* 0x042fe200078e0202 */
[----:B------:R-:W-:-:S02]  /*fde0*/  IADD3 R0, R4, c[0x0][0x198], RZ ;  /* 0x0000660004007a10 */ /* 0x000fc40007ffe0ff */
[----:B------:R-:W-:Y:S01]  /*fdf0*/  ISETP.LT.AND P4, PT, R21, c[0x0][0x178], !P4 ;  /* 0x00005e0015007a0c */ /* 0x000fe20006781270 */
[----:B------:R-:W-:Y:S01]  /*fe00*/  IMAD.WIDE R4, R4, 0x2, R28 ;  /* 0x0000000204047825 */ /* 0x000fe200078e021c */
[----:B------:R-:W-:Y:S01]  /*fe10*/  PRMT R6, R26, 0x7632, R6 ;  /* 0x000076321a067816 */ /* 0x000fe20000000006 */
[----:B------:R-:W-:Y:S04]  /*fe20*/  @P1 STG.E.U16 [R16.64], R26 ;  /* 0x0000001a10001986 */ /* 0x000fe8000c101504 */
[----:B------:R0:W-:Y:S04]  /*fe30*/  @P3 STG.E.U16 [R8.64], R10 ;  /* 0x0000000a08003986 */ /* 0x0001e8000c101504 */
[----:B------:R1:W-:Y:S01]  /*fe40*/  @P6 STG.E.U16 [R4.64], R6 ;  /* 0x0000000604006986 */ /* 0x0003e2000c101504 */
[----:B------:R-:W-:Y:S01]  /*fe50*/  ISETP.LT.AND P6, PT, R7, c[0x0][0x178], !P5 ;  /* 0x00005e0007007a0c */ /* 0x000fe20006fc1270 */
[----:B0-----:R-:W-:-:S04]  /*fe60*/  IMAD.WIDE R8, R0, 0x2, R2 ;  /* 0x0000000200087825 */ /* 0x001fc800078e0202 */
[C---:B-1----:R-:W-:Y:S01]  /*fe70*/  IMAD.WIDE R4, R0.reuse, 0x2, R28 ;  /* 0x0000000200047825 */ /* 0x042fe200078e021c */
[----:B------:R-:W-:Y:S01]  /*fe80*/  ISETP.LT.AND P5, PT, R21, c[0x0][0x178], !P5 ;  /* 0x00005e0015007a0c */ /* 0x000fe20006fa1270 */
[----:B----4-:R0:W-:Y:S04]  /*fe90*/  @P0 STG.E.U16 [R8.64], R20 ;  /* 0x0000001408000986 */ /* 0x0101e8000c101504 */
[----:B------:R1:W-:Y:S01]  /*fea0*/  @P4 STG.E.U16 [R4.64], R11 ;  /* 0x0000000b04004986 */ /* 0x0003e2000c101504 */
[----:B0-----:R-:W-:Y:S02]  /*feb0*/  IADD3 R8, R0, c[0x0][0x198], RZ ;  /* 0x0000660000087a10 */ /* 0x001fe40007ffe0ff */
[----:B---3--:R-:W-:-:S04]  /*fec0*/  IADD3 R18, R22, 0x1a, RZ ;  /* 0x0000001a16127810 */ /* 0x008fc80007ffe0ff */
[----:B------:R-:W-:Y:S01]  /*fed0*/  ISETP.GE.AND P2, PT, R18, c[0x0][0x17c], PT ;  /* 0x00005f0012007a0c */ /* 0x000fe20003f46270 */
[----:B-1----:R-:W-:Y:S01]  /*fee0*/  IMAD.WIDE R4, R8, 0x2, R2 ;  /* 0x0000000208047825 */ /* 0x002fe200078e0202 */
[----:B------:R-:W-:Y:S02]  /*fef0*/  PRMT R9, R20, 0x7632, R9 ;  /* 0x0000763214097816 */ /* 0x000fe40000000009 */
[----:B------:R-:W-:Y:S02]  /*ff00*/  ISETP.LT.AND P4, PT, R7, c[0x0][0x178], !P2 ;  /* 0x00005e0007007a0c */ /* 0x000fe40005781270 */
[----:B------:R-:W-:Y:S02]  /*ff10*/  ISETP.LT.AND P2, PT, R21, c[0x0][0x178], !P2 ;  /* 0x00005e0015007a0c */ /* 0x000fe40005741270 */
[----:B------:R-:W-:Y:S02]  /*ff20*/  IADD3 R6, R22, 0x1d, RZ ;  /* 0x0000001d16067810 */ /* 0x000fe40007ffe0ff */
[----:B------:R-:W-:-:S02]  /*ff30*/  IADD3 R0, R8, c[0x0][0x198], RZ ;  /* 0x0000660008007a10 */ /* 0x000fc40007ffe0ff */
[C---:B------:R-:W-:Y:S01]  /*ff40*/  IADD3 R10, R22.reuse, 0x1e, RZ ;  /* 0x0000001e160a7810 */ /* 0x040fe20007ffe0ff */
[----:B------:R0:W-:Y:S01]  /*ff50*/  @P6 STG.E.U16 [R4.64], R9 ;  /* 0x0000000904006986 */ /* 0x0001e2000c101504 */
[----:B------:R-:W-:Y:S02]  /*ff60*/  IADD3 R12, R22, 0x1b, RZ ;  /* 0x0000001b160c7810 */ /* 0x000fe40007ffe0ff */
[----:B------:R-:W-:Y:S02]  /*ff70*/  ISETP.GE.AND P0, PT, R6, c[0x0][0x17c], PT ;  /* 0x00005f0006007a0c */ /* 0x000fe40003f06270 */
[----:B------:R-:W-:Y:S02]  /*ff80*/  PRMT R6, R11, 0x7632, R6 ;  /* 0x000076320b067816 */ /* 0x000fe40000000006 */
[----:B------:R-:W-:Y:S02]  /*ff90*/  IADD3 R13, R22, 0x1c, RZ ;  /* 0x0000001c160d7810 */ /* 0x000fe40007ffe0ff */
[----:B------:R-:W-:Y:S01]  /*ffa0*/  ISETP.GE.AND P6, PT, R10, c[0x0][0x17c], PT ;  /* 0x00005f000a007a0c */ /* 0x000fe20003fc6270 */
[----:B------:R-:W-:Y:S01]  /*ffb0*/  IMAD.WIDE R10, R0, 0x2, R28 ;  /* 0x00000002000a7825 */ /* 0x000fe200078e021c */
[----:B------:R-:W-:-:S03]  /*ffc0*/  ISETP.GE.AND P1, PT, R12, c[0x0][0x17c], PT ;  /* 0x00005f000c007a0c */ /* 0x000fc60003f26270 */
[----:B0-----:R-:W-:-:S04]  /*ffd0*/  IMAD.WIDE R4, R8, 0x2, R28 ;  /* 0x0000000208047825 */ /* 0x001fc800078e021c */
[----:B------:R-:W-:Y:S01]  /*ffe0*/  IMAD.WIDE R8, R0, 0x2, R2 ;  /* 0x0000000200087825 */ /* 0x000fe200078e0202 */
[----:B------:R-:W-:Y:S01]  /*fff0*/  ISETP.GE.AND P3, PT, R13, c[0x0][0x17c], PT ;  /* 0x00005f000d007a0c */ /* 0x000fe20003f66270 */
[----:B------:R0:W-:Y:S04]  /*10000*/  @P5 STG.E.U16 [R4.64], R6 ;  /* 0x0000000604005986 */ /* 0x0001e8000c101504 */
[----:B-----5:R-:W-:Y:S01]  /*10010*/  @P4 STG.E.U16 [R8.64], R24 ;  /* 0x0000001808004986 */ /* 0x020fe2000c101504 */
[----:B------:R-:W-:Y:S02]  /*10020*/  ISETP.LT.AND P4, PT, R7, c[0x0][0x178], !P1 ;  /* 0x00005e0007007a0c */ /* 0x000fe40004f81270 */
[----:B------:R-:W-:Y:S01]  /*10030*/  ISETP.LT.AND P1, PT, R21, c[0x0][0x178], !P1 ;  /* 0x00005e0015007a0c */ /* 0x000fe20004f21270 */
[----:B------:R1:W-:Y:S01]  /*10040*/  @P2 STG.E.U16 [R10.64], R19 ;  /* 0x000000130a002986 */ /* 0x0003e2000c101504 */
[----:B------:R-:W-:-:S02]  /*10050*/  ISETP.LT.AND P2, PT, R7, c[0x0][0x178], !P3 ;  /* 0x00005e0007007a0c */ /* 0x000fc40005f41270 */
[----:B------:R-:W-:Y:S02]  /*10060*/  IADD3 R12, R22, 0x1f, RZ ;  /* 0x0000001f160c7810 */ /* 0x000fe40007ffe0ff */
[----:B0-----:R-:W-:Y:S02]  /*10070*/  PRMT R6, R24, 0x7632, R6 ;  /* 0x0000763218067816 */ /* 0x001fe40000000006 */
[----:B-1----:R-:W-:-:S04]  /*10080*/  IADD3 R10, R0, c[0x0][0x198], RZ ;  /* 0x00006600000a7a10 */ /* 0x002fc80007ffe0ff */
[C---:B------:R-:W-:Y:S01]  /*10090*/  IADD3 R0, R10.reuse, c[0x0][0x198], RZ ;  /* 0x000066000a007a10 */ /* 0x040fe20007ffe0ff */
[----:B------:R-:W-:Y:S01]  /*100a0*/  IMAD.WIDE R4, R10, 0x2, R2 ;  /* 0x000000020a047825 */ /* 0x000fe200078e0202 */
[----:B------:R-:W-:Y:S02]  /*100b0*/  ISETP.GE.AND P5, PT, R12, c[0x0][0x17c], PT ;  /* 0x00005f000c007a0c */ /* 0x000fe40003fa6270 */
[----:B------:R-:W-:Y:S01]  /*100c0*/  PRMT R12, R19, 0x7632, R12 ;  /* 0x00007632130c7816 */ /* 0x000fe2000000000c */
[----:B------:R-:W-:Y:S01]  /*100d0*/  IMAD.WIDE R10, R10, 0x2, R28 ;  /* 0x000000020a0a7825 */ /* 0x000fe200078e021c */
[----:B------:R-:W-:Y:S03]  /*100e0*/  @P4 STG.E.U16 [R4.64], R6 ;  /* 0x0000000604004986 */ /* 0x000fe6000c101504 */
[----:B------:R-:W-:Y:S01]  /*100f0*/  IMAD.WIDE R8, R0, 0x2, R2 ;  /* 0x0000000200087825 */ /* 0x000fe200078e0202 */
[----:B------:R0:W-:Y:S01]  /*10100*/  @P1 STG.E.U16 [R10.64], R12 ;  /* 0x0000000c0a001986 */ /* 0x0001e2000c101504 */
[----:B------:R-:W-:-:S03]  /*10110*/  ISETP.LT.AND P1, PT, R7, c[0x0][0x178], !P6 ;  /* 0x00005e0007007a0c */ /* 0x000fc60007721270 */
[----:B--2---:R-:W-:Y:S01]  /*10120*/  @P2 STG.E.U16 [R8.64], R15 ;  /* 0x0000000f08002986 */ /* 0x004fe2000c101504 */
[----:B------:R-:W-:-:S03]  /*10130*/  ISETP.LT.AND P2, PT, R7, c[0x0][0x178], !P0 ;  /* 0x00005e0007007a0c */ /* 0x000fc60004741270 */
[----:B------:R-:W2:Y:S04]  /*10140*/  LDL.LU R7, [R1+0x680] ;  /* 0x0006800001077983 */ /* 0x000ea80000300800 */
[----:B------:R-:W1:Y:S01]  /*10150*/  S2R R24, SR_TID.X ;  /* 0x0000000000187919 */ /* 0x000e620000002100 */
[C---:B------:R-:W-:Y:S02]  /*10160*/  ISETP.LT.AND P3, PT, R21.reuse, c[0x0][0x178], !P3 ;  /* 0x00005e0015007a0c */ /* 0x040fe40005f61270 */
[----:B------:R-:W-:Y:S02]  /*10170*/  IADD3 R13, R22, 0x20, RZ ;  /* 0x00000020160d7810 */ /* 0x000fe40007ffe0ff */
[----:B------:R-:W-:Y:S02]  /*10180*/  ISETP.LT.AND P0, PT, R21, c[0x0][0x178], !P0 ;  /* 0x00005e0015007a0c */ /* 0x000fe40004701270 */
[----:B------:R-:W-:Y:S01]  /*10190*/  ISETP.GE.AND P4, PT, R13, c[0x0][0x17c], PT ;  /* 0x00005f000d007a0c */ /* 0x000fe20003f86270 */
[----:B0-----:R-:W-:Y:S01]  /*101a0*/  IMAD.WIDE R12, R0, 0x2, R28 ;  /* 0x00000002000c7825 */ /* 0x001fe200078e021c */
[----:B-1----:R-:W-:-:S03]  /*101b0*/  LOP3.LUT R14, R24, 0x3f, RZ, 0xc0, !PT ;  /* 0x0000003f180e7812 */ /* 0x002fc600078ec0ff */
[----:B------:R-:W-:-:S05]  /*101c0*/  IMAD.SHL.U32 R24, R24, 0x200, RZ ;  /* 0x0000020018187824 */ /* 0x000fca00078e00ff */
[----:B------:R-:W-:-:S05]  /*101d0*/  LOP3.LUT R24, R24, 0xc00, RZ, 0xc0, !PT ;  /* 0x00000c0018187812 */ /* 0x000fca00078ec0ff */
[----:B------:R-:W-:Y:S01]  /*101e0*/  IMAD R24, R14, 0x10, R24 ;  /* 0x000000100e187824 */ /* 0x000fe200078e0218 */
[----:B------:R-:W-:Y:S01]  /*101f0*/  IADD3 R14, R0, c[0x0][0x198], RZ ;  /* 0x00006600000e7a10 */ /* 0x000fe20007ffe0ff */
[----:B------:R-:W-:Y:S01]  /*10200*/  @P3 STG.E.U16 [R12.64], R23 ;  /* 0x000000170c003986 */ /* 0x000fe2000c101504 */
[----:B------:R-:W-:-:S03]  /*10210*/  PRMT R5, R23, 0x7632, R5 ;  /* 0x0000763217057816 */ /* 0x000fc60000000005 */
[----:B------:R0:W1:Y:S01]  /*10220*/  LDS.128 R8, [R24] ;  /* 0x0000000018087984 */ /* 0x0000620000000c00 */
[----:B------:R-:W-:Y:S02]  /*10230*/  ISETP.LT.AND P6, PT, R21, c[0x0][0x178], !P6 ;  /* 0x00005e0015007a0c */ /* 0x000fe400077c1270 */
[----:B------:R-:W-:Y:S02]  /*10240*/  PRMT R4, R15, 0x7632, R4 ;  /* 0x000076320f047816 */ /* 0x000fe40000000004 */
[C---:B------:R-:W-:Y:S01]  /*10250*/  IADD3 R0, R14.reuse, c[0x0][0x198], RZ ;  /* 0x000066000e007a10 */ /* 0x040fe20007ffe0ff */
[----:B0-----:R-:W3:Y:S01]  /*10260*/  LDL.LU R24, [R1+0x90] ;  /* 0x0000900001187983 */ /* 0x001ee20000300800 */
[----:B------:R-:W-:-:S03]  /*10270*/  IMAD.WIDE R12, R14, 0x2, R2 ;  /* 0x000000020e0c7825 */ /* 0x000fc600078e0202 */
[----:B------:R-:W4:Y:S01]  /*10280*/  LDL R23, [R1+0x5e4] ;  /* 0x0005e40001177983 */ /* 0x000f220000100800 */
[----:B------:R-:W-:Y:S01]  /*10290*/  IMAD.WIDE R14, R14, 0x2, R28 ;  /* 0x000000020e0e7825 */ /* 0x000fe200078e021c */
[----:B------:R-:W-:Y:S02]  /*102a0*/  IADD3 R18, R22, 0x22, RZ ;  /* 0x0000002216127810 */ /* 0x000fe40007ffe0ff */
[----:B------:R-:W-:Y:S01]  /*102b0*/  @P2 STG.E.U16 [R12.64], R4 ;  /* 0x000000040c002986 */ /* 0x000fe2000c101504 */
[----:B------:R-:W-:-:S03]  /*102c0*/  IMAD.WIDE R16, R0, 0x2, R2 ;  /* 0x0000000200107825 */ /* 0x000fc600078e0202 */
[----:B------:R0:W-:Y:S01]  /*102d0*/  @P0 STG.E.U16 [R14.64], R5 ;  /* 0x000000050e000986 */ /* 0x0001e2000c101504 */
[----:B------:R-:W-:Y:S02]  /*102e0*/  ISETP.GE.AND P2, PT, R18, c[0x0][0x17c], PT ;  /* 0x00005f0012007a0c */ /* 0x000fe40003f46270 */
[----:B------:R-:W-:Y:S01]  /*102f0*/  PRMT R18, R27, 0x7632, R18 ;  /* 0x000076321b127816 */ /* 0x000fe20000000012 */
[----:B0-----:R-:W-:Y:S01]  /*10300*/  IMAD.WIDE R4, R0, 0x2, R28 ;  /* 0x0000000200047825 */ /* 0x001fe200078e021c */
[----:B--2---:R-:W-:Y:S04]  /*10310*/  @P1 STG.E.U16 [R16.64], R7 ;  /* 0x0000000710001986 */ /* 0x004fe8000c101504 */
[----:B------:R0:W-:Y:S04]  /*10320*/  @P6 STG.E.U16 [R4.64], R27 ;  /* 0x0000001b04006986 */ /* 0x0001e8000c101504 */
[----:B0-----:R-:W2:Y:S04]  /*10330*/  LDL.LU R27, [R1+0x5e0] ;  /* 0x0005e000011b7983 */ /* 0x001ea80000300800 */
[----:B------:R-:W0:Y:S01]  /*10340*/  S2R R20, SR_TID.X ;  /* 0x0000000000147919 */ /* 0x000e220000002100 */
[----:B------:R-:W-:-:S02]  /*10350*/  IADD3 R6, R22, 0x21, RZ ;  /* 0x0000002116067810 */ /* 0x000fc40007ffe0ff */
[----:B------:R-:W-:Y:S02]  /*10360*/  IADD3 R16, R22, 0x23, RZ ;  /* 0x0000002316107810 */ /* 0x000fe40007ffe0ff */
[----:B------:R-:W5:Y:S01]  /*10370*/  S2R R22, SR_TID.X ;  /* 0x0000000000167919 */ /* 0x000f620000002100 */
[----:B------:R-:W-:Y:S02]  /*10380*/  ISETP.GE.AND P3, PT, R6, c[0x0][0x17c], PT ;  /* 0x00005f0006007a0c */ /* 0x000fe40003f66270 */
[----:B------:R-:W-:Y:S02]  /*10390*/  IADD3 R6, R0, c[0x0][0x198], RZ ;  /* 0x0000660000067a10 */ /* 0x000fe40007ffe0ff */
[----:B------:R-:W-:-:S03]  /*103a0*/  PRMT R7, R7, 0x7632, R7 ;  /* 0x0000763207077816 */ /* 0x000fc60000000007 */
[C---:B------:R-:W-:Y:S01]  /*103b0*/  IMAD.WIDE R4, R6.reuse, 0x2, R2 ;  /* 0x0000000206047825 */ /* 0x040fe200078e0202 */
[----:B------:R-:W-:Y:S02]  /*103c0*/  IADD3 R0, R6, c[0x0][0x198], RZ ;  /* 0x0000660006007a10 */ /* 0x000fe40007ffe0ff */
[C---:B0-----:R-:W-:Y:S01]  /*103d0*/  LOP3.LUT R19, R20.reuse, 0x3f, RZ, 0xc0, !PT ;  /* 0x0000003f14137812 */ /* 0x041fe200078ec0ff */
[----:B------:R-:W-:Y:S01]  /*103e0*/  IMAD.SHL.U32 R20, R20, 0x200, RZ ;  /* 0x0000020014147824 */ /* 0x000fe200078e00ff */
[----:B----4-:R-:W-:Y:S02]  /*103f0*/  ISETP.LT.AND P1, PT, R23, c[0x0][0x178], !P5 ;  /* 0x00005e0017007a0c */ /* 0x010fe40006f21270 */
[----:B------:R-:W-:Y:S02]  /*10400*/  ISETP.LT.AND P5, PT, R21, c[0x0][0x178], !P5 ;  /* 0x00005e0015007a0c */ /* 0x000fe40006fa1270 */
[----:B------:R-:W-:Y:S02]  /*10410*/  ISETP.LT.AND P6, PT, R23, c[0x0][0x178], !P4 ;  /* 0x00005e0017007a0c */ /* 0x000fe400067c1270 */
[----:B------:R-:W-:-:S02]  /*10420*/  ISETP.LT.AND P4, PT, R21, c[0x0][0x178], !P4 ;  /* 0x00005e0015007a0c */ /* 0x000fc40006781270 */
[----:B------:R-:W-:Y:S02]  /*10430*/  LOP3.LUT R20, R20, 0xc00, RZ, 0xc0, !PT ;  /* 0x00000c0014147812 */ /* 0x000fe400078ec0ff */
[----:B------:R-:W-:-:S03]  /*10440*/  ISETP.GE.AND P0, PT, R16, c[0x0][0x17c], PT ;  /* 0x00005f0010007a0c */ /* 0x000fc60003f06270 */
[----:B------:R0:W-:Y:S01]  /*10450*/  @P1 STG.E.U16 [R4.64], R7 ;  /* 0x0000000704001986 */ /* 0x0001e2000c101504 */
[----:B------:R-:W-:Y:S02]  /*10460*/  IMAD R20, R19, 0x10, R20 ;  /* 0x0000001013147824 */ /* 0x000fe400078e0214 */
[----:B------:R-:W-:-:S04]  /*10470*/  IMAD.WIDE R16, R0, 0x2, R28 ;  /* 0x0000000200107825 */ /* 0x000fc800078e021c */
[----:B0-----:R-:W-:-:S04]  /*10480*/  IMAD.WIDE R4, R6, 0x2, R28 ;  /* 0x0000000206047825 */ /* 0x001fc800078e021c */
[----:B------:R-:W-:Y:S01]  /*10490*/  IMAD.WIDE R6, R0, 0x2, R2 ;  /* 0x0000000200067825 */ /* 0x000fe200078e0202 */
[----:B------:R0:W-:Y:S04]  /*104a0*/  @P5 STG.E.U16 [R4.64], R18 ;  /* 0x0000001204005986 */ /* 0x0001e8000c101504 */
[----:B---3--:R-:W-:Y:S04]  /*104b0*/  @P6 STG.E.U16 [R6.64], R24 ;  /* 0x0000001806006986 */ /* 0x008fe8000c101504 */
[----:B-1----:R1:W-:Y:S01]  /*104c0*/  @P4 STG.E.U16 [R16.64], R8 ;  /* 0x0000000810004986 */ /* 0x0023e2000c101504 */
[----:B------:R-:W-:-:S02]  /*104d0*/  ISETP.LT.AND P4, PT, R23, c[0x0][0x178], !P3 ;  /* 0x00005e0017007a0c */ /* 0x000fc40005f81270 */
[----:B------:R-:W-:Y:S02]  /*104e0*/  ISETP.LT.AND P3, PT, R21, c[0x0][0x178], !P3 ;  /* 0x00005e0015007a0c */ /* 0x000fe40005f61270 */
[----:B0-----:R-:W-:Y:S02]  /*104f0*/  IADD3 R18, R0, c[0x0][0x198], RZ ;  /* 0x0000660000127a10 */ /* 0x001fe40007ffe0ff */
[----:B------:R-:W-:Y:S02]  /*10500*/  PRMT R25, R24, 0x7632, R25 ;  /* 0x0000763218197816 */ /* 0x000fe40000000019 */
[C---:B------:R-:W-:Y:S01]  /*10510*/  IADD3 R0, R18.reuse, c[0x0][0x198], RZ ;  /* 0x0000660012007a10 */ /* 0x040fe20007ffe0ff */
[----:B-1----:R-:W-:Y:S01]  /*10520*/  IMAD.WIDE R16, R18, 0x2, R2 ;  /* 0x0000000212107825 */ /* 0x002fe200078e0202 */
[----:B------:R-:W-:-:S04]  /*10530*/  PRMT R8, R8, 0x7632, R8 ;  /* 0x0000763208087816 */ /* 0x000fc80000000008 */
[----:B------:R0:W-:Y:S04]  /*10540*/  @P4 STG.E.U16 [R16.64], R25 ;  /* 0x0000001910004986 */ /* 0x0001e8000c101504 */
[----:B0-----:R-:W3:Y:S01]  /*10550*/  LDL R25, [R1+0x5f0] ;  /* 0x0005f00001197983 */ /* 0x001ee20000100800 */
[----:B--2---:R-:W-:-:S04]  /*10560*/  IADD3 R19, R27, 0x24, RZ ;  /* 0x000000241b137810 */ /* 0x004fc80007ffe0ff */
[----:B------:R-:W-:Y:S02]  /*10570*/  ISETP.GE.AND P1, PT, R19, c[0x0][0x17c], PT ;  /* 0x00005f0013007a0c */ /* 0x000fe40003f26270 */
[C---:B-----5:R-:W-:Y:S01]  /*10580*/  LOP3.LUT R19, R22.reuse, 0x3f, RZ, 0xc0, !PT ;  /* 0x0000003f16137812 */ /* 0x060fe200078ec0ff */
[----:B------:R-:W-:-:S05]  /*10590*/  IMAD.SHL.U32 R22, R22, 0x200, RZ ;  /* 0x0000020016167824 */ /* 0x000fca00078e00ff */
[----:B------:R-:W-:Y:S02]  /*105a0*/  LOP3.LUT R22, R22, 0xc00, RZ, 0xc0, !PT ;  /* 0x00000c0016167812 */ /* 0x000fe400078ec0ff */
[----:B------:R-:W-:-:S03]  /*105b0*/  IADD3 R24, R27, 0x26, RZ ;  /* 0x000000261b187810 */ /* 0x000fc60007ffe0ff */
[----:B------:R-:W-:Y:S02]  /*105c0*/  IMAD R22, R19, 0x10, R22 ;  /* 0x0000001013167824 */ /* 0x000fe400078e0216 */
[----:B------:R-:W-:Y:S01]  /*105d0*/  IMAD.WIDE R18, R18, 0x2, R28 ;  /* 0x0000000212127825 */ /* 0x000fe200078e021c */
[----:B------:R-:W-:Y:S02]  /*105e0*/  ISETP.GE.AND P4, PT, R24, c[0x0][0x17c], PT ;  /* 0x00005f0018007a0c */ /* 0x000fe40003f86270 */
[----:B------:R-:W2:Y:S04]  /*105f0*/  LDL R24, [R1+0x5e4] ;  /* 0x0005e40001187983 */ /* 0x000ea80000100800 */
[----:B------:R0:W-:Y:S04]  /*10600*/  @P3 STG.E.U16 [R18.64], R8 ;  /* 0x0000000812003986 */ /* 0x0001e8000c101504 */
[----:B0-----:R-:W4:Y:S01]  /*10610*/  LDL.LU R19, [R1+0x80] ;  /* 0x0000800001137983 */ /* 0x001f220000300800 */
[----:B------:R-:W-:-:S05]  /*10620*/  LOP3.LUT R20, R20, 0x20, RZ, 0x3c, !PT ;  /* 0x0000002014147812 */ /* 0x000fca00078e3cff */
[----:B------:R0:W1:Y:S01]  /*10630*/  LDS.128 R12, [R20] ;  /* 0x00000000140c7984 */ /* 0x0000620000000c00 */
[----:B------:R-:W-:Y:S02]  /*10640*/  ISETP.LT.AND P6, PT, R23, c[0x0][0x178], !P2 ;  /* 0x00005e0017007a0c */ /* 0x000fe400057c1270 */
[----:B------:R-:W-:Y:S02]  /*10650*/  ISETP.LT.AND P2, PT, R21, c[0x0][0x178], !P2 ;  /* 0x00005e0015007a0c */ /* 0x000fe40005741270 */
[----:B------:R-:W-:Y:S02]  /*10660*/  LOP3.LUT R22, R22, 0x40, RZ, 0x3c, !PT ;  /* 0x0000004016167812 */ /* 0x000fe400078e3cff */
[----:B0-----:R-:W-:-:S03]  /*10670*/  IADD3 R20, R27, 0x25, RZ ;  /* 0x000000251b147810 */ /* 0x001fc60007ffe0ff */
[----:B------:R0:W5:Y:S01]  /*10680*/  LDS.128 R4, [R22] ;  /* 0x0000000016047984 */ /* 0x0001620000000c00 */
[----:B------:R-:W-:Y:S01]  /*10690*/  ISETP.GE.AND P5, PT, R20, c[0x0][0x17c], PT ;  /* 0x00005f0014007a0c */ /* 0x000fe20003fa6270 */
[----:B------:R-:W-:-:S04]  /*106a0*/  IMAD.WIDE R20, R0, 0x2, R2 ;  /* 0x0000000200147825 */ /* 0x000fc800078e0202 */
[----:B0-----:R-:W-:Y:S01]  /*106b0*/  IMAD.WIDE R22, R0, 0x2, R28 ;  /* 0x0000000200167825 */ /* 0x001fe200078e021c */
[----:B----4-:R-:W-:Y:S04]  /*106c0*/  @P6 STG.E.U16 [R20.64], R19 ;  /* 0x0000001314006986 */ /* 0x010fe8000c101504 */
[----:B-1----:R0:W-:Y:S01]  /*106d0*/  @P2 STG.E.U16 [R22.64], R12 ;  /* 0x0000000c16002986 */ /* 0x0021e2000c101504 */
[----:B--2---:R-:W-:Y:S02]  /*106e0*/  ISETP.LT.AND P2, PT, R24, c[0x0][0x178], !P0 ;  /* 0x00005e0018007a0c */ /* 0x004fe40004741270 */
[----:B---3--:R-:W-:Y:S02]  /*106f0*/  ISETP.LT.AND P0, PT, R25, c[0x0][0x178], !P0 ;  /* 0x00005e0019007a0c */ /* 0x008fe40004701270 */
[----:B------:R-:W-:-:S02]  /*10700*/  PRMT R26, R19, 0x7632, R26 ;  /* 0x00007632131a7816 */ /* 0x000fc4000000001a */
[----:B0-----:R-:W-:Y:S02]  /*10710*/  IADD3 R22, R0, c[0x0][0x198], RZ ;  /* 0x0000660000167a10 */ /* 0x001fe40007ffe0ff */
[----:B------:R-:W-:Y:S02]  /*10720*/  PRMT R12, R12, 0x7632, R12 ;  /* 0x000076320c0c7816 */ /* 0x000fe4000000000c */
[C---:B------:R-:W-:Y:S01]  /*10730*/  IADD3 R0, R22.reuse, c[0x0][0x198], RZ ;  /* 0x0000660016007a10 */ /* 0x040fe20007ffe0ff */
[----:B------:R-:W-:-:S04]  /*10740*/  IMAD.WIDE R20, R22, 0x2, R2 ;  /* 0x0000000216147825 */ /* 0x000fc800078e0202 */
[----:B------:R-:W-:Y:S01]  /*10750*/  IMAD.WIDE R22, R22, 0x2, R28 ;  /* 0x0000000216167825 */ /* 0x000fe200078e021c */
[----:B------:R0:W-:Y:S04]  /*10760*/  @P2 STG.E.U16 [R20.64], R26 ;  /* 0x0000001a14002986 */ /* 0x0001e8000c101504 */
[----:B------:R1:W-:Y:S04]  /*10770*/  @P0 STG.E.U16 [R22.64], R12 ;  /* 0x0000000c16000986 */ /* 0x0003e8000c101504 */
[----:B0-----:R-:W2:Y:S04]  /*10780*/  LDL R26, [R1+0x5e4] ;  /* 0x0005e400011a7983 */ /* 0x001ea80000100800 */
[----:B-1----:R-:W3:Y:S01]  /*10790*/  LDL.LU R23, [R1+0x60] ;  /* 0x0000600001177983 */ /* 0x002ee20000300800 */
[----:B------:R-:W-:-:S02]  /*107a0*/  ISETP.LT.AND P3, PT, R24, c[0x0][0x178], !P1 ;  /* 0x00005e0018007a0c */ /* 0x000fc40004f61270 */
[----:B------:R-:W-:Y:S02]  /*107b0*/  IADD3 R24, R27, 0x27, RZ ;  /* 0x000000271b187810 */ /* 0x000fe40007ffe0ff */
[----:B------:R-:W-:Y:S02]  /*107c0*/  ISETP.LT.AND P6, PT, R25, c[0x0][0x178], !P1 ;  /* 0x00005e0019007a0c */ /* 0x000fe40004fc1270 */
[----:B------:R-:W-:Y:S01]  /*107d0*/  ISETP.GE.AND P1, PT, R24, c[0x0][0x17c], PT ;  /* 0x00005f0018007a0c */ /* 0x000fe20003f26270 */
[----:B------:R-:W-:-:S04]  /*107e0*/  IMAD.WIDE R24, R0, 0x2, R2 ;  /* 0x0000000200187825 */ /* 0x000fc800078e0202 */
[C---:B------:R-:W-:Y:S01]  /*107f0*/  IMAD.WIDE R20, R0.reuse, 0x2, R28 ;  /* 0x0000000200147825 */ /* 0x040fe200078e021c */
[----:B------:R-:W-:Y:S02]  /*10800*/  IADD3 R0, R0, c[0x0][0x198], RZ ;  /* 0x0000660000007a10 */ /* 0x000fe40007ffe0ff */
[----:B------:R-:W-:Y:S01]  /*10810*/  IADD3 R12, R27, 0x2a, RZ ;  /* 0x0000002a1b0c7810 */ /* 0x000fe20007ffe0ff */
[----:B------:R-:W0:Y:S02]  /*10820*/  S2R R17, SR_TID.X ;  /* 0x0000000000117919 */ /* 0x000e240000002100 */
[----:B0-----:R-:W-:Y:S02]  /*10830*/  LOP3.LUT R16, R17, 0x3f, RZ, 0xc0, !PT ;  /* 0x0000003f11107812 */ /* 0x001fe400078ec0ff */
[----:B---3--:R0:W-:Y:S01]  /*10840*/  @P3 STG.E.U16 [R24.64], R23 ;  /* 0x0000001718003986 */ /* 0x0081e2000c101504 */
[----:B--2---:R-:W-:-:S03]  /*10850*/  ISETP.LT.AND P3, PT, R26, c[0x0][0x178], !P5 ;  /* 0x00005e001a007a0c */ /* 0x004fc60006f61270 */
[----:B-----5:R1:W-:Y:S04]  /*10860*/  @P6 STG.E.U16 [R20.64], R4 ;  /* 0x0000000414006986 */ /* 0x0203e8000c101504 */
[----:B0-----:R-:W2:Y:S04]  /*10870*/  LDL.LU R24, [R1+0x40] ;  /* 0x0000400001187983 */ /* 0x001ea80000300800 */
[----:B------:R-:W3:Y:S01]  /*10880*/  LDL.LU R25, [R1+0x5f0] ;  /* 0x0005f00001197983 */ /* 0x000ee20000300800 */
[----:B-1----:R-:W-:Y:S01]  /*10890*/  PRMT R4, R23, 0x7632, R4 ;  /* 0x0000763217047816 */ /* 0x002fe20000000004 */
[----:B------:R-:W-:Y:S01]  /*108a0*/  IMAD.WIDE R20, R0, 0x2, R2 ;  /* 0x0000000200147825 */ /* 0x000fe200078e0202 */
[----:B------:R-:W-:-:S02]  /*108b0*/  ISETP.LT.AND P6, PT, R26, c[0x0][0x178], !P4 ;  /* 0x00005e001a007a0c */ /* 0x000fc400067c1270 */
[----:B------:R-:W4:Y:S04]  /*108c0*/  LDL.LU R26, [R1+0x94] ;  /* 0x00009400011a7983 */ /* 0x000f280000300800 */
[----:B------:R0:W-:Y:S01]  /*108d0*/  @P3 STG.E.U16 [R20.64], R4 ;  /* 0x0000000414003986 */ /* 0x0001e2000c101504 */
[----:B------:R-:W-:-:S03]  /*108e0*/  ISETP.GE.AND P3, PT, R12, c[0x0][0x17c], PT ;  /* 0x00005f000c007a0c */ /* 0x000fc60003f66270 */
[----:B------:R-:W5:Y:S01]  /*108f0*/  LDL R12, [R1+0x5e4] ;  /* 0x0005e400010c7983 */ /* 0x000f620000100800 */
[----:B------:R-:W-:-:S05]  /*10900*/  IMAD.SHL.U32 R17, R17, 0x200, RZ ;  /* 0x0000020011117824 */ /* 0x000fca00078e00ff */
[----:B------:R-:W-:-:S05]  /*10910*/  LOP3.LUT R17, R17, 0xc00, RZ, 0xc0, !PT ;  /* 0x00000c0011117812 */ /* 0x000fca00078ec0ff */
[----:B------:R-:W-:-:S05]  /*10920*/  IMAD R17, R16, 0x10, R17 ;  /* 0x0000001010117824 */ /* 0x000fca00078e0211 */
[----:B------:R-:W-:-:S06]  /*10930*/  LOP3.LUT R17, R17, 0x60, RZ, 0x3c, !PT ;  /* 0x0000006011117812 */ /* 0x000fcc00078e3cff */
[----:B------:R-:W1:Y:S01]  /*10940*/  LDS.128 R16, [R17] ;  /* 0x0000000011107984 */ /* 0x000e620000000c00 */
[----:B------:R-:W-:-:S04]  /*10950*/  IADD3 R8, R27, 0x28, RZ ;  /* 0x000000281b087810 */ /* 0x000fc80007ffe0ff */
[----:B------:R-:W-:Y:S02]  /*10960*/  ISETP.GE.AND P2, PT, R8, c[0x0][0x17c], PT ;  /* 0x00005f0008007a0c */ /* 0x000fe40003f46270 */
[C---:B------:R-:W-:Y:S01]  /*10970*/  IADD3 R8, R27.reuse, 0x29, RZ ;  /* 0x000000291b087810 */ /* 0x040fe20007ffe0ff */
[C---:B------:R-:W-:Y:S01]  /*10980*/  IMAD.WIDE R22, R0.reuse, 0x2, R28 ;  /* 0x0000000200167825 */ /* 0x040fe200078e021c */
[----:B------:R-:W-:Y:S02]  /*10990*/  IADD3 R0, R0, c[0x0][0x198], RZ ;  /* 0x0000660000007a10 */ /* 0x000fe40007ffe0ff */
[----:B------:R-:W-:Y:S02]  /*109a0*/  ISETP.GE.AND P0, PT, R8, c[0x0][0x17c], PT ;  /* 0x00005f0008007a0c */ /* 0x000fe40003f06270 */
[----:B------:R-:W-:Y:S01]  /*109b0*/  PRMT R8, R4, 0x7632, R8 ;  /* 0x0000763204087816 */ /* 0x000fe20000000008 */
[----:B0-----:R-:W-:Y:S01]  /*109c0*/  IMAD.WIDE R20, R0, 0x2, R2 ;  /* 0x0000000200147825 */ /* 0x001fe200078e0202 */
[----:B------:R-:W-:-:S02]  /*109d0*/  IADD3 R4, R27, 0x2b, RZ ;  /* 0x0000002b1b047810 */ /* 0x000fc40007ffe0ff */
[C---:B---3--:R-:W-:Y:S02]  /*109e0*/  ISETP.LT.AND P5, PT, R25.reuse, c[0x0][0x178], !P5 ;  /* 0x00005e0019007a0c */ /* 0x048fe40006fa1270 */
[----:B------:R-:W-:-:S11]  /*109f0*/  ISETP.LT.AND P4, PT, R25, c[0x0][0x178], !P4 ;  /* 0x00005e0019007a0c */ /* 0x000fd60006781270 */
[----:B------:R0:W-:Y:S01]  /*10a00*/  @P5 STG.E.U16 [R22.64], R8 ;  /* 0x0000000816005986 */ /* 0x0001e2000c101504 */
[----:B-----5:R-:W-:Y:S02]  /*10a10*/  ISETP.LT.AND P5, PT, R12, c[0x0][0x178], !P1 ;  /* 0x00005e000c007a0c */ /* 0x020fe40004fa1270 */
[C---:B------:R-:W-:Y:S01]  /*10a20*/  ISETP.LT.AND P1, PT, R25.reuse, c[0x0][0x178], !P1 ;  /* 0x00005e0019007a0c */ /* 0x040fe20004f21270 */
[----:B--2---:R2:W-:Y:S01]  /*10a30*/  @P6 STG.E.U16 [R20.64], R24 ;  /* 0x0000001814006986 */ /* 0x0045e2000c101504 */
[----:B------:R-:W-:Y:S01]  /*10a40*/  ISETP.GE.AND P6, PT, R4, c[0x0][0x17c], PT ;  /* 0x00005f0004007a0c */ /* 0x000fe20003fc6270 */
[C---:B0-----:R-:W-:Y:S01]  /*10a50*/  IMAD.WIDE R22, R0.reuse, 0x2, R28 ;  /* 0x0000000200167825 */ /* 0x041fe200078e021c */
[----:B------:R-:W-:Y:S02]  /*10a60*/  IADD3 R0, R0, c[0x0][0x198], RZ ;  /* 0x0000660000007a10 */ /* 0x000fe40007ffe0ff */
[----:B------:R-:W-:Y:S02]  /*10a70*/  PRMT R4, R24, 0x7632, R4 ;  /* 0x0000763218047816 */ /* 0x000fe40000000004 */
[----:B-1----:R0:W-:Y:S01]  /*10a80*/  @P4 STG.E.U16 [R22.64], R16 ;  /* 0x0000001016004986 */ /* 0x0021e2000c101504 */
[----:B------:R-:W-:Y:S01]  /*10a90*/  ISETP.LT.AND P4, PT, R12, c[0x0][0x178], !P2 ;  /* 0x00005e000c007a0c */ /* 0x000fe20005781270 */
[C---:B--2---:R-:W-:Y:S01]  /*10aa0*/  IMAD.WIDE R20, R0.reuse, 0x2, R2 ;  /* 0x0000000200147825 */ /* 0x044fe200078e0202 */
[----:B------:R-:W-:Y:S01]  /*10ab0*/  ISETP.LT.AND P2, PT, R25, c[0x0][0x178], !P2 ;  /* 0x00005e0019007a0c */ /* 0x000fe20005741270 */
[----:B------:R-:W2:Y:S04]  /*10ac0*/  LDL.LU R24, [R1+0x84] ;  /* 0x0000840001187983 */ /* 0x000ea80000300800 */
[----:B------:R1:W-:Y:S01]  /*10ad0*/  @P5 STG.E.U16 [R20.64], R4 ;  /* 0x0000000414005986 */ /* 0x0003e2000c101504 */
[C---:B0-----:R-:W-:Y:S01]  /*10ae0*/  IMAD.WIDE R22, R0.reuse, 0x2, R28 ;  /* 0x0000000200167825 */ /* 0x041fe200078e021c */
[----:B------:R-:W-:-:S02]  /*10af0*/  IADD3 R0, R0, c[0x0][0x198], RZ ;  /* 0x0000660000007a10 */ /* 0x000fc40007ffe0ff */
[----:B------:R-:W-:Y:S02]  /*10b00*/  PRMT R16, R16, 0x7632, R16 ;  /* 0x0000763210107816 */ /* 0x000fe40000000010 */
[----:B------:R-:W-:Y:S01]  /*10b10*/  ISETP.LT.AND P5, PT, R12, c[0x0][0x178], !P0 ;  /* 0x00005e000c007a0c */ /* 0x000fe200047a1270 */
[C---:B-1----:R-:W-:Y:S01]  /*10b20*/  IMAD.WIDE R20, R0.reuse, 0x2, R2 ;  /* 0x0000000200147825 */ /* 0x042fe200078e0202 */
[----:B------:R-:W-:Y:S01]  /*10b30*/  IADD3 R8, R0, c[0x0][0x198], RZ ;  /* 0x0000660000087a10 */ /* 0x000fe20007ffe0ff */
[----:B------:R0:W-:Y:S01]  /*10b40*/  @P1 STG.E.U16 [R22.64], R16 ;  /* 0x0000001016001986 */ /* 0x0001e2000c101504 */
[----:B------:R-:W-:Y:S02]  /*10b50*/  IADD3 R4, R27, 0x2c, RZ ;  /* 0x0000002c1b047810 */ /* 0x000fe40007ffe0ff */
[----:B------:R-:W-:Y:S01]  /*10b60*/  ISETP.LT.AND P0, PT, R25, c[0x0][0x178], !P0 ;  /* 0x00005e0019007a0c */ /* 0x000fe20004701270 */
[----:B----4-:R1:W-:Y:S01]  /*10b70*/  @P4 STG.E.U16 [R20.64], R26 ;  /* 0x0000001a14004986 */ /* 0x0103e2000c101504 */
[----:B------:R-:W-:-:S02]  /*10b80*/  ISETP.GE.AND P1, PT, R4, c[0x0][0x17c], PT ;  /* 0x00005f0004007a0c */ /* 0x000fc40003f26270 */
[----:B------:R-:W-:Y:S01]  /*10b90*/  IADD3 R4, R27, 0x2d, RZ ;  /* 0x0000002d1b047810 */ /* 0x000fe20007ffe0ff */
[----:B0-----:R-:W-:-:S04]  /*10ba0*/  IMAD.WIDE R22, R8, 0x2, R2 ;  /* 0x0000000208167825 */ /* 0x001fc800078e0202 */
[----:B-1----:R-:W-:Y:S01]  /*10bb0*/  IMAD.WIDE R20, R0, 0x2, R28 ;  /* 0x0000000200147825 */ /* 0x002fe200078e021c */
[----:B------:R-:W-:Y:S02]  /*10bc0*/  PRMT R0, R26, 0x7632, R0 ;  /* 0x000076321a007816 */ /* 0x000fe40000000000 */
[----:B------:R-:W-:Y:S01]  /*10bd0*/  ISETP.GE.AND P4, PT, R4, c[0x0][0x17c], PT ;  /* 0x00005f0004007a0c */ /* 0x000fe20003f86270 */
[----:B------:R-:W3:Y:S01]  /*10be0*/  LDL.LU R26, [R1+0x64] ;  /* 0x00006400011a7983 */ /* 0x000ee20000300800 */
[----:B------:R-:W-:-:S03]  /*10bf0*/  PRMT R4, R9, 0x7632, R4 ;  /* 0x0000763209047816 */ /* 0x000fc60000000004 */
[----:B------:R-:W-:Y:S04]  /*10c00*/  @P2 STG.E.U16 [R20.64], R9 ;  /* 0x0000000914002986 */ /* 0x000fe8000c101504 */
[----:B------:R0:W-:Y:S02]  /*10c10*/  @P5 STG.E.U16 [R22.64], R0 ;  /* 0x0000000016005986 */ /* 0x0001e4000c101504 */
[C---:B0-----:R-:W-:Y:S01]  /*10c20*/  IADD3 R0, R8.reuse, c[0x0][0x198], RZ ;  /* 0x0000660008007a10 */ /* 0x041fe20007ffe0ff */
[----:B------:R-:W-:-:S05]  /*10c30*/  IMAD.WIDE R8, R8, 0x2, R28 ;  /* 0x0000000208087825 */ /* 0x000fca00078e021c */
[----:B------:R0:W-:Y:S04]  /*10c40*/  @P0 STG.E.U16 [R8.64], R4 ;  /* 0x0000000408000986 */ /* 0x0001e8000c101504 */
[----:B0-----:R-:W4:Y:S01]  /*10c50*/  LDL R9, [R1+0x5e4] ;  /* 0x0005e40001097983 */ /* 0x001f220000100800 */
[----:B------:R-:W-:Y:S01]  /*10c60*/  ISETP.LT.AND P2, PT, R12, c[0x0][0x178], !P3 ;  /* 0x00005e000c007a0c */ /* 0x000fe20005f41270 */
[C---:B------:R-:W-:Y:S01]  /*10c70*/  IMAD.WIDE R20, R0.reuse, 0x2, R2 ;  /* 0x0000000200147825 */ /* 0x040fe200078e0202 */
[----:B------:R-:W-:Y:S02]  /*10c80*/  ISETP.LT.AND P3, PT, R25, c[0x0][0x178], !P3 ;  /* 0x00005e0019007a0c */ /* 0x000fe40005f61270 */
[----:B------:R-:W-:Y:S01]  /*10c90*/  IADD3 R12, R27, 0x2e, RZ ;  /* 0x0000002e1b0c7810 */ /* 0x000fe20007ffe0ff */
[----:B------:R-:W-:-:S03]  /*10ca0*/  IMAD.WIDE R22, R0, 0x2, R28 ;  /* 0x0000000200167825 */ /* 0x000fc600078e021c */
[----:B------:R-:W-:Y:S02]  /*10cb0*/  ISETP.GE.AND P5, PT, R12, c[0x0][0x17c], PT ;  /* 0x00005f000c007a0c */ /* 0x000fe40003fa6270 */
[----:B------:R-:W-:Y:S02]  /*10cc0*/  IADD3 R12, R0, c[0x0][0x198], RZ ;  /* 0x00006600000c7a10 */ /* 0x000fe40007ffe0ff */
[----:B------:R-:W-:Y:S02]  /*10cd0*/  IADD3 R16, R27, 0x2f, RZ ;  /* 0x0000002f1b107810 */ /* 0x000fe40007ffe0ff */
[----:B------:R-:W-:Y:S02]  /*10ce0*/  IADD3 R0, R12, c[0x0][0x198], RZ ;  /* 0x000066000c007a10 */ /* 0x000fe40007ffe0ff */
[----:B------:R-:W-:Y:S02]  /*10cf0*/  ISETP.GE.AND P0, PT, R16, c[0x0][0x17c], PT ;  /* 0x00005f0010007a0c */ /* 0x000fe40003f06270 */
[----:B------:R-:W-:Y:S01]  /*10d00*/  PRMT R16, R13, 0x7632, R16 ;  /* 0x000076320d107816 */ /* 0x000fe20000000010 */
[----:B--2---:R0:W-:Y:S01]  /*10d10*/  @P2 STG.E.U16 [R20.64], R24 ;  /* 0x0000001814002986 */ /* 0x0041e2000c101504 */
[----:B------:R-:W-:-:S03]  /*10d20*/  PRMT R4, R24, 0x7632, R4 ;  /* 0x0000763218047816 */ /* 0x000fc60000000004 */
[----:B------:R1:W-:Y:S01]  /*10d30*/  @P3 STG.E.U16 [R22.64], R13 ;  /* 0x0000000d16003986 */ /* 0x0003e2000c101504 */
[----:B0-----:R-:W-:Y:S01]  /*10d40*/  IADD3 R24, R27, 0x30, RZ ;  /* 0x000000301b187810 */ /* 0x001fe20007ffe0ff */
[--C-:B------:R-:W-:Y:S01]  /*10d50*/  IMAD.WIDE R20, R0, 0x2, R2.reuse ;  /* 0x0000000200147825 */ /* 0x100fe200078e0202 */
[C---:B----4-:R-:W-:Y:S02]  /*10d60*/  ISETP.LT.AND P2, PT, R9.reuse, c[0x0][0x178], !P6 ;  /* 0x00005e0009007a0c */ /* 0x050fe40007741270 */
[----:B------:R-:W-:Y:S01]  /*10d70*/  ISETP.LT.AND P3, PT, R9, c[0x0][0x178], !P1 ;  /* 0x00005e0009007a0c */ /* 0x000fe20004f61270 */
[----:B------:R-:W-:Y:S01]  /*10d80*/  IMAD.WIDE R8, R12, 0x2, R2 ;  /* 0x000000020c087825 */ /* 0x000fe200078e0202 */
[----:B------:R-:W-:-:S09]  /*10d90*/  ISETP.LT.AND P6, PT, R25, c[0x0][0x178], !P6 ;  /* 0x00005e0019007a0c */ /* 0x000fd200077c1270 */
[----:B------:R-:W-:Y:S01]  /*10da0*/  @P2 STG.E.U16 [R8.64], R4 ;  /* 0x0000000408002986 */ /* 0x000fe2000c101504 */
[----:B------:R-:W-:-:S03]  /*10db0*/  ISETP.GE.AND P2, PT, R24, c[0x0][0x17c], PT ;  /* 0x00005f0018007a0c */ /* 0x000fc60003f46270 */
[----:B------:R-:W2:Y:S01]  /*10dc0*/  LDL.LU R24, [R1+0x5e4] ;  /* 0x0005e40001187983 */ /* 0x000ea20000300800 */
[----:B-1----:R-:W-:-:S05]  /*10dd0*/  IMAD.WIDE R12, R12, 0x2, R28 ;  /* 0x000000020c0c7825 */ /* 0x002fca00078e021c */
[----:B------:R-:W-:Y:S04]  /*10de0*/  @P6 STG.E.U16 [R12.64], R16 ;  /* 0x000000100c006986 */ /* 0x000fe8000c101504 */
[----:B---3--:R0:W-:Y:S04]  /*10df0*/  @P3 STG.E.U16 [R20.64], R26 ;  /* 0x0000001a14003986 */ /* 0x0081e8000c101504 */
[----:B0-----:R-:W3:Y:S01]  /*10e00*/  LDL.LU R21, [R1+0x44] ;  /* 0x0000440001157983 */ /* 0x001ee20000300800 */
[----:B------:R-:W-:-:S03]  /*10e10*/  PRMT R13, R26, 0x7632, R13 ;  /* 0x000076321a0d7816 */ /* 0x000fc6000000000d */
[----:B------:R-:W4:Y:S01]  /*10e20*/  LDL.LU R26, [R1+0x98] ;  /* 0x00009800011a7983 */ /* 0x000f220000300800 */
[----:B------:R-:W-:Y:S01]  /*10e30*/  ISETP.LT.AND P1, PT, R25, c[0x0][0x178], !P1 ;  /* 0x00005e0019007a0c */ /* 0x000fe20004f21270 */
[C---:B------:R-:W-:Y:S01]  /*10e40*/  IMAD.WIDE R22, R0.reuse, 0x2, R28 ;  /* 0x0000000200167825 */ /* 0x040fe200078e021c */
[----:B------:R-:W-:Y:S02]  /*10e50*/  IADD3 R4, R0, c[0x0][0x198], RZ ;  /* 0x0000660000047a10 */ /* 0x000fe40007ffe0ff */
[----:B------:R-:W-:Y:S02]  /*10e60*/  PRMT R12, R5, 0x7632, R12 ;  /* 0x00007632050c7816 */ /* 0x000fe4000000000c */
[C---:B------:R-:W-:Y:S01]  /*10e70*/  IADD3 R0, R4.reuse, c[0x0][0x198], RZ ;  /* 0x0000660004007a10 */ /* 0x040fe20007ffe0ff */
[----:B------:R-:W-:-:S06]  /*10e80*/  IMAD.WIDE R8, R4, 0x2, R2 ;  /* 0x0000000204087825 */ /* 0x000fcc00078e0202 */
[----:B------:R0:W-:Y:S02]  /*10e90*/  @P1 STG.E.U16 [R22.64], R5 ;  /* 0x0000000516001986 */ /* 0x0001e4000c101504 */
[----:B0-----:R-:W-:Y:S01]  /*10ea0*/  IMAD.WIDE R4, R4, 0x2, R28 ;  /* 0x0000000204047825 */ /* 0x001fe200078e021c */
[C---:B--2---:R-:W-:Y:S02]  /*10eb0*/  ISETP.LT.AND P3, PT, R24.reuse, c[0x0][0x178], !P4 ;  /* 0x00005e0018007a0c */ /* 0x044fe40006761270 */
[C---:B------:R-:W-:Y:S02]  /*10ec0*/  ISETP.LT.AND P4, PT, R25.reuse, c[0x0][0x178], !P4 ;  /* 0x00005e0019007a0c */ /* 0x040fe40006781270 */
[----:B------:R-:W-:Y:S02]  /*10ed0*/  ISETP.LT.AND P6, PT, R24, c[0x0][0x178], !P5 ;  /* 0x00005e0018007a0c */ /* 0x000fe40006fc1270 */
[----:B------:R-:W-:-:S07]  /*10ee0*/  ISETP.LT.AND P5, PT, R25, c[0x0][0x178], !P5 ;  /* 0x00005e0019007a0c */ /* 0x000fce0006fa1270 */
[----:B------:R0:W-:Y:S04]  /*10ef0*/  @P3 STG.E.U16 [R8.64], R13 ;  /* 0x0000000d08003986 */ /* 0x0001e8000c101504 */
[----:B------:R1:W-:Y:S01]  /*10f00*/  @P4 STG.E.U16 [R4.64], R12 ;  /* 0x0000000c04004986 */ /* 0x0003e2000c101504 */
[----:B------:R-:W-:Y:S02]  /*10f10*/  ISETP.LT.AND P4, PT, R24, c[0x0][0x178], !P0 ;  /* 0x00005e0018007a0c */ /* 0x000fe40004781270 */
[----:B------:R-:W-:Y:S01]  /*10f20*/  ISETP.LT.AND P0, PT, R25, c[0x0][0x178], !P0 ;  /* 0x00005e0019007a0c */ /* 0x000fe20004701270 */
[----:B0-----:R-:W-:-:S04]  /*10f30*/  IMAD.WIDE R8, R0, 0x2, R2 ;  /* 0x0000000200087825 */ /* 0x001fc800078e0202 */
[C---:B-1----:R-:W-:Y:S01]  /*10f40*/  IMAD.WIDE R4, R0.reuse, 0x2, R28 ;  /* 0x0000000200047825 */ /* 0x042fe200078e021c */
[----:B------:R-:W-:Y:S01]  /*10f50*/  IADD3 R0, R0, c[0x0][0x198], RZ ;  /* 0x0000660000007a10 */ /* 0x000fe20007ffe0ff */
[----:B---3--:R0:W-:Y:S01]  /*10f60*/  @P6 STG.E.U16 [R8.64], R21 ;  /* 0x0000001508006986 */ /* 0x0081e2000c101504 */
[----:B------:R-:W-:-:S03]  /*10f70*/  PRMT R13, R21, 0x7632, R13 ;  /* 0x00007632150d7816 */ /* 0x000fc6000000000d */
[----:B------:R1:W-:Y:S01]  /*10f80*/  @P5 STG.E.U16 [R4.64], R17 ;  /* 0x0000001104005986 */ /* 0x0003e2000c101504 */
[----:B------:R-:W-:-:S03]  /*10f90*/  ISETP.LT.AND P5, PT, R24, c[0x0][0x178], !P2 ;  /* 0x00005e0018007a0c */ /* 0x000fc600057a1270 */
[----:B0-----:R-:W2:Y:S01]  /*10fa0*/  LDL.LU R21, [R1+0x88] ;  /* 0x0000880001157983 */ /* 0x001ea20000300800 */
[----:B-1----:R-:W-:Y:S01]  /*10fb0*/  IMAD.WIDE R4, R0, 0x2, R2 ;  /* 0x0000000200047825 */ /* 0x002fe200078e0202 */
[----:B------:R-:W-:-:S03]  /*10fc0*/  PRMT R17, R17, 0x7632, R17 ;  /* 0x0000763211117816 */ /* 0x000fc60000000011 */
[C---:B------:R-:W-:Y:S01]  /*10fd0*/  IMAD.WIDE R8, R0.reuse, 0x2, R28 ;  /* 0x0000000200087825 */ /* 0x040fe200078e021c */
[----:B------:R0:W-:Y:S04]  /*10fe0*/  @P4 STG.E.U16 [R4.64], R13 ;  /* 0x0000000d04004986 */ /* 0x0001e8000c101504 */
[----:B------:R1:W-:Y:S01]  /*10ff0*/  @P0 STG.E.U16 [R8.64], R17 ;  /* 0x0000001108000986 */ /* 0x0003e2000c101504 */
[----:B0-----:R-:W-:-:S05]  /*11000*/  IADD3 R4, R0, c[0x0][0x198], RZ ;  /* 0x0000660000047a10 */ /* 0x001fca0007ffe0ff */
[----:B-1----:R-:W-:Y:S01]  /*11010*/  IMAD.WIDE R8, R4, 0x2, R2 ;  /* 0x0000000204087825 */ /* 0x002fe200078e0202 */
[----:B----4-:R-:W-:-:S04]  /*11020*/  PRMT R13, R26, 0x7632, R13 ;  /* 0x000076321a0d7816 */ /* 0x010fc8000000000d */
[----:B------:R0:W-:Y:S04]  /*11030*/  @P5 STG.E.U16 [R8.64], R26 ;  /* 0x0000001a08005986 */ /* 0x0001e8000c101504 */
[----:B0-----:R-:W3:Y:S01]  /*11040*/  LDL.LU R26, [R1+0x68] ;  /* 0x00006800011a7983 */ /* 0x001ee20000300800 */
[----:B------:R-:W-:Y:S02]  /*11050*/  IADD3 R16, R27, 0x31, RZ ;  /* 0x000000311b107810 */ /* 0x000fe40007ffe0ff */
[----:B------:R-:W-:Y:S01]  /*11060*/  ISETP.LT.AND P2, PT, R25, c[0x0][0x178], !P2 ;  /* 0x00005e0019007a0c */ /* 0x000fe20005741270 */
[----:B------:R-:W4:Y:S01]  /*11070*/  LDL.LU R23, [R1+0x48] ;  /* 0x0000480001177983 */ /* 0x000f220000300800 */
[----:B------:R-:W-:-:S04]  /*11080*/  ISETP.GE.AND P1, PT, R16, c[0x0][0x17c], PT ;  /* 0x00005f0010007a0c */ /* 0x000fc80003f26270 */
[----:B------:R-:W-:Y:S02]  /*11090*/  ISETP.LT.AND P0, PT, R24, c[0x0][0x178], !P1 ;  /* 0x00005e0018007a0c */ /* 0x000fe40004f01270 */
[C---:B------:R-:W-:Y:S01]  /*110a0*/  IADD3 R0, R4.reuse, c[0x0][0x198], RZ ;  /* 0x0000660004007a10 */ /* 0x040fe20007ffe0ff */
[----:B------:R-:W-:Y:S01]  /*110b0*/  IMAD.WIDE R4, R4, 0x2, R28 ;  /* 0x0000000204047825 */ /* 0x000fe200078e021c */
[----:B------:R-:W-:Y:S02]  /*110c0*/  IADD3 R20, R27, 0x32, RZ ;  /* 0x000000321b147810 */ /* 0x000fe40007ffe0ff */
[----:B------:R-:W-:Y:S01]  /*110d0*/  ISETP.LT.AND P1, PT, R25, c[0x0][0x178], !P1 ;  /* 0x00005e0019007a0c */ /* 0x000fe20004f21270 */
[----:B------:R-:W-:Y:S01]  /*110e0*/  IMAD.WIDE R8, R0, 0x2, R2 ;  /* 0x0000000200087825 */ /* 0x000fe200078e0202 */
[----:B------:R-:W-:Y:S02]  /*110f0*/  ISETP.GE.AND P3, PT, R20, c[0x0][0x17c], PT ;  /* 0x00005f0014007a0c */ /* 0x000fe40003f66270 */
[----:B------:R-:W-:Y:S01]  /*11100*/  IADD3 R12, R27, 0x33, RZ ;  /* 0x000000331b0c7810 */ /* 0x000fe20007ffe0ff */
[----:B------:R0:W-:Y:S01]  /*11110*/  @P2 STG.E.U16 [R4.64], R10 ;  /* 0x0000000a04002986 */ /* 0x0001e2000c101504 */
[----:B------:R-:W-:-:S02]  /*11120*/  PRMT R20, R10, 0x7632, R20 ;  /* 0x000076320a147816 */ /* 0x000fc40000000014 */
[----:B------:R-:W-:Y:S01]  /*11130*/  ISETP.GE.AND P6, PT, R12, c[0x0][0x17c], PT ;  /* 0x00005f000c007a0c */ /* 0x000fe20003fc6270 */
[----:B------:R1:W-:Y:S01]  /*11140*/  @P0 STG.E.U16 [R8.64], R13 ;  /* 0x0000000d08000986 */ /* 0x0003e2000c101504 */
[----:B------:R-:W-:Y:S02]  /*11150*/  ISETP.LT.AND P0, PT, R24, c[0x0][0x178], !P3 ;  /* 0x00005e0018007a0c */ /* 0x000fe40005f01270 */
[----:B------:R-:W-:Y:S02]  /*11160*/  IADD3 R12, R27, 0x34, RZ ;  /* 0x000000341b0c7810 */ /* 0x000fe40007ffe0ff */
[----:B------:R-:W-:Y:S02]  /*11170*/  ISETP.LT.AND P3, PT, R25, c[0x0][0x178], !P3 ;  /* 0x00005e0019007a0c */ /* 0x000fe40005f61270 */
[C---:B------:R-:W-:Y:S01]  /*11180*/  IADD3 R17, R0.reuse, c[0x0][0x198], RZ ;  /* 0x0000660000117a10 */ /* 0x040fe20007ffe0ff */
[----:B0-----:R-:W-:Y:S01]  /*11190*/  IMAD.WIDE R4, R0, 0x2, R28 ;  /* 0x0000000200047825 */ /* 0x001fe200078e021c */
[----:B------:R-:W-:-:S02]  /*111a0*/  ISETP.GE.AND P4, PT, R12, c[0x0][0x17c], PT ;  /* 0x00005f000c007a0c */ /* 0x000fc40003f86270 */
[----:B------:R-:W-:Y:S02]  /*111b0*/  IADD3 R12, R27, 0x35, RZ ;  /* 0x000000351b0c7810 */ /* 0x000fe40007ffe0ff */
[----:B------:R0:W-:Y:S01]  /*111c0*/  @P1 STG.E.U16 [R4.64], R20 ;  /* 0x0000001404001986 */ /* 0x0001e2000c101504 */
[----:B------:R-:W-:Y:S01]  /*111d0*/  ISETP.LT.AND P2, PT, R24, c[0x0][0x178], !P6 ;  /* 0x00005e0018007a0c */ /* 0x000fe20007741270 */
[----:B-1----:R-:W-:Y:S01]  /*111e0*/  IMAD.WIDE R8, R17, 0x2, R28 ;  /* 0x0000000211087825 */ /* 0x002fe200078e021c */
[----:B------:R-:W-:Y:S02]  /*111f0*/  ISETP.GE.AND P5, PT, R12, c[0x0][0x17c], PT ;  /* 0x00005f000c007a0c */ /* 0x000fe40003fa6270 */
[----:B------:R-:W-:Y:S02]  /*11200*/  IADD3 R12, R27, 0x36, RZ ;  /* 0x000000361b0c7810 */ /* 0x000fe40007ffe0ff */
[C---:B------:R-:W-:Y:S01]  /*11210*/  IADD3 R10, R17.reuse, c[0x0][0x198], RZ ;  /* 0x00006600110a7a10 */ /* 0x040fe20007ffe0ff */
[----:B0-----:R-:W-:Y:S01]  /*11220*/  IMAD.WIDE R4, R17, 0x2, R2 ;  /* 0x0000000211047825 */ /* 0x001fe200078e0202 */
[----:B------:R-:W-:-:S02]  /*11230*/  ISETP.LT.AND P6, PT, R25, c[0x0][0x178], !P6 ;  /* 0x00005e0019007a0c */ /* 0x000fc400077c1270 */
[----:B------:R-:W-:Y:S01]  /*11240*/  ISETP.GE.AND P1, PT, R12, c[0x0][0x17c], PT ;  /* 0x00005f000c007a0c */ /* 0x000fe20003f26270 */
[----:B------:R-:W-:Y:S01]  /*11250*/  IMAD.WIDE R12, R10, 0x2, R2 ;  /* 0x000000020a0c7825 */ /* 0x000fe200078e0202 */
[----:B--2---:R0:W-:Y:S01]  /*11260*/  @P0 STG.E.U16 [R4.64], R21 ;  /* 0x0000001504000986 */ /* 0x0041e2000c101504 */
[----:B------:R-:W-:-:S03]  /*11270*/  PRMT R16, R21, 0x7632, R16 ;  /* 0x0000763215107816 */ /* 0x000fc60000000010 */
[----:B------:R1:W-:Y:S01]  /*11280*/  @P3 STG.E.U16 [R8.64], R14 ;  /* 0x0000000e08003986 */ /* 0x0003e2000c101504 */
[----:B------:R-:W-:-:S03]  /*11290*/  ISETP.LT.AND P3, PT, R24, c[0x0][0x178], !P4 ;  /* 0x00005e0018007a0c */ /* 0x000fc60006761270 */
[----:B------:R2:W-:Y:S01]  /*112a0*/  @P2 STG.E.U16 [R12.64], R16 ;  /* 0x000000100c002986 */ /* 0x0005e2000c101504 */
[C---:B0-----:R-:W-:Y:S01]  /*112b0*/  IADD3 R21, R10.reuse, c[0x0][0x198], RZ ;  /* 0x000066000a157a10 */ /* 0x041fe20007ffe0ff */
[----:B------:R-:W-:-:S04]  /*112c0*/  IMAD.WIDE R4, R10, 0x2, R28 ;  /* 0x000000020a047825 */ /* 0x000fc800078e021c */
[----:B-1----:R-:W-:Y:S01]  /*112d0*/  IMAD.WIDE R8, R21, 0x2, R2 ;  /* 0x0000000215087825 */ /* 0x002fe200078e0202 */
[----:B--2---:R-:W-:-:S05]  /*112e0*/  PRMT R13, R14, 0x7632, R13 ;  /* 0x000076320e0d7816 */ /* 0x004fca000000000d */
[----:B------:R-:W-:Y:S04]  /*112f0*/  @P6 STG.E.U16 [R4.64], R13 ;  /* 0x0000000d04006986 */ /* 0x000fe8000c101504 */
[----:B---3--:R0:W-:Y:S01]  /*11300*/  @P3 STG.E.U16 [R8.64], R26 ;  /* 0x0000001a08003986 */ /* 0x0081e2000c101504 */
[----:B------:R-:W-:-:S03]  /*11310*/  PRMT R14, R26, 0x7632, R14 ;  /* 0x000076321a0e7816 */ /* 0x000fc6000000000e */
[----:B0-----:R-:W2:Y:S01]  /*11320*/  LDL.LU R26, [R1+0x9c] ;  /* 0x00009c00011a7983 */ /* 0x001ea20000300800 */
[----:B------:R-:W-:Y:S01]  /*11330*/  ISETP.LT.AND P4, PT, R25, c[0x0][0x178], !P4 ;  /* 0x00005e0019007a0c */ /* 0x000fe20006781270 */
[C---:B------:R-:W-:Y:S01]  /*11340*/  IMAD.WIDE R4, R21.reuse, 0x2, R28 ;  /* 0x0000000215047825 */ /* 0x040fe200078e021c */
[----:B------:R-:W-:Y:S01]  /*11350*/  ISETP.LT.AND P2, PT, R24, c[0x0][0x178], !P5 ;  /* 0x00005e0018007a0c */ /* 0x000fe20006f41270 */
[----:B------:R-:W3:Y:S01]  /*11360*/  LDL.LU R22, [R1+0x8c] ;  /* 0x00008c0001167983 */ /* 0x000ee20000300800 */
[----:B------:R-:W-:Y:S02]  /*11370*/  IADD3 R17, R21, c[0x0][0x198], RZ ;  /* 0x0000660015117a10 */ /* 0x000fe40007ffe0ff */
[----:B------:R-:W-:Y:S02]  /*11380*/  ISETP.LT.AND P5, PT, R25, c[0x0][0x178], !P5 ;  /* 0x00005e0019007a0c */ /* 0x000fe40006fa1270 */
[C---:B------:R-:W-:Y:S01]  /*11390*/  IADD3 R21, R17.reuse, c[0x0][0x198], RZ ;  /* 0x0000660011157a10 */ /* 0x040fe20007ffe0ff */
[----:B------:R-:W-:-:S04]  /*113a0*/  IMAD.WIDE R8, R17, 0x2, R2 ;  /* 0x0000000211087825 */ /* 0x000fc800078e0202 */
[----:B------:R0:W-:Y:S01]  /*113b0*/  @P4 STG.E.U16 [R4.64], R6 ;  /* 0x0000000604004986 */ /* 0x0001e2000c101504 */
[----:B------:R-:W-:Y:S02]  /*113c0*/  ISETP.LT.AND P4, PT, R24, c[0x0][0x178], !P1 ;  /* 0x00005e0018007a0c */ /* 0x000fe40004f81270 */
[----:B------:R-:W-:Y:S01]  /*113d0*/  IADD3 R0, R27, 0x37, RZ ;  /* 0x000000371b007810 */ /* 0x000fe20007ffe0ff */
[----:B------:R1:W-:Y:S01]  /*113e0*/  @P2 STG.E.U16 [R8.64], R14 ;  /* 0x0000000e08002986 */ /* 0x0003e2000c101504 */
[----:B------:R-:W-:Y:S02]  /*113f0*/  ISETP.LT.AND P1, PT, R25, c[0x0][0x178], !P1 ;  /* 0x00005e0019007a0c */ /* 0x000fe40004f21270 */
[----:B------:R-:W-:Y:S02]  /*11400*/  PRMT R16, R6, 0x7632, R16 ;  /* 0x0000763206107816 */ /* 0x000fe40000000010 */
[----:B------:R-:W-:Y:S01]  /*11410*/  ISETP.GE.AND P0, PT, R0, c[0x0][0x17c], PT ;  /* 0x00005f0000007a0c */ /* 0x000fe20003f06270 */
[----:B0-----:R-:W-:-:S04]  /*11420*/  IMAD.WIDE R4, R17, 0x2, R28 ;  /* 0x0000000211047825 */ /* 0x001fc800078e021c */
[----:B-1----:R-:W-:Y:S01]  /*11430*/  IMAD.WIDE R8, R21, 0x2, R2 ;  /* 0x0000000215087825 */ /* 0x002fe200078e0202 */
[----:B------:R-:W-:Y:S01]  /*11440*/  IADD3 R0, R27, 0x38, RZ ;  /* 0x000000381b007810 */ /* 0x000fe20007ffe0ff */
[----:B------:R0:W-:Y:S02]  /*11450*/  @P5 STG.E.U16 [R4.64], R16 ;  /* 0x0000001004005986 */ /* 0x0001e4000c101504 */
[----:B------:R-:W-:Y:S02]  /*11460*/  IMAD.WIDE R12, R21, 0x2, R28 ;  /* 0x00000002150c7825 */ /* 0x000fe400078e021c */
[----:B----4-:R1:W-:Y:S01]  /*11470*/  @P4 STG.E.U16 [R8.64], R23 ;  /* 0x0000001708004986 */ /* 0x0103e2000c101504 */
[----:B------:R-:W-:Y:S02]  /*11480*/  ISETP.LT.AND P4, PT, R24, c[0x0][0x178], !P0 ;  /* 0x00005e0018007a0c */ /* 0x000fe40004781270 */
[----:B------:R-:W-:Y:S02]  /*11490*/  ISETP.LT.AND P0, PT, R25, c[0x0][0x178], !P0 ;  /* 0x00005e0019007a0c */ /* 0x000fe40004701270 */
[----:B------:R-:W-:-:S02]  /*114a0*/  ISETP.GE.AND P6, PT, R0, c[0x0][0x17c], PT ;  /* 0x00005f0000007a0c */ /* 0x000fc40003fc6270 */
[----:B------:R-:W-:Y:S01]  /*114b0*/  IADD3 R21, R21, c[0x0][0x198], RZ ;  /* 0x0000660015157a10 */ /* 0x000fe20007ffe0ff */
[----:B------:R4:W-:Y:S01]  /*114c0*/  @P1 STG.E.U16 [R12.64], R18 ;  /* 0x000000120c001986 */ /* 0x0009e2000c101504 */
[C---:B------:R-:W-:Y:S02]  /*114d0*/  IADD3 R0, R27.reuse, 0x39, RZ ;  /* 0x000000391b007810 */ /* 0x040fe40007ffe0ff */
[----:B------:R-:W-:Y:S02]  /*114e0*/  IADD3 R10, R27, 0x3a, RZ ;  /* 0x0000003a1b0a7810 */ /* 0x000fe40007ffe0ff */
[----:B------:R-:W-:Y:S01]  /*114f0*/  ISETP.LT.AND P1, PT, R24, c[0x0][0x178], !P6 ;  /* 0x00005e0018007a0c */ /* 0x000fe20007721270 */
[C---:B0-----:R-:W-:Y:S01]  /*11500*/  IMAD.WIDE R4, R21.reuse, 0x2, R2 ;  /* 0x0000000215047825 */ /* 0x041fe200078e0202 */
[----:B------:R-:W-:Y:S02]  /*11510*/  ISETP.GE.AND P3, PT, R0, c[0x0][0x17c], PT ;  /* 0x00005f0000007a0c */ /* 0x000fe40003f66270 */
[----:B------:R-:W-:Y:S01]  /*11520*/  ISETP.GE.AND P2, PT, R10, c[0x0][0x17c], PT ;  /* 0x00005f000a007a0c */ /* 0x000fe20003f46270 */
[----:B-1----:R-:W-:Y:S01]  /*11530*/  IMAD.WIDE R8, R21, 0x2, R28 ;  /* 0x0000000215087825 */ /* 0x002fe200078e021c */
[----:B------:R-:W-:-:S02]  /*11540*/  PRMT R6, R23, 0x7632, R6 ;  /* 0x0000763217067816 */ /* 0x000fc40000000006 */
[----:B------:R-:W-:Y:S02]  /*11550*/  IADD3 R0, R27, 0x3b, RZ ;  /* 0x0000003b1b007810 */ /* 0x000fe40007ffe0ff */
[----:B------:R-:W-:Y:S02]  /*11560*/  PRMT R10, R18, 0x7632, R10 ;  /* 0x00007632120a7816 */ /* 0x000fe4000000000a */
[----:B------:R-:W-:Y:S01]  /*11570*/  IADD3 R23, R21, c[0x0][0x198], RZ ;  /* 0x0000660015177a10 */ /* 0x000fe20007ffe0ff */
[----:B------:R0:W-:Y:S01]  /*11580*/  @P4 STG.E.U16 [R4.64], R6 ;  /* 0x0000000604004986 */ /* 0x0001e2000c101504 */
[----:B------:R-:W-:Y:S02]  /*11590*/  ISETP.GE.AND P5, PT, R0, c[0x0][0x17c], PT ;  /* 0x00005f0000007a0c */ /* 0x000fe40003fa6270 */
[----:B------:R-:W-:Y:S01]  /*115a0*/  IADD3 R0, R27, 0x3c, RZ ;  /* 0x0000003c1b007810 */ /* 0x000fe20007ffe0ff */
[----:B----4-:R-:W-:Y:S01]  /*115b0*/  IMAD.WIDE R12, R23, 0x2, R2 ;  /* 0x00000002170c7825 */ /* 0x010fe200078e0202 */
[----:B------:R-:W-:Y:S01]  /*115c0*/  ISETP.LT.AND P6, PT, R25, c[0x0][0x178], !P6 ;  /* 0x00005e0019007a0c */ /* 0x000fe200077c1270 */
[----:B------:R1:W-:Y:S01]  /*115d0*/  @P0 STG.E.U16 [R8.64], R10 ;  /* 0x0000000a08000986 */ /* 0x0003e2000c101504 */
[----:B------:R-:W-:Y:S01]  /*115e0*/  ISETP.LT.AND P0, PT, R24, c[0x0][0x178], !P3 ;  /* 0x00005e0018007a0c */ /* 0x000fe20005f01270 */
[----:B------:R-:W-:Y:S01]  /*115f0*/  IMAD.WIDE R16, R23, 0x2, R28 ;  /* 0x0000000217107825 */ /* 0x000fe200078e021c */
[----:B------:R-:W-:-:S02]  /*11600*/  ISETP.GE.AND P4, PT, R0, c[0x0][0x17c], PT ;  /* 0x00005f0000007a0c */ /* 0x000fc40003f86270 */
[----:B------:R-:W-:Y:S02]  /*11610*/  IADD3 R23, R23, c[0x0][0x198], RZ ;  /* 0x0000660017177a10 */ /* 0x000fe40007ffe0ff */
[----:B0-----:R-:W-:-:S03]  /*11620*/  IADD3 R6, R27, 0x3e, RZ ;  /* 0x0000003e1b067810 */ /* 0x001fc60007ffe0ff */
[----:B------:R-:W-:Y:S01]  /*11630*/  IMAD.WIDE R4, R23, 0x2, R2 ;  /* 0x0000000217047825 */ /* 0x000fe200078e0202 */
[----:B-1----:R-:W-:Y:S02]  /*11640*/  IADD3 R10, R27, 0x3d, RZ ;  /* 0x0000003d1b0a7810 */ /* 0x002fe40007ffe0ff */
[----:B--2---:R-:W-:Y:S01]  /*11650*/  PRMT R0, R26, 0x7632, R0 ;  /* 0x000076321a007816 */ /* 0x004fe20000000000 */
[----:B------:R0:W-:Y:S04]  /*11660*/  @P1 STG.E.U16 [R12.64], R26 ;  /* 0x0000001a0c001986 */ /* 0x0001e8000c101504 */
[----:B------:R1:W-:Y:S04]  /*11670*/  @P6 STG.E.U16 [R16.64], R11 ;  /* 0x0000000b10006986 */ /* 0x0003e8000c101504 */
[----:B0-----:R-:W2:Y:S04]  /*11680*/  LDL.LU R26, [R1+0x6c] ;  /* 0x00006c00011a7983 */ /* 0x001ea80000300800 */
[----:B------:R0:W-:Y:S01]  /*11690*/  @P0 STG.E.U16 [R4.64], R0 ;  /* 0x0000000004000986 */ /* 0x0001e2000c101504 */
[----:B------:R-:W-:-:S02]  /*116a0*/  ISETP.GE.AND P0, PT, R6, c[0x0][0x17c], PT ;  /* 0x00005f0006007a0c */ /* 0x000fc40003f06270 */
[----:B------:R-:W-:Y:S02]  /*116b0*/  IADD3 R6, R27, 0x3f, RZ ;  /* 0x0000003f1b067810 */ /* 0x000fe40007ffe0ff */
[----:B------:R-:W4:Y:S01]  /*116c0*/  LDL.LU R27, [R1+0x4c] ;  /* 0x00004c00011b7983 */ /* 0x000f220000300800 */
[----:B------:R-:W-:Y:S02]  /*116d0*/  ISETP.LT.AND P3, PT, R25, c[0x0][0x178], !P3 ;  /* 0x00005e0019007a0c */ /* 0x000fe40005f61270 */
[----:B------:R-:W-:Y:S02]  /*116e0*/  ISETP.LT.AND P1, PT, R24, c[0x0][0x178], !P2 ;  /* 0x00005e0018007a0c */ /* 0x000fe40005721270 */
[C---:B------:R-:W-:Y:S01]  /*116f0*/  IADD3 R21, R23.reuse, c[0x0][0x198], RZ ;  /* 0x0000660017157a10 */ /* 0x040fe20007ffe0ff */
[----:B------:R-:W-:Y:S01]  /*11700*/  IMAD.WIDE R8, R23, 0x2, R28 ;  /* 0x0000000217087825 */ /* 0x000fe200078e021c */
[----:B------:R-:W-:-:S03]  /*11710*/  PRMT R14, R11, 0x7632, R14 ;  /* 0x000076320b0e7816 */ /* 0x000fc6000000000e */
[----:B------:R-:W-:Y:S01]  /*11720*/  IMAD.WIDE R12, R21, 0x2, R2 ;  /* 0x00000002150c7825 */ /* 0x000fe200078e0202 */
[----:B------:R-:W-:-:S03]  /*11730*/  ISETP.LT.AND P2, PT, R25, c[0x0][0x178], !P2 ;  /* 0x00005e0019007a0c */ /* 0x000fc60005741270 */
[----:B------:R5:W-:Y:S01]  /*11740*/  @P3 STG.E.U16 [R8.64], R14 ;  /* 0x0000000e08003986 */ /* 0x000be2000c101504 */
[----:B-1----:R-:W-:-:S03]  /*11750*/  IADD3 R11, R21, c[0x0][0x198], RZ ;  /* 0x00006600150b7a10 */ /* 0x002fc60007ffe0ff */
[----:B---3--:R1:W-:Y:S01]  /*11760*/  @P1 STG.E.U16 [R12.64], R22 ;  /* 0x000000160c001986 */ /* 0x0083e2000c101504 */
[C---:B------:R-:W-:Y:S02]  /*11770*/  ISETP.LT.AND P1, PT, R24.reuse, c[0x0][0x178], !P5 ;  /* 0x00005e0018007a0c */ /* 0x040fe40006f21270 */
[----:B------:R-:W-:Y:S02]  /*11780*/  ISETP.LT.AND P5, PT, R25, c[0x0][0x178], !P5 ;  /* 0x00005e0019007a0c */ /* 0x000fe40006fa1270 */
[----:B------:R-:W-:Y:S01]  /*11790*/  ISETP.LT.AND P3, PT, R24, c[0x0][0x178], !P4 ;  /* 0x00005e0018007a0c */ /* 0x000fe20006761270 */
[----:B0-----:R-:W-:Y:S01]  /*117a0*/  IMAD.WIDE R4, R21, 0x2, R28 ;  /* 0x0000000215047825 */ /* 0x001fe200078e021c */
[C---:B------:R-:W-:Y:S02]  /*117b0*/  IADD3 R17, R11.reuse, c[0x0][0x198], RZ ;  /* 0x000066000b117a10 */ /* 0x040fe40007ffe0ff */
[----:B------:R-:W-:Y:S01]  /*117c0*/  ISETP.GE.AND P6, PT, R10, c[0x0][0x17c], PT ;  /* 0x00005f000a007a0c */ /* 0x000fe20003fc6270 */
[----:B-----5:R-:W-:Y:S01]  /*117d0*/  IMAD.WIDE R8, R11, 0x2, R2 ;  /* 0x000000020b087825 */ /* 0x020fe200078e0202 */
[----:B------:R-:W-:-:S02]  /*117e0*/  PRMT R16, R22, 0x7632, R16 ;  /* 0x0000763216107816 */ /* 0x000fc40000000010 */
[----:B------:R-:W-:Y:S01]  /*117f0*/  PRMT R0, R15, 0x7632, R0 ;  /* 0x000076320f007816 */ /* 0x000fe20000000000 */
[----:B------:R-:W-:Y:S01]  /*11800*/  IMAD.WIDE R10, R11, 0x2, R28 ;  /* 0x000000020b0a7825 */ /* 0x000fe200078e021c */
[----:B------:R0:W-:Y:S01]  /*11810*/  @P2 STG.E.U16 [R4.64], R15 ;  /* 0x0000000f04002986 */ /* 0x0001e2000c101504 */
[----:B------:R-:W-:Y:S02]  /*11820*/  ISETP.LT.AND P4, PT, R25, c[0x0][0x178], !P4 ;  /* 0x00005e0019007a0c */ /* 0x000fe40006781270 */
[C---:B-1----:R-:W-:Y:S01]  /*11830*/  IMAD.WIDE R12, R17.reuse, 0x2, R2 ;  /* 0x00000002110c7825 */ /* 0x042fe200078e0202 */
[----:B------:R1:W-:Y:S01]  /*11840*/  @P1 STG.E.U16 [R8.64], R16 ;  /* 0x0000001008001986 */ /* 0x0003e2000c101504 */
[----:B------:R-:W-:Y:S02]  /*11850*/  IADD3 R21, R17, c[0x0][0x198], RZ ;  /* 0x0000660011157a10 */ /* 0x000fe40007ffe0ff */
[----:B------:R-:W-:Y:S01]  /*11860*/  ISETP.GE.AND P2, PT, R6, c[0x0][0x17c], PT ;  /* 0x00005f0006007a0c */ /* 0x000fe20003f46270 */
[----:B------:R3:W-:Y:S01]  /*11870*/  @P5 STG.E.U16 [R10.64], R0 ;  /* 0x000000000a005986 */ /* 0x0007e2000c101504 */
[----:B------:R-:W-:-:S02]  /*11880*/  ISETP.LT.AND P5, PT, R24, c[0x0][0x178], !P6 ;  /* 0x00005e0018007a0c */ /* 0x000fc400077a1270 */
[----:B------:R-:W-:Y:S02]  /*11890*/  ISETP.LT.AND P6, PT, R25, c[0x0][0x178], !P6 ;  /* 0x00005e0019007a0c */ /* 0x000fe400077c1270 */
[----:B0-----:R-:W-:Y:S02]  /*118a0*/  IADD3 R15, R21, c[0x0][0x198], RZ ;  /* 0x00006600150f7a10 */ /* 0x001fe40007ffe0ff */
[----:B------:R-:W-:Y:S01]  /*118b0*/  ISETP.LT.AND P1, PT, R24, c[0x0][0x178], !P2 ;  /* 0x00005e0018007a0c */ /* 0x000fe20005721270 */
[----:B------:R-:W-:Y:S01]  /*118c0*/  IMAD.WIDE R4, R17, 0x2, R28 ;  /* 0x0000000211047825 */ /* 0x000fe200078e021c */
[----:B------:R-:W-:Y:S02]  /*118d0*/  ISETP.LT.AND P2, PT, R25, c[0x0][0x178], !P2 ;  /* 0x00005e0019007a0c */ /* 0x000fe40005741270 */
[----:B------:R-:W-:Y:S01]  /*118e0*/  IADD3 R17, R15, c[0x0][0x198], RZ ;  /* 0x000066000f117a10 */ /* 0x000fe20007ffe0ff */
[----:B-1----:R-:W-:Y:S01]  /*118f0*/  IMAD.WIDE R8, R21, 0x2, R2 ;  /* 0x0000000215087825 */ /* 0x002fe200078e0202 */
[----:B------:R-:W-:-:S03]  /*11900*/  PRMT R6, R7, 0x7632, R6 ;  /* 0x0000763207067816 */ /* 0x000fc60000000006 */
[----:B---3--:R-:W-:Y:S01]  /*11910*/  IMAD.WIDE R10, R21, 0x2, R28 ;  /* 0x00000002150a7825 */ /* 0x008fe200078e021c */
[----:B--2---:R0:W-:Y:S01]  /*11920*/  @P3 STG.E.U16 [R12.64], R26 ;  /* 0x0000001a0c003986 */ /* 0x0041e2000c101504 */
[----:B------:R-:W-:Y:S02]  /*11930*/  ISETP.LT.AND P3, PT, R24, c[0x0][0x178], !P0 ;  /* 0x00005e0018007a0c */ /* 0x000fe40004761270 */
[----:B------:R-:W-:Y:S02]  /*11940*/  ISETP.LT.AND P0, PT, R25, c[0x0][0x178], !P0 ;  /* 0x00005e0019007a0c */ /* 0x000fe40004701270 */
[----:B------:R-:W-:Y:S01]  /*11950*/  PRMT R0, R26, 0x7632, R0 ;  /* 0x000076321a007816 */ /* 0x000fe20000000000 */
[----:B------:R4:W-:Y:S01]  /*11960*/  @P4 STG.E.U16 [R4.64], R7 ;  /* 0x0000000704004986 */ /* 0x0009e2000c101504 */
[----:B0-----:R-:W-:-:S03]  /*11970*/  IMAD.WIDE R12, R15, 0x2, R2 ;  /* 0x000000020f0c7825 */ /* 0x001fc600078e0202 */
[----:B------:R0:W-:Y:S01]  /*11980*/  @P5 STG.E.U16 [R8.64], R0 ;  /* 0x0000000008005986 */ /* 0x0001e2000c101504 */
[----:B------:R-:W-:Y:S01]  /*11990*/  IMAD.WIDE R14, R15, 0x2, R28 ;  /* 0x000000020f0e7825 */ /* 0x000fe200078e021c */
[----:B----4-:R-:W-:-:S03]  /*119a0*/  PRMT R5, R27, 0x7632, R5 ;  /* 0x000076321b057816 */ /* 0x010fc60000000005 */
[C---:B------:R-:W-:Y:S01]  /*119b0*/  IMAD.WIDE R2, R17.reuse, 0x2, R2 ;  /* 0x0000000211027825 */ /* 0x040fe200078e0202 */
[----:B------:R0:W-:Y:S04]  /*119c0*/  @P6 STG.E.U16 [R10.64], R6 ;  /* 0x000000060a006986 */ /* 0x0001e8000c101504 */
[----:B------:R0:W-:Y:S04]  /*119d0*/  @P3 STG.E.U16 [R12.64], R27 ;  /* 0x0000001b0c003986 */ /* 0x0001e8000c101504 */
[----:B------:R0:W-:Y:S01]  /*119e0*/  @P0 STG.E.U16 [R14.64], R19 ;  /* 0x000000130e000986 */ /* 0x0001e2000c101504 */
[----:B------:R-:W-:-:S03]  /*119f0*/  IMAD.WIDE R28, R17, 0x2, R28 ;  /* 0x00000002111c7825 */ /* 0x000fc600078e021c */
[----:B------:R0:W-:Y:S01]  /*11a00*/  @P1 STG.E.U16 [R2.64], R5 ;  /* 0x0000000502001986 */ /* 0x0001e2000c101504 */
[----:B------:R-:W-:Y:S05]  /*11a10*/  @!P2 EXIT ;  /* 0x000000000000a94d */ /* 0x000fea0003800000 */
[----:B0-----:R-:W-:-:S05]  /*11a20*/  PRMT R14, R19, 0x7632, R14 ;  /* 0x00007632130e7816 */ /* 0x001fca000000000e */
[----:B------:R-:W-:Y:S01]  /*11a30*/  STG.E.U16 [R28.64], R14 ;  /* 0x0000000e1c007986 */ /* 0x000fe2000c101504 */
[----:B------:R-:W-:Y:S05]  /*11a40*/  EXIT ;  /* 0x000000000000794d */ /* 0x000fea0003800000 */
.L_x_4:
[----:B------:R-:W-:-:S00]  /*11a50*/  BRA `(.L_x_4) ;  /* 0xfffffff000007947 */ /* 0x000fc0000383ffff */
[----:B------:R-:W-:-:S00]  /*11a60*/  NOP ;  /* 0x0000000000007918 */ /* 0x000fc00000000000 */
        /* <DEDUP_REMOVED lines=9> */
.L_x_5:


//--------------------- .nv.shared.matmul_kernel  --------------------------
	.section	.nv.shared.matmul_kernel,"aw",@nobits
	.sectionflags	@""
	.align	16
